//
// Generated by NVIDIA NVVM Compiler
//
// Compiler Build ID: CL-36424714
// Cuda compilation tools, release 13.0, V13.0.88
// Based on NVVM 20.0.0
//

.version 9.0
.target sm_100
.address_size 64

	// .globl	_Z8init_u_viPd
.const .align 8 .f64 Ko = 0d401599999999999A;
.const .align 8 .f64 Cao = 0d4000000000000000;
.const .align 8 .f64 Nao = 0d4061800000000000;
.const .align 8 .f64 Vc = 0d3F90CC35CE182667;
.const .align 8 .f64 Vsr = 0d3F51EC918E325D4A;
.const .align 8 .f64 Vss = 0d3F0CAB067E744F32;
.const .align 8 .f64 Bufc = 0d3FC999999999999A;
.const .align 8 .f64 Kbufc = 0d3F50624DD2F1A9FC;
.const .align 8 .f64 Bufsr = 0d4024000000000000;
.const .align 8 .f64 Kbufsr = 0d3FD3333333333333;
.const .align 8 .f64 Bufss = 0d3FD999999999999A;
.const .align 8 .f64 Kbufss = 0d3F30624DD2F1A9FC;
.const .align 8 .f64 Vmaxup = 0d3F7A1CAC083126E9;
.const .align 8 .f64 Kup = 0d3F30624DD2F1A9FC;
.const .align 8 .f64 Vrel = 0d3FBA1CAC083126E9;
.const .align 8 .f64 k1_ = 0d3FC3333333333333;
.const .align 8 .f64 k2_ = 0d3FA70A3D70A3D70A;
.const .align 8 .f64 k3 = 0d3FAEB851EB851EB8;
.const .align 8 .f64 k4 = 0d3F747AE147AE147B;
.const .align 8 .f64 EC = 0d3FF8000000000000;
.const .align 8 .f64 maxsr = 0d4004000000000000;
.const .align 8 .f64 minsr = 0d3FF0000000000000;
.const .align 8 .f64 Vleak = 0d3F3797CC39FFD60F;
.const .align 8 .f64 Vxfer = 0d3F6F212D77318FC5;
.const .align 8 .f64 R = 0d40C03D3C6A7EF9DB;
.const .align 8 .f64 F = 0d40F78E5576C8B439;
.const .align 8 .f64 T = 0d4073600000000000;
.const .align 8 .f64 CAPACITANCE = 0d3FC7AE147AE147AE;
.const .align 8 .f64 pKNa = 0d3F9EB851EB851EB8;
.const .align 8 .f64 GK1 = 0d40159EB851EB851F;
.const .align 8 .f64 GNa = 0d402DAD0E56041893;
.const .align 8 .f64 GbNa = 0d3F330164840E171A;
.const .align 8 .f64 KmK = 0d3FF0000000000000;
.const .align 8 .f64 KmNa = 0d4044000000000000;
.const .align 8 .f64 knak = 0d4005CAC083126E98;
.const .align 8 .f64 GCaL = 0d3F04DDDD9648AC41;
.const .align 8 .f64 GbCa = 0d3F43660E51D25AAB;
.const .align 8 .f64 knaca = 0d408F400000000000;
.const .align 8 .f64 KmNai = 0d4055E00000000000;
.const .align 8 .f64 KmCa = 0d3FF6147AE147AE14;
.const .align 8 .f64 ksat = 0d3FB999999999999A;
.const .align 8 .f64 n = 0d3FD6666666666666;
.const .align 8 .f64 GpCa = 0d3FBFB15B573EAB36;
.const .align 8 .f64 KpCa = 0d3F40624DD2F1A9FC;
.const .align 8 .f64 GpK = 0d3F8DE69AD42C3C9F;

.visible .entry _Z8init_u_viPd(
	.param .u32 _Z8init_u_viPd_param_0,
	.param .u64 .ptr .align 1 _Z8init_u_viPd_param_1
)
{
	.reg .pred 	%p<2>;
	.reg .b32 	%r<6>;
	.reg .b64 	%rd<6>;

	ld.param.u32 	%r2, [_Z8init_u_viPd_param_0];
	ld.param.u64 	%rd1, [_Z8init_u_viPd_param_1];
	mov.u32 	%r3, %ctaid.x;
	mov.u32 	%r4, %ntid.x;
	mov.u32 	%r5, %tid.x;
	mad.lo.s32 	%r1, %r3, %r4, %r5;
	setp.ge.s32 	%p1, %r1, %r2;
	@%p1 bra 	$L__BB0_2;
	cvta.to.global.u64 	%rd2, %rd1;
	mul.wide.s32 	%rd3, %r1, 8;
	add.s64 	%rd4, %rd2, %rd3;
	mov.b64 	%rd5, -4587605834169791283;
	st.global.u64 	[%rd4], %rd5;
$L__BB0_2:
	ret;

}
	// .globl	_Z7calc_duiPdS_PsS_S_S_PiS1_S1_
.visible .entry _Z7calc_duiPdS_PsS_S_S_PiS1_S1_(
	.param .u32 _Z7calc_duiPdS_PsS_S_S_PiS1_S1__param_0,
	.param .u64 .ptr .align 1 _Z7calc_duiPdS_PsS_S_S_PiS1_S1__param_1,
	.param .u64 .ptr .align 1 _Z7calc_duiPdS_PsS_S_S_PiS1_S1__param_2,
	.param .u64 .ptr .align 1 _Z7calc_duiPdS_PsS_S_S_PiS1_S1__param_3,
	.param .u64 .ptr .align 1 _Z7calc_duiPdS_PsS_S_S_PiS1_S1__param_4,
	.param .u64 .ptr .align 1 _Z7calc_duiPdS_PsS_S_S_PiS1_S1__param_5,
	.param .u64 .ptr .align 1 _Z7calc_duiPdS_PsS_S_S_PiS1_S1__param_6,
	.param .u64 .ptr .align 1 _Z7calc_duiPdS_PsS_S_S_PiS1_S1__param_7,
	.param .u64 .ptr .align 1 _Z7calc_duiPdS_PsS_S_S_PiS1_S1__param_8,
	.param .u64 .ptr .align 1 _Z7calc_duiPdS_PsS_S_S_PiS1_S1__param_9
)
{
	.reg .pred 	%p<36>;
	.reg .b32 	%r<39>;
	.reg .b64 	%rd<99>;
	.reg .b64 	%fd<160>;

	ld.param.u32 	%r11, [_Z7calc_duiPdS_PsS_S_S_PiS1_S1__param_0];
	ld.param.u64 	%rd20, [_Z7calc_duiPdS_PsS_S_S_PiS1_S1__param_1];
	ld.param.u64 	%rd14, [_Z7calc_duiPdS_PsS_S_S_PiS1_S1__param_2];
	ld.param.u64 	%rd15, [_Z7calc_duiPdS_PsS_S_S_PiS1_S1__param_4];
	ld.param.u64 	%rd16, [_Z7calc_duiPdS_PsS_S_S_PiS1_S1__param_5];
	ld.param.u64 	%rd18, [_Z7calc_duiPdS_PsS_S_S_PiS1_S1__param_8];
	ld.param.u64 	%rd19, [_Z7calc_duiPdS_PsS_S_S_PiS1_S1__param_9];
	cvta.to.global.u64 	%rd1, %rd20;
	cvta.to.global.u64 	%rd2, %rd14;
	mov.u32 	%r12, %ctaid.x;
	mov.u32 	%r13, %ntid.x;
	mov.u32 	%r14, %tid.x;
	mad.lo.s32 	%r1, %r12, %r13, %r14;
	setp.ge.s32 	%p1, %r1, %r11;
	@%p1 bra 	$L__BB1_70;
	cvta.to.global.u64 	%rd21, %rd18;
	cvta.to.global.u64 	%rd22, %rd19;
	cvta.to.global.u64 	%rd23, %rd15;
	cvta.to.global.u64 	%rd24, %rd16;
	mul.wide.s32 	%rd25, %r1, 4;
	add.s64 	%rd26, %rd22, %rd25;
	ld.global.u32 	%r15, [%rd26+4];
	mul.wide.s32 	%rd27, %r1, 8;
	add.s64 	%rd28, %rd23, %rd27;
	ld.global.f64 	%fd1, [%rd28];
	add.s64 	%rd29, %rd24, %rd27;
	ld.global.f64 	%fd2, [%rd29];
	mul.wide.s32 	%rd30, %r15, 4;
	add.s64 	%rd3, %rd21, %rd30;
	ld.global.u32 	%r2, [%rd3+2404];
	setp.lt.s32 	%p2, %r2, 1;
	@%p2 bra 	$L__BB1_3;
	add.s32 	%r16, %r2, -1;
	mul.wide.u32 	%rd34, %r16, 8;
	add.s64 	%rd35, %rd2, %rd34;
	ld.global.f64 	%fd142, [%rd35];
	bra.uni 	$L__BB1_5;
$L__BB1_3:
	setp.gt.s32 	%p3, %r2, -1;
	mov.f64 	%fd142, 0dC056800000000000;
	@%p3 bra 	$L__BB1_5;
	mul.wide.u32 	%rd31, %r2, 8;
	xor.b64  	%rd32, %rd31, 34359738360;
	add.s64 	%rd33, %rd2, %rd32;
	ld.global.f64 	%fd142, [%rd33];
$L__BB1_5:
	ld.global.u32 	%r3, [%rd3+-2404];
	setp.lt.s32 	%p4, %r3, 1;
	@%p4 bra 	$L__BB1_7;
	add.s32 	%r17, %r3, -1;
	mul.wide.u32 	%rd39, %r17, 8;
	add.s64 	%rd40, %rd2, %rd39;
	ld.global.f64 	%fd143, [%rd40];
	bra.uni 	$L__BB1_9;
$L__BB1_7:
	setp.gt.s32 	%p5, %r3, -1;
	mov.f64 	%fd143, 0dC056800000000000;
	@%p5 bra 	$L__BB1_9;
	mul.wide.u32 	%rd36, %r3, 8;
	xor.b64  	%rd37, %rd36, 34359738360;
	add.s64 	%rd38, %rd2, %rd37;
	ld.global.f64 	%fd143, [%rd38];
$L__BB1_9:
	add.f64 	%fd9, %fd142, %fd143;
	ld.global.u32 	%r4, [%rd3+-2396];
	setp.lt.s32 	%p6, %r4, 1;
	@%p6 bra 	$L__BB1_11;
	add.s32 	%r18, %r4, -1;
	mul.wide.u32 	%rd44, %r18, 8;
	add.s64 	%rd45, %rd2, %rd44;
	ld.global.f64 	%fd144, [%rd45];
	bra.uni 	$L__BB1_13;
$L__BB1_11:
	setp.gt.s32 	%p7, %r4, -1;
	mov.f64 	%fd144, 0dC056800000000000;
	@%p7 bra 	$L__BB1_13;
	mul.wide.u32 	%rd41, %r4, 8;
	xor.b64  	%rd42, %rd41, 34359738360;
	add.s64 	%rd43, %rd2, %rd42;
	ld.global.f64 	%fd144, [%rd43];
$L__BB1_13:
	sub.f64 	%fd13, %fd9, %fd144;
	ld.global.u32 	%r5, [%rd3+2396];
	setp.lt.s32 	%p8, %r5, 1;
	@%p8 bra 	$L__BB1_15;
	add.s32 	%r19, %r5, -1;
	mul.wide.u32 	%rd49, %r19, 8;
	add.s64 	%rd50, %rd2, %rd49;
	ld.global.f64 	%fd145, [%rd50];
	bra.uni 	$L__BB1_17;
$L__BB1_15:
	setp.gt.s32 	%p9, %r5, -1;
	mov.f64 	%fd145, 0dC056800000000000;
	@%p9 bra 	$L__BB1_17;
	mul.wide.u32 	%rd46, %r5, 8;
	xor.b64  	%rd47, %rd46, 34359738360;
	add.s64 	%rd48, %rd2, %rd47;
	ld.global.f64 	%fd145, [%rd48];
$L__BB1_17:
	sub.f64 	%fd17, %fd13, %fd145;
	ld.global.u32 	%r6, [%rd3+-2400];
	setp.lt.s32 	%p10, %r6, 1;
	add.s32 	%r20, %r6, -1;
	mul.wide.u32 	%rd51, %r20, 8;
	add.s64 	%rd4, %rd2, %rd51;
	mul.wide.u32 	%rd52, %r6, 8;
	xor.b64  	%rd53, %rd52, 34359738360;
	add.s64 	%rd5, %rd2, %rd53;
	@%p10 bra 	$L__BB1_19;
	ld.global.f64 	%fd146, [%rd4];
	bra.uni 	$L__BB1_21;
$L__BB1_19:
	setp.gt.s32 	%p11, %r6, -1;
	mov.f64 	%fd146, 0dC056800000000000;
	@%p11 bra 	$L__BB1_21;
	ld.global.f64 	%fd146, [%rd5];
$L__BB1_21:
	ld.global.u32 	%r7, [%rd3+2400];
	setp.lt.s32 	%p12, %r7, 1;
	add.s32 	%r21, %r7, -1;
	mul.wide.u32 	%rd54, %r21, 8;
	add.s64 	%rd6, %rd2, %rd54;
	mul.wide.u32 	%rd55, %r7, 8;
	xor.b64  	%rd56, %rd55, 34359738360;
	add.s64 	%rd7, %rd2, %rd56;
	@%p12 bra 	$L__BB1_23;
	ld.global.f64 	%fd147, [%rd6];
	bra.uni 	$L__BB1_25;
$L__BB1_23:
	setp.gt.s32 	%p13, %r7, -1;
	mov.f64 	%fd147, 0dC056800000000000;
	@%p13 bra 	$L__BB1_25;
	ld.global.f64 	%fd147, [%rd7];
$L__BB1_25:
	add.f64 	%fd24, %fd146, %fd147;
	ld.global.u32 	%r8, [%rd3];
	setp.lt.s32 	%p14, %r8, 1;
	add.s32 	%r22, %r8, -1;
	mul.wide.u32 	%rd57, %r22, 8;
	add.s64 	%rd8, %rd2, %rd57;
	mul.wide.u32 	%rd58, %r8, 8;
	xor.b64  	%rd59, %rd58, 34359738360;
	add.s64 	%rd9, %rd2, %rd59;
	@%p14 bra 	$L__BB1_27;
	ld.global.f64 	%fd148, [%rd8];
	bra.uni 	$L__BB1_29;
$L__BB1_27:
	setp.gt.s32 	%p15, %r8, -1;
	mov.f64 	%fd148, 0dC056800000000000;
	@%p15 bra 	$L__BB1_29;
	ld.global.f64 	%fd148, [%rd9];
$L__BB1_29:
	add.f64 	%fd77, %fd148, %fd148;
	sub.f64 	%fd28, %fd24, %fd77;
	ld.global.u32 	%r9, [%rd3+-4];
	setp.lt.s32 	%p16, %r9, 1;
	add.s32 	%r23, %r9, -1;
	mul.wide.u32 	%rd60, %r23, 8;
	add.s64 	%rd10, %rd2, %rd60;
	mul.wide.u32 	%rd61, %r9, 8;
	xor.b64  	%rd62, %rd61, 34359738360;
	add.s64 	%rd11, %rd2, %rd62;
	@%p16 bra 	$L__BB1_31;
	ld.global.f64 	%fd149, [%rd10];
	bra.uni 	$L__BB1_33;
$L__BB1_31:
	setp.gt.s32 	%p17, %r9, -1;
	mov.f64 	%fd149, 0dC056800000000000;
	@%p17 bra 	$L__BB1_33;
	ld.global.f64 	%fd149, [%rd11];
$L__BB1_33:
	ld.global.u32 	%r10, [%rd3+4];
	setp.lt.s32 	%p18, %r10, 1;
	add.s32 	%r24, %r10, -1;
	mul.wide.u32 	%rd63, %r24, 8;
	add.s64 	%rd12, %rd2, %rd63;
	mul.wide.u32 	%rd64, %r10, 8;
	xor.b64  	%rd65, %rd64, 34359738360;
	add.s64 	%rd13, %rd2, %rd65;
	@%p18 bra 	$L__BB1_35;
	ld.global.f64 	%fd150, [%rd12];
	bra.uni 	$L__BB1_37;
$L__BB1_35:
	setp.gt.s32 	%p19, %r10, -1;
	mov.f64 	%fd150, 0dC056800000000000;
	@%p19 bra 	$L__BB1_37;
	ld.global.f64 	%fd150, [%rd13];
$L__BB1_37:
	add.f64 	%fd35, %fd149, %fd150;
	@%p14 bra 	$L__BB1_39;
	ld.global.f64 	%fd151, [%rd8];
	bra.uni 	$L__BB1_41;
$L__BB1_39:
	setp.gt.s32 	%p21, %r8, -1;
	mov.f64 	%fd151, 0dC056800000000000;
	@%p21 bra 	$L__BB1_41;
	ld.global.f64 	%fd151, [%rd9];
$L__BB1_41:
	setp.lt.s32 	%p22, %r7, 1;
	add.f64 	%fd81, %fd151, %fd151;
	sub.f64 	%fd39, %fd35, %fd81;
	@%p22 bra 	$L__BB1_43;
	ld.global.f64 	%fd152, [%rd6];
	bra.uni 	$L__BB1_45;
$L__BB1_43:
	setp.gt.s32 	%p23, %r7, -1;
	mov.f64 	%fd152, 0dC056800000000000;
	@%p23 bra 	$L__BB1_45;
	ld.global.f64 	%fd152, [%rd7];
$L__BB1_45:
	setp.lt.s32 	%p24, %r6, 1;
	@%p24 bra 	$L__BB1_47;
	ld.global.f64 	%fd153, [%rd4];
	bra.uni 	$L__BB1_49;
$L__BB1_47:
	setp.gt.s32 	%p25, %r6, -1;
	mov.f64 	%fd153, 0dC056800000000000;
	@%p25 bra 	$L__BB1_49;
	ld.param.u64 	%rd97, [_Z7calc_duiPdS_PsS_S_S_PiS1_S1__param_2];
	cvta.to.global.u64 	%rd66, %rd97;
	mul.wide.u32 	%rd67, %r6, 8;
	xor.b64  	%rd68, %rd67, 34359738360;
	add.s64 	%rd69, %rd66, %rd68;
	ld.global.f64 	%fd153, [%rd69];
$L__BB1_49:
	sub.f64 	%fd46, %fd152, %fd153;
	@%p18 bra 	$L__BB1_51;
	ld.global.f64 	%fd154, [%rd12];
	bra.uni 	$L__BB1_53;
$L__BB1_51:
	setp.gt.s32 	%p27, %r10, -1;
	mov.f64 	%fd154, 0dC056800000000000;
	@%p27 bra 	$L__BB1_53;
	ld.global.f64 	%fd154, [%rd13];
$L__BB1_53:
	setp.lt.s32 	%p28, %r9, 1;
	@%p28 bra 	$L__BB1_55;
	ld.global.f64 	%fd155, [%rd10];
	bra.uni 	$L__BB1_57;
$L__BB1_55:
	setp.gt.s32 	%p29, %r9, -1;
	mov.f64 	%fd155, 0dC056800000000000;
	@%p29 bra 	$L__BB1_57;
	ld.global.f64 	%fd155, [%rd11];
$L__BB1_57:
	sub.f64 	%fd53, %fd154, %fd155;
	min.s32 	%r25, %r7, %r6;
	setp.gt.s32 	%p30, %r25, 0;
	@%p30 bra 	$L__BB1_61;
	setp.gt.s32 	%p31, %r7, 0;
	@%p31 bra 	$L__BB1_62;
	setp.gt.s32 	%p32, %r6, 0;
	mov.f64 	%fd156, 0d0000000000000000;
	mov.f64 	%fd157, %fd156;
	@%p32 bra 	$L__BB1_60;
	bra.uni 	$L__BB1_63;
$L__BB1_60:
	mul.lo.s32 	%r26, %r1, 5;
	mul.wide.s32 	%rd70, %r26, 8;
	add.s64 	%rd71, %rd1, %rd70;
	ld.global.f64 	%fd87, [%rd71+8];
	mad.lo.s32 	%r27, %r6, 5, -4;
	mul.wide.s32 	%rd72, %r27, 8;
	add.s64 	%rd73, %rd1, %rd72;
	ld.global.f64 	%fd88, [%rd73];
	sub.f64 	%fd89, %fd87, %fd88;
	div.rn.f64 	%fd156, %fd89, 0d3FC3333333333333;
	ld.global.f64 	%fd90, [%rd71+16];
	ld.global.f64 	%fd91, [%rd73+8];
	sub.f64 	%fd92, %fd90, %fd91;
	div.rn.f64 	%fd157, %fd92, 0d3FC3333333333333;
	bra.uni 	$L__BB1_63;
$L__BB1_61:
	mad.lo.s32 	%r30, %r7, 5, -4;
	mul.wide.s32 	%rd78, %r30, 8;
	add.s64 	%rd79, %rd1, %rd78;
	ld.global.f64 	%fd99, [%rd79];
	mad.lo.s32 	%r31, %r6, 5, -4;
	mul.wide.s32 	%rd80, %r31, 8;
	add.s64 	%rd81, %rd1, %rd80;
	ld.global.f64 	%fd100, [%rd81];
	sub.f64 	%fd101, %fd99, %fd100;
	div.rn.f64 	%fd156, %fd101, 0d3FD3333333333333;
	ld.global.f64 	%fd102, [%rd79+8];
	ld.global.f64 	%fd103, [%rd81+8];
	sub.f64 	%fd104, %fd102, %fd103;
	div.rn.f64 	%fd157, %fd104, 0d3FD3333333333333;
	bra.uni 	$L__BB1_63;
$L__BB1_62:
	mad.lo.s32 	%r28, %r7, 5, -4;
	mul.wide.s32 	%rd74, %r28, 8;
	add.s64 	%rd75, %rd1, %rd74;
	ld.global.f64 	%fd93, [%rd75];
	mul.lo.s32 	%r29, %r1, 5;
	mul.wide.s32 	%rd76, %r29, 8;
	add.s64 	%rd77, %rd1, %rd76;
	ld.global.f64 	%fd94, [%rd77+8];
	sub.f64 	%fd95, %fd93, %fd94;
	div.rn.f64 	%fd156, %fd95, 0d3FC3333333333333;
	ld.global.f64 	%fd96, [%rd75+8];
	ld.global.f64 	%fd97, [%rd77+16];
	sub.f64 	%fd98, %fd96, %fd97;
	div.rn.f64 	%fd157, %fd98, 0d3FC3333333333333;
$L__BB1_63:
	min.s32 	%r32, %r10, %r9;
	setp.gt.s32 	%p33, %r32, 0;
	@%p33 bra 	$L__BB1_67;
	setp.gt.s32 	%p34, %r10, 0;
	@%p34 bra 	$L__BB1_68;
	setp.gt.s32 	%p35, %r9, 0;
	mov.f64 	%fd158, 0d0000000000000000;
	mov.f64 	%fd159, %fd158;
	@%p35 bra 	$L__BB1_66;
	bra.uni 	$L__BB1_69;
$L__BB1_66:
	mul.lo.s32 	%r33, %r1, 5;
	mul.wide.s32 	%rd82, %r33, 8;
	add.s64 	%rd83, %rd1, %rd82;
	ld.global.f64 	%fd106, [%rd83+24];
	mad.lo.s32 	%r34, %r9, 5, -2;
	mul.wide.s32 	%rd84, %r34, 8;
	add.s64 	%rd85, %rd1, %rd84;
	ld.global.f64 	%fd107, [%rd85];
	sub.f64 	%fd108, %fd106, %fd107;
	div.rn.f64 	%fd158, %fd108, 0d3FC3333333333333;
	ld.global.f64 	%fd109, [%rd83+32];
	ld.global.f64 	%fd110, [%rd85+8];
	sub.f64 	%fd111, %fd109, %fd110;
	div.rn.f64 	%fd159, %fd111, 0d3FC3333333333333;
	bra.uni 	$L__BB1_69;
$L__BB1_67:
	mad.lo.s32 	%r37, %r10, 5, -2;
	mul.wide.s32 	%rd90, %r37, 8;
	add.s64 	%rd91, %rd1, %rd90;
	ld.global.f64 	%fd118, [%rd91];
	mad.lo.s32 	%r38, %r9, 5, -2;
	mul.wide.s32 	%rd92, %r38, 8;
	add.s64 	%rd93, %rd1, %rd92;
	ld.global.f64 	%fd119, [%rd93];
	sub.f64 	%fd120, %fd118, %fd119;
	div.rn.f64 	%fd158, %fd120, 0d3FD3333333333333;
	ld.global.f64 	%fd121, [%rd91+8];
	ld.global.f64 	%fd122, [%rd93+8];
	sub.f64 	%fd123, %fd121, %fd122;
	div.rn.f64 	%fd159, %fd123, 0d3FD3333333333333;
	bra.uni 	$L__BB1_69;
$L__BB1_68:
	mad.lo.s32 	%r35, %r10, 5, -2;
	mul.wide.s32 	%rd86, %r35, 8;
	add.s64 	%rd87, %rd1, %rd86;
	ld.global.f64 	%fd112, [%rd87];
	mul.lo.s32 	%r36, %r1, 5;
	mul.wide.s32 	%rd88, %r36, 8;
	add.s64 	%rd89, %rd1, %rd88;
	ld.global.f64 	%fd113, [%rd89+24];
	sub.f64 	%fd114, %fd112, %fd113;
	div.rn.f64 	%fd158, %fd114, 0d3FC3333333333333;
	ld.global.f64 	%fd115, [%rd87+8];
	ld.global.f64 	%fd116, [%rd89+32];
	sub.f64 	%fd117, %fd115, %fd116;
	div.rn.f64 	%fd159, %fd117, 0d3FC3333333333333;
$L__BB1_69:
	ld.param.u64 	%rd98, [_Z7calc_duiPdS_PsS_S_S_PiS1_S1__param_6];
	div.rn.f64 	%fd124, %fd53, 0d3FD3333333333333;
	div.rn.f64 	%fd125, %fd46, 0d3FD3333333333333;
	mul.f64 	%fd126, %fd1, 0d0000000000000000;
	fma.rn.f64 	%fd127, %fd1, %fd126, 0d3FC3B645A1CAC083;
	div.rn.f64 	%fd128, %fd28, 0d3F970A3D70A3D70A;
	mul.f64 	%fd129, %fd2, 0d0000000000000000;
	fma.rn.f64 	%fd130, %fd2, %fd129, 0d3FC3B645A1CAC083;
	div.rn.f64 	%fd131, %fd39, 0d3F970A3D70A3D70A;
	mul.f64 	%fd132, %fd130, %fd131;
	fma.rn.f64 	%fd133, %fd127, %fd128, %fd132;
	mul.f64 	%fd134, %fd126, %fd2;
	div.rn.f64 	%fd135, %fd17, 0d3FB70A3D70A3D70A;
	mul.f64 	%fd136, %fd134, %fd135;
	fma.rn.f64 	%fd137, %fd136, 0d4000000000000000, %fd133;
	fma.rn.f64 	%fd138, %fd125, %fd156, %fd137;
	fma.rn.f64 	%fd139, %fd124, %fd157, %fd138;
	fma.rn.f64 	%fd140, %fd125, %fd158, %fd139;
	fma.rn.f64 	%fd141, %fd124, %fd159, %fd140;
	cvta.to.global.u64 	%rd94, %rd98;
	mul.wide.s32 	%rd95, %r1, 8;
	add.s64 	%rd96, %rd94, %rd95;
	st.global.f64 	[%rd96], %fd141;
$L__BB1_70:
	ret;

}
	// .globl	_Z10init_IstimiPd
.visible .entry _Z10init_IstimiPd(
	.param .u32 _Z10init_IstimiPd_param_0,
	.param .u64 .ptr .align 1 _Z10init_IstimiPd_param_1
)
{
	.reg .pred 	%p<2>;
	.reg .b32 	%r<7>;
	.reg .b64 	%rd<6>;

	ld.param.u32 	%r2, [_Z10init_IstimiPd_param_0];
	ld.param.u64 	%rd1, [_Z10init_IstimiPd_param_1];
	mov.u32 	%r3, %ctaid.x;
	mov.u32 	%r4, %ntid.x;
	mov.u32 	%r5, %tid.x;
	mad.lo.s32 	%r1, %r3, %r4, %r5;
	setp.ge.s32 	%p1, %r1, %r2;
	@%p1 bra 	$L__BB2_2;
	cvta.to.global.u64 	%rd2, %rd1;
	mul.lo.s32 	%r6, %r1, 20;
	mul.wide.s32 	%rd3, %r6, 8;
	add.s64 	%rd4, %rd2, %rd3;
	mov.b64 	%rd5, 0;
	st.global.u64 	[%rd4], %rd5;
$L__BB2_2:
	ret;

}
	// .globl	_Z11set_S1IstimiPddPi
.visible .entry _Z11set_S1IstimiPddPi(
	.param .u32 _Z11set_S1IstimiPddPi_param_0,
	.param .u64 .ptr .align 1 _Z11set_S1IstimiPddPi_param_1,
	.param .f64 _Z11set_S1IstimiPddPi_param_2,
	.param .u64 .ptr .align 1 _Z11set_S1IstimiPddPi_param_3
)
{
	.reg .pred 	%p<3>;
	.reg .b32 	%r<8>;
	.reg .b64 	%rd<9>;
	.reg .b64 	%fd<2>;

	ld.param.u32 	%r2, [_Z11set_S1IstimiPddPi_param_0];
	ld.param.u64 	%rd1, [_Z11set_S1IstimiPddPi_param_1];
	ld.param.f64 	%fd1, [_Z11set_S1IstimiPddPi_param_2];
	ld.param.u64 	%rd2, [_Z11set_S1IstimiPddPi_param_3];
	mov.u32 	%r3, %ctaid.x;
	mov.u32 	%r4, %ntid.x;
	mov.u32 	%r5, %tid.x;
	mad.lo.s32 	%r1, %r3, %r4, %r5;
	setp.ge.s32 	%p1, %r1, %r2;
	@%p1 bra 	$L__BB3_3;
	cvta.to.global.u64 	%rd3, %rd2;
	mul.wide.s32 	%rd4, %r1, 4;
	add.s64 	%rd5, %rd3, %rd4;
	ld.global.u32 	%r6, [%rd5];
	setp.eq.s32 	%p2, %r6, 0;
	@%p2 bra 	$L__BB3_3;
	mul.lo.s32 	%r7, %r1, 20;
	cvta.to.global.u64 	%rd6, %rd1;
	mul.wide.s32 	%rd7, %r7, 8;
	add.s64 	%rd8, %rd6, %rd7;
	st.global.f64 	[%rd8], %fd1;
$L__BB3_3:
	ret;

}
	// .globl	_Z11set_S2IstimiPddPiS0_Ps
.visible .entry _Z11set_S2IstimiPddPiS0_Ps(
	.param .u32 _Z11set_S2IstimiPddPiS0_Ps_param_0,
	.param .u64 .ptr .align 1 _Z11set_S2IstimiPddPiS0_Ps_param_1,
	.param .f64 _Z11set_S2IstimiPddPiS0_Ps_param_2,
	.param .u64 .ptr .align 1 _Z11set_S2IstimiPddPiS0_Ps_param_3,
	.param .u64 .ptr .align 1 _Z11set_S2IstimiPddPiS0_Ps_param_4,
	.param .u64 .ptr .align 1 _Z11set_S2IstimiPddPiS0_Ps_param_5
)
{
	.reg .pred 	%p<7>;
	.reg .b16 	%rs<3>;
	.reg .b32 	%r<15>;
	.reg .b64 	%rd<13>;
	.reg .b64 	%fd<2>;

	ld.param.u32 	%r2, [_Z11set_S2IstimiPddPiS0_Ps_param_0];
	ld.param.u64 	%rd1, [_Z11set_S2IstimiPddPiS0_Ps_param_1];
	ld.param.f64 	%fd1, [_Z11set_S2IstimiPddPiS0_Ps_param_2];
	ld.param.u64 	%rd2, [_Z11set_S2IstimiPddPiS0_Ps_param_4];
	ld.param.u64 	%rd3, [_Z11set_S2IstimiPddPiS0_Ps_param_5];
	mov.u32 	%r3, %ctaid.x;
	mov.u32 	%r4, %ntid.x;
	mov.u32 	%r5, %tid.x;
	mad.lo.s32 	%r1, %r3, %r4, %r5;
	setp.ge.s32 	%p1, %r1, %r2;
	@%p1 bra 	$L__BB4_3;
	cvta.to.global.u64 	%rd4, %rd2;
	cvta.to.global.u64 	%rd5, %rd3;
	mul.wide.s32 	%rd6, %r1, 4;
	add.s64 	%rd7, %rd4, %rd6;
	ld.global.u32 	%r6, [%rd7+4];
	mul.hi.s32 	%r7, %r6, 458129845;
	shr.u32 	%r8, %r7, 31;
	shr.s32 	%r9, %r7, 6;
	add.s32 	%r10, %r9, %r8;
	mul.lo.s32 	%r11, %r10, 600;
	sub.s32 	%r12, %r6, %r11;
	mul.wide.s32 	%rd8, %r1, 2;
	add.s64 	%rd9, %rd5, %rd8;
	ld.global.u16 	%rs1, [%rd9];
	add.s32 	%r13, %r6, -48000;
	setp.gt.u32 	%p2, %r13, 156599;
	setp.gt.u32 	%p3, %r12, 200;
	or.pred  	%p4, %p2, %p3;
	setp.ne.s16 	%p5, %rs1, 3;
	or.pred  	%p6, %p4, %p5;
	@%p6 bra 	$L__BB4_3;
	mul.lo.s32 	%r14, %r1, 20;
	cvta.to.global.u64 	%rd10, %rd1;
	mul.wide.s32 	%rd11, %r14, 8;
	add.s64 	%rd12, %rd10, %rd11;
	st.global.f64 	[%rd12], %fd1;
$L__BB4_3:
	ret;

}
	// .globl	_Z5Itot1idPdPsS_S_Pi
.visible .entry _Z5Itot1idPdPsS_S_Pi(
	.param .u32 _Z5Itot1idPdPsS_S_Pi_param_0,
	.param .f64 _Z5Itot1idPdPsS_S_Pi_param_1,
	.param .u64 .ptr .align 1 _Z5Itot1idPdPsS_S_Pi_param_2,
	.param .u64 .ptr .align 1 _Z5Itot1idPdPsS_S_Pi_param_3,
	.param .u64 .ptr .align 1 _Z5Itot1idPdPsS_S_Pi_param_4,
	.param .u64 .ptr .align 1 _Z5Itot1idPdPsS_S_Pi_param_5,
	.param .u64 .ptr .align 1 _Z5Itot1idPdPsS_S_Pi_param_6
)
{
	.reg .pred 	%p<246>;
	.reg .b16 	%rs<3>;
	.reg .b32 	%r<1217>;
	.reg .b32 	%f<145>;
	.reg .b64 	%rd<18>;
	.reg .b64 	%fd<2561>;

	ld.param.u32 	%r258, [_Z5Itot1idPdPsS_S_Pi_param_0];
	ld.param.f64 	%fd496, [_Z5Itot1idPdPsS_S_Pi_param_1];
	ld.param.u64 	%rd2, [_Z5Itot1idPdPsS_S_Pi_param_2];
	ld.param.u64 	%rd3, [_Z5Itot1idPdPsS_S_Pi_param_3];
	ld.param.u64 	%rd5, [_Z5Itot1idPdPsS_S_Pi_param_5];
	mov.u32 	%r259, %ctaid.x;
	mov.u32 	%r260, %ntid.x;
	mov.u32 	%r261, %tid.x;
	mad.lo.s32 	%r1, %r259, %r260, %r261;
	setp.ge.s32 	%p1, %r1, %r258;
	@%p1 bra 	$L__BB5_263;
	cvta.to.global.u64 	%rd6, %rd2;
	cvta.to.global.u64 	%rd7, %rd3;
	cvta.to.global.u64 	%rd8, %rd5;
	ld.const.f64 	%fd1, [F];
	ld.const.f64 	%fd497, [R];
	ld.const.f64 	%fd498, [T];
	mul.f64 	%fd2, %fd497, %fd498;
	div.rn.f64 	%fd3, %fd2, %fd1;
	mul.wide.s32 	%rd9, %r1, 2;
	add.s64 	%rd10, %rd7, %rd9;
	ld.global.u16 	%rs1, [%rd10];
	mul.wide.s32 	%rd11, %r1, 8;
	add.s64 	%rd12, %rd8, %rd11;
	ld.global.f64 	%fd4, [%rd12];
	ld.const.f64 	%fd5, [Ko];
	mul.lo.s32 	%r263, %r1, 20;
	mul.wide.s32 	%rd13, %r263, 8;
	add.s64 	%rd1, %rd6, %rd13;
	ld.global.f64 	%fd6, [%rd1+40];
	div.rn.f64 	%fd2469, %fd5, %fd6;
	{
	.reg .b32 %temp; 
	mov.b64 	{%temp, %r1201}, %fd2469;
	}
	{
	.reg .b32 %temp; 
	mov.b64 	{%r1202, %temp}, %fd2469;
	}
	setp.gt.s32 	%p2, %r1201, 1048575;
	mov.b32 	%r1203, -1023;
	@%p2 bra 	$L__BB5_3;
	mul.f64 	%fd2469, %fd2469, 0d4350000000000000;
	{
	.reg .b32 %temp; 
	mov.b64 	{%temp, %r1201}, %fd2469;
	}
	{
	.reg .b32 %temp; 
	mov.b64 	{%r1202, %temp}, %fd2469;
	}
	mov.b32 	%r1203, -1077;
$L__BB5_3:
	add.s32 	%r265, %r1201, -1;
	setp.gt.u32 	%p3, %r265, 2146435070;
	@%p3 bra 	$L__BB5_7;
	shr.u32 	%r268, %r1201, 20;
	add.s32 	%r1204, %r1203, %r268;
	and.b32  	%r269, %r1201, 1048575;
	or.b32  	%r270, %r269, 1072693248;
	mov.b64 	%fd2470, {%r1202, %r270};
	setp.lt.u32 	%p5, %r270, 1073127583;
	@%p5 bra 	$L__BB5_6;
	{
	.reg .b32 %temp; 
	mov.b64 	{%r271, %temp}, %fd2470;
	}
	{
	.reg .b32 %temp; 
	mov.b64 	{%temp, %r272}, %fd2470;
	}
	add.s32 	%r273, %r272, -1048576;
	mov.b64 	%fd2470, {%r271, %r273};
	add.s32 	%r1204, %r1204, 1;
$L__BB5_6:
	add.f64 	%fd500, %fd2470, 0dBFF0000000000000;
	add.f64 	%fd501, %fd2470, 0d3FF0000000000000;
	rcp.approx.ftz.f64 	%fd502, %fd501;
	neg.f64 	%fd503, %fd501;
	fma.rn.f64 	%fd504, %fd503, %fd502, 0d3FF0000000000000;
	fma.rn.f64 	%fd505, %fd504, %fd504, %fd504;
	fma.rn.f64 	%fd506, %fd505, %fd502, %fd502;
	mul.f64 	%fd507, %fd500, %fd506;
	fma.rn.f64 	%fd508, %fd500, %fd506, %fd507;
	mul.f64 	%fd509, %fd508, %fd508;
	fma.rn.f64 	%fd510, %fd509, 0d3EB1380B3AE80F1E, 0d3ED0EE258B7A8B04;
	fma.rn.f64 	%fd511, %fd510, %fd509, 0d3EF3B2669F02676F;
	fma.rn.f64 	%fd512, %fd511, %fd509, 0d3F1745CBA9AB0956;
	fma.rn.f64 	%fd513, %fd512, %fd509, 0d3F3C71C72D1B5154;
	fma.rn.f64 	%fd514, %fd513, %fd509, 0d3F624924923BE72D;
	fma.rn.f64 	%fd515, %fd514, %fd509, 0d3F8999999999A3C4;
	fma.rn.f64 	%fd516, %fd515, %fd509, 0d3FB5555555555554;
	sub.f64 	%fd517, %fd500, %fd508;
	add.f64 	%fd518, %fd517, %fd517;
	neg.f64 	%fd519, %fd508;
	fma.rn.f64 	%fd520, %fd519, %fd500, %fd518;
	mul.f64 	%fd521, %fd506, %fd520;
	mul.f64 	%fd522, %fd509, %fd516;
	fma.rn.f64 	%fd523, %fd522, %fd508, %fd521;
	xor.b32  	%r274, %r1204, -2147483648;
	mov.b32 	%r275, 1127219200;
	mov.b64 	%fd524, {%r274, %r275};
	mov.b32 	%r276, -2147483648;
	mov.b64 	%fd525, {%r276, %r275};
	sub.f64 	%fd526, %fd524, %fd525;
	fma.rn.f64 	%fd527, %fd526, 0d3FE62E42FEFA39EF, %fd508;
	fma.rn.f64 	%fd528, %fd526, 0dBFE62E42FEFA39EF, %fd527;
	sub.f64 	%fd529, %fd528, %fd508;
	sub.f64 	%fd530, %fd523, %fd529;
	fma.rn.f64 	%fd531, %fd526, 0d3C7ABC9E3B39803F, %fd530;
	add.f64 	%fd2471, %fd527, %fd531;
	bra.uni 	$L__BB5_8;
$L__BB5_7:
	fma.rn.f64 	%fd499, %fd2469, 0d7FF0000000000000, 0d7FF0000000000000;
	{
	.reg .b32 %temp; 
	mov.b64 	{%temp, %r266}, %fd2469;
	}
	and.b32  	%r267, %r266, 2147483647;
	setp.eq.s32 	%p4, %r267, 0;
	selp.f64 	%fd2471, 0dFFF0000000000000, %fd499, %p4;
$L__BB5_8:
	ld.const.f64 	%fd16, [Nao];
	ld.global.f64 	%fd17, [%rd1+32];
	div.rn.f64 	%fd2472, %fd16, %fd17;
	{
	.reg .b32 %temp; 
	mov.b64 	{%temp, %r1205}, %fd2472;
	}
	{
	.reg .b32 %temp; 
	mov.b64 	{%r1206, %temp}, %fd2472;
	}
	setp.gt.s32 	%p6, %r1205, 1048575;
	mov.b32 	%r1207, -1023;
	@%p6 bra 	$L__BB5_10;
	mul.f64 	%fd2472, %fd2472, 0d4350000000000000;
	{
	.reg .b32 %temp; 
	mov.b64 	{%temp, %r1205}, %fd2472;
	}
	{
	.reg .b32 %temp; 
	mov.b64 	{%r1206, %temp}, %fd2472;
	}
	mov.b32 	%r1207, -1077;
$L__BB5_10:
	add.s32 	%r279, %r1205, -1;
	setp.gt.u32 	%p7, %r279, 2146435070;
	@%p7 bra 	$L__BB5_14;
	shr.u32 	%r282, %r1205, 20;
	add.s32 	%r1208, %r1207, %r282;
	and.b32  	%r283, %r1205, 1048575;
	or.b32  	%r284, %r283, 1072693248;
	mov.b64 	%fd2473, {%r1206, %r284};
	setp.lt.u32 	%p9, %r284, 1073127583;
	@%p9 bra 	$L__BB5_13;
	{
	.reg .b32 %temp; 
	mov.b64 	{%r285, %temp}, %fd2473;
	}
	{
	.reg .b32 %temp; 
	mov.b64 	{%temp, %r286}, %fd2473;
	}
	add.s32 	%r287, %r286, -1048576;
	mov.b64 	%fd2473, {%r285, %r287};
	add.s32 	%r1208, %r1208, 1;
$L__BB5_13:
	add.f64 	%fd533, %fd2473, 0dBFF0000000000000;
	add.f64 	%fd534, %fd2473, 0d3FF0000000000000;
	rcp.approx.ftz.f64 	%fd535, %fd534;
	neg.f64 	%fd536, %fd534;
	fma.rn.f64 	%fd537, %fd536, %fd535, 0d3FF0000000000000;
	fma.rn.f64 	%fd538, %fd537, %fd537, %fd537;
	fma.rn.f64 	%fd539, %fd538, %fd535, %fd535;
	mul.f64 	%fd540, %fd533, %fd539;
	fma.rn.f64 	%fd541, %fd533, %fd539, %fd540;
	mul.f64 	%fd542, %fd541, %fd541;
	fma.rn.f64 	%fd543, %fd542, 0d3EB1380B3AE80F1E, 0d3ED0EE258B7A8B04;
	fma.rn.f64 	%fd544, %fd543, %fd542, 0d3EF3B2669F02676F;
	fma.rn.f64 	%fd545, %fd544, %fd542, 0d3F1745CBA9AB0956;
	fma.rn.f64 	%fd546, %fd545, %fd542, 0d3F3C71C72D1B5154;
	fma.rn.f64 	%fd547, %fd546, %fd542, 0d3F624924923BE72D;
	fma.rn.f64 	%fd548, %fd547, %fd542, 0d3F8999999999A3C4;
	fma.rn.f64 	%fd549, %fd548, %fd542, 0d3FB5555555555554;
	sub.f64 	%fd550, %fd533, %fd541;
	add.f64 	%fd551, %fd550, %fd550;
	neg.f64 	%fd552, %fd541;
	fma.rn.f64 	%fd553, %fd552, %fd533, %fd551;
	mul.f64 	%fd554, %fd539, %fd553;
	mul.f64 	%fd555, %fd542, %fd549;
	fma.rn.f64 	%fd556, %fd555, %fd541, %fd554;
	xor.b32  	%r288, %r1208, -2147483648;
	mov.b32 	%r289, 1127219200;
	mov.b64 	%fd557, {%r288, %r289};
	mov.b32 	%r290, -2147483648;
	mov.b64 	%fd558, {%r290, %r289};
	sub.f64 	%fd559, %fd557, %fd558;
	fma.rn.f64 	%fd560, %fd559, 0d3FE62E42FEFA39EF, %fd541;
	fma.rn.f64 	%fd561, %fd559, 0dBFE62E42FEFA39EF, %fd560;
	sub.f64 	%fd562, %fd561, %fd541;
	sub.f64 	%fd563, %fd556, %fd562;
	fma.rn.f64 	%fd564, %fd559, 0d3C7ABC9E3B39803F, %fd563;
	add.f64 	%fd2474, %fd560, %fd564;
	bra.uni 	$L__BB5_15;
$L__BB5_14:
	fma.rn.f64 	%fd532, %fd2472, 0d7FF0000000000000, 0d7FF0000000000000;
	{
	.reg .b32 %temp; 
	mov.b64 	{%temp, %r280}, %fd2472;
	}
	and.b32  	%r281, %r280, 2147483647;
	setp.eq.s32 	%p8, %r281, 0;
	selp.f64 	%fd2474, 0dFFF0000000000000, %fd532, %p8;
$L__BB5_15:
	ld.const.f64 	%fd565, [pKNa];
	fma.rn.f64 	%fd566, %fd565, %fd16, %fd5;
	fma.rn.f64 	%fd567, %fd565, %fd17, %fd6;
	div.rn.f64 	%fd2475, %fd566, %fd567;
	{
	.reg .b32 %temp; 
	mov.b64 	{%temp, %r1209}, %fd2475;
	}
	{
	.reg .b32 %temp; 
	mov.b64 	{%r1210, %temp}, %fd2475;
	}
	setp.gt.s32 	%p10, %r1209, 1048575;
	mov.b32 	%r1211, -1023;
	@%p10 bra 	$L__BB5_17;
	mul.f64 	%fd2475, %fd2475, 0d4350000000000000;
	{
	.reg .b32 %temp; 
	mov.b64 	{%temp, %r1209}, %fd2475;
	}
	{
	.reg .b32 %temp; 
	mov.b64 	{%r1210, %temp}, %fd2475;
	}
	mov.b32 	%r1211, -1077;
$L__BB5_17:
	add.s32 	%r293, %r1209, -1;
	setp.gt.u32 	%p11, %r293, 2146435070;
	@%p11 bra 	$L__BB5_21;
	shr.u32 	%r296, %r1209, 20;
	add.s32 	%r1212, %r1211, %r296;
	and.b32  	%r297, %r1209, 1048575;
	or.b32  	%r298, %r297, 1072693248;
	mov.b64 	%fd2476, {%r1210, %r298};
	setp.lt.u32 	%p13, %r298, 1073127583;
	@%p13 bra 	$L__BB5_20;
	{
	.reg .b32 %temp; 
	mov.b64 	{%r299, %temp}, %fd2476;
	}
	{
	.reg .b32 %temp; 
	mov.b64 	{%temp, %r300}, %fd2476;
	}
	add.s32 	%r301, %r300, -1048576;
	mov.b64 	%fd2476, {%r299, %r301};
	add.s32 	%r1212, %r1212, 1;
$L__BB5_20:
	add.f64 	%fd569, %fd2476, 0dBFF0000000000000;
	add.f64 	%fd570, %fd2476, 0d3FF0000000000000;
	rcp.approx.ftz.f64 	%fd571, %fd570;
	neg.f64 	%fd572, %fd570;
	fma.rn.f64 	%fd573, %fd572, %fd571, 0d3FF0000000000000;
	fma.rn.f64 	%fd574, %fd573, %fd573, %fd573;
	fma.rn.f64 	%fd575, %fd574, %fd571, %fd571;
	mul.f64 	%fd576, %fd569, %fd575;
	fma.rn.f64 	%fd577, %fd569, %fd575, %fd576;
	mul.f64 	%fd578, %fd577, %fd577;
	fma.rn.f64 	%fd579, %fd578, 0d3EB1380B3AE80F1E, 0d3ED0EE258B7A8B04;
	fma.rn.f64 	%fd580, %fd579, %fd578, 0d3EF3B2669F02676F;
	fma.rn.f64 	%fd581, %fd580, %fd578, 0d3F1745CBA9AB0956;
	fma.rn.f64 	%fd582, %fd581, %fd578, 0d3F3C71C72D1B5154;
	fma.rn.f64 	%fd583, %fd582, %fd578, 0d3F624924923BE72D;
	fma.rn.f64 	%fd584, %fd583, %fd578, 0d3F8999999999A3C4;
	fma.rn.f64 	%fd585, %fd584, %fd578, 0d3FB5555555555554;
	sub.f64 	%fd586, %fd569, %fd577;
	add.f64 	%fd587, %fd586, %fd586;
	neg.f64 	%fd588, %fd577;
	fma.rn.f64 	%fd589, %fd588, %fd569, %fd587;
	mul.f64 	%fd590, %fd575, %fd589;
	mul.f64 	%fd591, %fd578, %fd585;
	fma.rn.f64 	%fd592, %fd591, %fd577, %fd590;
	xor.b32  	%r302, %r1212, -2147483648;
	mov.b32 	%r303, 1127219200;
	mov.b64 	%fd593, {%r302, %r303};
	mov.b32 	%r304, -2147483648;
	mov.b64 	%fd594, {%r304, %r303};
	sub.f64 	%fd595, %fd593, %fd594;
	fma.rn.f64 	%fd596, %fd595, 0d3FE62E42FEFA39EF, %fd577;
	fma.rn.f64 	%fd597, %fd595, 0dBFE62E42FEFA39EF, %fd596;
	sub.f64 	%fd598, %fd597, %fd577;
	sub.f64 	%fd599, %fd592, %fd598;
	fma.rn.f64 	%fd600, %fd595, 0d3C7ABC9E3B39803F, %fd599;
	add.f64 	%fd2477, %fd596, %fd600;
	bra.uni 	$L__BB5_22;
$L__BB5_21:
	fma.rn.f64 	%fd568, %fd2475, 0d7FF0000000000000, 0d7FF0000000000000;
	{
	.reg .b32 %temp; 
	mov.b64 	{%temp, %r294}, %fd2475;
	}
	and.b32  	%r295, %r294, 2147483647;
	setp.eq.s32 	%p12, %r295, 0;
	selp.f64 	%fd2477, 0dFFF0000000000000, %fd568, %p12;
$L__BB5_22:
	mul.f64 	%fd36, %fd3, %fd2477;
	ld.const.f64 	%fd37, [Cao];
	ld.global.f64 	%fd38, [%rd1+8];
	div.rn.f64 	%fd2478, %fd37, %fd38;
	{
	.reg .b32 %temp; 
	mov.b64 	{%temp, %r1213}, %fd2478;
	}
	{
	.reg .b32 %temp; 
	mov.b64 	{%r1214, %temp}, %fd2478;
	}
	setp.gt.s32 	%p14, %r1213, 1048575;
	mov.b32 	%r1215, -1023;
	@%p14 bra 	$L__BB5_24;
	mul.f64 	%fd2478, %fd2478, 0d4350000000000000;
	{
	.reg .b32 %temp; 
	mov.b64 	{%temp, %r1213}, %fd2478;
	}
	{
	.reg .b32 %temp; 
	mov.b64 	{%r1214, %temp}, %fd2478;
	}
	mov.b32 	%r1215, -1077;
$L__BB5_24:
	add.s32 	%r307, %r1213, -1;
	setp.gt.u32 	%p15, %r307, 2146435070;
	@%p15 bra 	$L__BB5_28;
	shr.u32 	%r310, %r1213, 20;
	add.s32 	%r1216, %r1215, %r310;
	and.b32  	%r311, %r1213, 1048575;
	or.b32  	%r312, %r311, 1072693248;
	mov.b64 	%fd2479, {%r1214, %r312};
	setp.lt.u32 	%p17, %r312, 1073127583;
	@%p17 bra 	$L__BB5_27;
	{
	.reg .b32 %temp; 
	mov.b64 	{%r313, %temp}, %fd2479;
	}
	{
	.reg .b32 %temp; 
	mov.b64 	{%temp, %r314}, %fd2479;
	}
	add.s32 	%r315, %r314, -1048576;
	mov.b64 	%fd2479, {%r313, %r315};
	add.s32 	%r1216, %r1216, 1;
$L__BB5_27:
	add.f64 	%fd602, %fd2479, 0dBFF0000000000000;
	add.f64 	%fd603, %fd2479, 0d3FF0000000000000;
	rcp.approx.ftz.f64 	%fd604, %fd603;
	neg.f64 	%fd605, %fd603;
	fma.rn.f64 	%fd606, %fd605, %fd604, 0d3FF0000000000000;
	fma.rn.f64 	%fd607, %fd606, %fd606, %fd606;
	fma.rn.f64 	%fd608, %fd607, %fd604, %fd604;
	mul.f64 	%fd609, %fd602, %fd608;
	fma.rn.f64 	%fd610, %fd602, %fd608, %fd609;
	mul.f64 	%fd611, %fd610, %fd610;
	fma.rn.f64 	%fd612, %fd611, 0d3EB1380B3AE80F1E, 0d3ED0EE258B7A8B04;
	fma.rn.f64 	%fd613, %fd612, %fd611, 0d3EF3B2669F02676F;
	fma.rn.f64 	%fd614, %fd613, %fd611, 0d3F1745CBA9AB0956;
	fma.rn.f64 	%fd615, %fd614, %fd611, 0d3F3C71C72D1B5154;
	fma.rn.f64 	%fd616, %fd615, %fd611, 0d3F624924923BE72D;
	fma.rn.f64 	%fd617, %fd616, %fd611, 0d3F8999999999A3C4;
	fma.rn.f64 	%fd618, %fd617, %fd611, 0d3FB5555555555554;
	sub.f64 	%fd619, %fd602, %fd610;
	add.f64 	%fd620, %fd619, %fd619;
	neg.f64 	%fd621, %fd610;
	fma.rn.f64 	%fd622, %fd621, %fd602, %fd620;
	mul.f64 	%fd623, %fd608, %fd622;
	mul.f64 	%fd624, %fd611, %fd618;
	fma.rn.f64 	%fd625, %fd624, %fd610, %fd623;
	xor.b32  	%r316, %r1216, -2147483648;
	mov.b32 	%r317, 1127219200;
	mov.b64 	%fd626, {%r316, %r317};
	mov.b32 	%r318, -2147483648;
	mov.b64 	%fd627, {%r318, %r317};
	sub.f64 	%fd628, %fd626, %fd627;
	fma.rn.f64 	%fd629, %fd628, 0d3FE62E42FEFA39EF, %fd610;
	fma.rn.f64 	%fd630, %fd628, 0dBFE62E42FEFA39EF, %fd629;
	sub.f64 	%fd631, %fd630, %fd610;
	sub.f64 	%fd632, %fd625, %fd631;
	fma.rn.f64 	%fd633, %fd628, 0d3C7ABC9E3B39803F, %fd632;
	add.f64 	%fd2480, %fd629, %fd633;
	bra.uni 	$L__BB5_29;
$L__BB5_28:
	fma.rn.f64 	%fd601, %fd2478, 0d7FF0000000000000, 0d7FF0000000000000;
	{
	.reg .b32 %temp; 
	mov.b64 	{%temp, %r308}, %fd2478;
	}
	and.b32  	%r309, %r308, 2147483647;
	setp.eq.s32 	%p16, %r309, 0;
	selp.f64 	%fd2480, 0dFFF0000000000000, %fd601, %p16;
$L__BB5_29:
	mul.f64 	%fd634, %fd3, 0d3FE0000000000000;
	mul.f64 	%fd48, %fd634, %fd2480;
	mul.f64 	%fd635, %fd3, %fd2471;
	sub.f64 	%fd49, %fd4, %fd635;
	add.f64 	%fd636, %fd49, 0dC069000000000000;
	mul.f64 	%fd50, %fd636, 0d3FAEB851EB851EB8;
	fma.rn.f64 	%fd637, %fd50, 0d3FF71547652B82FE, 0d4338000000000000;
	{
	.reg .b32 %temp; 
	mov.b64 	{%r42, %temp}, %fd637;
	}
	mov.f64 	%fd638, 0dC338000000000000;
	add.rn.f64 	%fd639, %fd637, %fd638;
	fma.rn.f64 	%fd640, %fd639, 0dBFE62E42FEFA39EF, %fd50;
	fma.rn.f64 	%fd641, %fd639, 0dBC7ABC9E3B39803F, %fd640;
	fma.rn.f64 	%fd642, %fd641, 0d3E5ADE1569CE2BDF, 0d3E928AF3FCA213EA;
	fma.rn.f64 	%fd643, %fd642, %fd641, 0d3EC71DEE62401315;
	fma.rn.f64 	%fd644, %fd643, %fd641, 0d3EFA01997C89EB71;
	fma.rn.f64 	%fd645, %fd644, %fd641, 0d3F2A01A014761F65;
	fma.rn.f64 	%fd646, %fd645, %fd641, 0d3F56C16C1852B7AF;
	fma.rn.f64 	%fd647, %fd646, %fd641, 0d3F81111111122322;
	fma.rn.f64 	%fd648, %fd647, %fd641, 0d3FA55555555502A1;
	fma.rn.f64 	%fd649, %fd648, %fd641, 0d3FC5555555555511;
	fma.rn.f64 	%fd650, %fd649, %fd641, 0d3FE000000000000B;
	fma.rn.f64 	%fd651, %fd650, %fd641, 0d3FF0000000000000;
	fma.rn.f64 	%fd652, %fd651, %fd641, 0d3FF0000000000000;
	{
	.reg .b32 %temp; 
	mov.b64 	{%r43, %temp}, %fd652;
	}
	{
	.reg .b32 %temp; 
	mov.b64 	{%temp, %r44}, %fd652;
	}
	shl.b32 	%r319, %r42, 20;
	add.s32 	%r320, %r319, %r44;
	mov.b64 	%fd2481, {%r43, %r320};
	{
	.reg .b32 %temp; 
	mov.b64 	{%temp, %r321}, %fd50;
	}
	mov.b32 	%f73, %r321;
	abs.f32 	%f1, %f73;
	setp.lt.f32 	%p18, %f1, 0f4086232B;
	@%p18 bra 	$L__BB5_32;
	setp.lt.f64 	%p19, %fd50, 0d0000000000000000;
	add.f64 	%fd653, %fd50, 0d7FF0000000000000;
	selp.f64 	%fd2481, 0d0000000000000000, %fd653, %p19;
	setp.geu.f32 	%p20, %f1, 0f40874800;
	@%p20 bra 	$L__BB5_32;
	shr.u32 	%r322, %r42, 31;
	add.s32 	%r323, %r42, %r322;
	shr.s32 	%r324, %r323, 1;
	shl.b32 	%r325, %r324, 20;
	add.s32 	%r326, %r44, %r325;
	mov.b64 	%fd654, {%r43, %r326};
	sub.s32 	%r327, %r42, %r324;
	shl.b32 	%r328, %r327, 20;
	add.s32 	%r329, %r328, 1072693248;
	mov.b32 	%r330, 0;
	mov.b64 	%fd655, {%r330, %r329};
	mul.f64 	%fd2481, %fd655, %fd654;
$L__BB5_32:
	add.f64 	%fd55, %fd2481, 0d3FF0000000000000;
	add.f64 	%fd656, %fd49, 0d4059000000000000;
	mul.f64 	%fd56, %fd656, 0d3F2A36E2EB1C432D;
	fma.rn.f64 	%fd657, %fd56, 0d3FF71547652B82FE, 0d4338000000000000;
	{
	.reg .b32 %temp; 
	mov.b64 	{%r45, %temp}, %fd657;
	}
	mov.f64 	%fd658, 0dC338000000000000;
	add.rn.f64 	%fd659, %fd657, %fd658;
	fma.rn.f64 	%fd660, %fd659, 0dBFE62E42FEFA39EF, %fd56;
	fma.rn.f64 	%fd661, %fd659, 0dBC7ABC9E3B39803F, %fd660;
	fma.rn.f64 	%fd662, %fd661, 0d3E5ADE1569CE2BDF, 0d3E928AF3FCA213EA;
	fma.rn.f64 	%fd663, %fd662, %fd661, 0d3EC71DEE62401315;
	fma.rn.f64 	%fd664, %fd663, %fd661, 0d3EFA01997C89EB71;
	fma.rn.f64 	%fd665, %fd664, %fd661, 0d3F2A01A014761F65;
	fma.rn.f64 	%fd666, %fd665, %fd661, 0d3F56C16C1852B7AF;
	fma.rn.f64 	%fd667, %fd666, %fd661, 0d3F81111111122322;
	fma.rn.f64 	%fd668, %fd667, %fd661, 0d3FA55555555502A1;
	fma.rn.f64 	%fd669, %fd668, %fd661, 0d3FC5555555555511;
	fma.rn.f64 	%fd670, %fd669, %fd661, 0d3FE000000000000B;
	fma.rn.f64 	%fd671, %fd670, %fd661, 0d3FF0000000000000;
	fma.rn.f64 	%fd672, %fd671, %fd661, 0d3FF0000000000000;
	{
	.reg .b32 %temp; 
	mov.b64 	{%r46, %temp}, %fd672;
	}
	{
	.reg .b32 %temp; 
	mov.b64 	{%temp, %r47}, %fd672;
	}
	shl.b32 	%r331, %r45, 20;
	add.s32 	%r332, %r331, %r47;
	mov.b64 	%fd2482, {%r46, %r332};
	{
	.reg .b32 %temp; 
	mov.b64 	{%temp, %r333}, %fd56;
	}
	mov.b32 	%f74, %r333;
	abs.f32 	%f2, %f74;
	setp.lt.f32 	%p21, %f2, 0f4086232B;
	@%p21 bra 	$L__BB5_35;
	setp.lt.f64 	%p22, %fd56, 0d0000000000000000;
	add.f64 	%fd673, %fd56, 0d7FF0000000000000;
	selp.f64 	%fd2482, 0d0000000000000000, %fd673, %p22;
	setp.geu.f32 	%p23, %f2, 0f40874800;
	@%p23 bra 	$L__BB5_35;
	shr.u32 	%r334, %r45, 31;
	add.s32 	%r335, %r45, %r334;
	shr.s32 	%r336, %r335, 1;
	shl.b32 	%r337, %r336, 20;
	add.s32 	%r338, %r47, %r337;
	mov.b64 	%fd674, {%r46, %r338};
	sub.s32 	%r339, %r45, %r336;
	shl.b32 	%r340, %r339, 20;
	add.s32 	%r341, %r340, 1072693248;
	mov.b32 	%r342, 0;
	mov.b64 	%fd675, {%r342, %r341};
	mul.f64 	%fd2482, %fd675, %fd674;
$L__BB5_35:
	add.f64 	%fd676, %fd49, 0dC024000000000000;
	mul.f64 	%fd61, %fd676, 0d3FB999999999999A;
	fma.rn.f64 	%fd677, %fd61, 0d3FF71547652B82FE, 0d4338000000000000;
	{
	.reg .b32 %temp; 
	mov.b64 	{%r48, %temp}, %fd677;
	}
	mov.f64 	%fd678, 0dC338000000000000;
	add.rn.f64 	%fd679, %fd677, %fd678;
	fma.rn.f64 	%fd680, %fd679, 0dBFE62E42FEFA39EF, %fd61;
	fma.rn.f64 	%fd681, %fd679, 0dBC7ABC9E3B39803F, %fd680;
	fma.rn.f64 	%fd682, %fd681, 0d3E5ADE1569CE2BDF, 0d3E928AF3FCA213EA;
	fma.rn.f64 	%fd683, %fd682, %fd681, 0d3EC71DEE62401315;
	fma.rn.f64 	%fd684, %fd683, %fd681, 0d3EFA01997C89EB71;
	fma.rn.f64 	%fd685, %fd684, %fd681, 0d3F2A01A014761F65;
	fma.rn.f64 	%fd686, %fd685, %fd681, 0d3F56C16C1852B7AF;
	fma.rn.f64 	%fd687, %fd686, %fd681, 0d3F81111111122322;
	fma.rn.f64 	%fd688, %fd687, %fd681, 0d3FA55555555502A1;
	fma.rn.f64 	%fd689, %fd688, %fd681, 0d3FC5555555555511;
	fma.rn.f64 	%fd690, %fd689, %fd681, 0d3FE000000000000B;
	fma.rn.f64 	%fd691, %fd690, %fd681, 0d3FF0000000000000;
	fma.rn.f64 	%fd692, %fd691, %fd681, 0d3FF0000000000000;
	{
	.reg .b32 %temp; 
	mov.b64 	{%r49, %temp}, %fd692;
	}
	{
	.reg .b32 %temp; 
	mov.b64 	{%temp, %r50}, %fd692;
	}
	shl.b32 	%r343, %r48, 20;
	add.s32 	%r344, %r343, %r50;
	mov.b64 	%fd2483, {%r49, %r344};
	{
	.reg .b32 %temp; 
	mov.b64 	{%temp, %r345}, %fd61;
	}
	mov.b32 	%f75, %r345;
	abs.f32 	%f3, %f75;
	setp.lt.f32 	%p24, %f3, 0f4086232B;
	@%p24 bra 	$L__BB5_38;
	setp.lt.f64 	%p25, %fd61, 0d0000000000000000;
	add.f64 	%fd693, %fd61, 0d7FF0000000000000;
	selp.f64 	%fd2483, 0d0000000000000000, %fd693, %p25;
	setp.geu.f32 	%p26, %f3, 0f40874800;
	@%p26 bra 	$L__BB5_38;
	shr.u32 	%r346, %r48, 31;
	add.s32 	%r347, %r48, %r346;
	shr.s32 	%r348, %r347, 1;
	shl.b32 	%r349, %r348, 20;
	add.s32 	%r350, %r50, %r349;
	mov.b64 	%fd694, {%r49, %r350};
	sub.s32 	%r351, %r48, %r348;
	shl.b32 	%r352, %r351, 20;
	add.s32 	%r353, %r352, 1072693248;
	mov.b32 	%r354, 0;
	mov.b64 	%fd695, {%r354, %r353};
	mul.f64 	%fd2483, %fd695, %fd694;
$L__BB5_38:
	fma.rn.f64 	%fd66, %fd2482, 0d4008000000000000, %fd2483;
	mul.f64 	%fd67, %fd49, 0dBFE0000000000000;
	fma.rn.f64 	%fd696, %fd67, 0d3FF71547652B82FE, 0d4338000000000000;
	{
	.reg .b32 %temp; 
	mov.b64 	{%r51, %temp}, %fd696;
	}
	mov.f64 	%fd697, 0dC338000000000000;
	add.rn.f64 	%fd698, %fd696, %fd697;
	fma.rn.f64 	%fd699, %fd698, 0dBFE62E42FEFA39EF, %fd67;
	fma.rn.f64 	%fd700, %fd698, 0dBC7ABC9E3B39803F, %fd699;
	fma.rn.f64 	%fd701, %fd700, 0d3E5ADE1569CE2BDF, 0d3E928AF3FCA213EA;
	fma.rn.f64 	%fd702, %fd701, %fd700, 0d3EC71DEE62401315;
	fma.rn.f64 	%fd703, %fd702, %fd700, 0d3EFA01997C89EB71;
	fma.rn.f64 	%fd704, %fd703, %fd700, 0d3F2A01A014761F65;
	fma.rn.f64 	%fd705, %fd704, %fd700, 0d3F56C16C1852B7AF;
	fma.rn.f64 	%fd706, %fd705, %fd700, 0d3F81111111122322;
	fma.rn.f64 	%fd707, %fd706, %fd700, 0d3FA55555555502A1;
	fma.rn.f64 	%fd708, %fd707, %fd700, 0d3FC5555555555511;
	fma.rn.f64 	%fd709, %fd708, %fd700, 0d3FE000000000000B;
	fma.rn.f64 	%fd710, %fd709, %fd700, 0d3FF0000000000000;
	fma.rn.f64 	%fd711, %fd710, %fd700, 0d3FF0000000000000;
	{
	.reg .b32 %temp; 
	mov.b64 	{%r52, %temp}, %fd711;
	}
	{
	.reg .b32 %temp; 
	mov.b64 	{%temp, %r53}, %fd711;
	}
	shl.b32 	%r355, %r51, 20;
	add.s32 	%r356, %r355, %r53;
	mov.b64 	%fd2484, {%r52, %r356};
	{
	.reg .b32 %temp; 
	mov.b64 	{%temp, %r357}, %fd67;
	}
	mov.b32 	%f76, %r357;
	abs.f32 	%f4, %f76;
	setp.lt.f32 	%p27, %f4, 0f4086232B;
	@%p27 bra 	$L__BB5_41;
	setp.lt.f64 	%p28, %fd67, 0d0000000000000000;
	add.f64 	%fd712, %fd67, 0d7FF0000000000000;
	selp.f64 	%fd2484, 0d0000000000000000, %fd712, %p28;
	setp.geu.f32 	%p29, %f4, 0f40874800;
	@%p29 bra 	$L__BB5_41;
	shr.u32 	%r358, %r51, 31;
	add.s32 	%r359, %r51, %r358;
	shr.s32 	%r360, %r359, 1;
	shl.b32 	%r361, %r360, 20;
	add.s32 	%r362, %r53, %r361;
	mov.b64 	%fd713, {%r52, %r362};
	sub.s32 	%r363, %r51, %r360;
	shl.b32 	%r364, %r363, 20;
	add.s32 	%r365, %r364, 1072693248;
	mov.b32 	%r366, 0;
	mov.b64 	%fd714, {%r366, %r365};
	mul.f64 	%fd2484, %fd714, %fd713;
$L__BB5_41:
	mov.f64 	%fd715, 0d3FB999999999999A;
	div.rn.f64 	%fd716, %fd715, %fd55;
	add.f64 	%fd717, %fd2484, 0d3FF0000000000000;
	div.rn.f64 	%fd718, %fd66, %fd717;
	add.f64 	%fd719, %fd716, %fd718;
	div.rn.f64 	%fd72, %fd716, %fd719;
	mul.f64 	%fd720, %fd4, 0dBFB999999999999A;
	mul.f64 	%fd721, %fd720, %fd1;
	div.rn.f64 	%fd73, %fd721, %fd2;
	fma.rn.f64 	%fd722, %fd73, 0d3FF71547652B82FE, 0d4338000000000000;
	{
	.reg .b32 %temp; 
	mov.b64 	{%r54, %temp}, %fd722;
	}
	mov.f64 	%fd723, 0dC338000000000000;
	add.rn.f64 	%fd724, %fd722, %fd723;
	fma.rn.f64 	%fd725, %fd724, 0dBFE62E42FEFA39EF, %fd73;
	fma.rn.f64 	%fd726, %fd724, 0dBC7ABC9E3B39803F, %fd725;
	fma.rn.f64 	%fd727, %fd726, 0d3E5ADE1569CE2BDF, 0d3E928AF3FCA213EA;
	fma.rn.f64 	%fd728, %fd727, %fd726, 0d3EC71DEE62401315;
	fma.rn.f64 	%fd729, %fd728, %fd726, 0d3EFA01997C89EB71;
	fma.rn.f64 	%fd730, %fd729, %fd726, 0d3F2A01A014761F65;
	fma.rn.f64 	%fd731, %fd730, %fd726, 0d3F56C16C1852B7AF;
	fma.rn.f64 	%fd732, %fd731, %fd726, 0d3F81111111122322;
	fma.rn.f64 	%fd733, %fd732, %fd726, 0d3FA55555555502A1;
	fma.rn.f64 	%fd734, %fd733, %fd726, 0d3FC5555555555511;
	fma.rn.f64 	%fd735, %fd734, %fd726, 0d3FE000000000000B;
	fma.rn.f64 	%fd736, %fd735, %fd726, 0d3FF0000000000000;
	fma.rn.f64 	%fd737, %fd736, %fd726, 0d3FF0000000000000;
	{
	.reg .b32 %temp; 
	mov.b64 	{%r55, %temp}, %fd737;
	}
	{
	.reg .b32 %temp; 
	mov.b64 	{%temp, %r56}, %fd737;
	}
	shl.b32 	%r367, %r54, 20;
	add.s32 	%r368, %r367, %r56;
	mov.b64 	%fd2485, {%r55, %r368};
	{
	.reg .b32 %temp; 
	mov.b64 	{%temp, %r369}, %fd73;
	}
	mov.b32 	%f77, %r369;
	abs.f32 	%f5, %f77;
	setp.lt.f32 	%p30, %f5, 0f4086232B;
	@%p30 bra 	$L__BB5_44;
	setp.lt.f64 	%p31, %fd73, 0d0000000000000000;
	add.f64 	%fd738, %fd73, 0d7FF0000000000000;
	selp.f64 	%fd2485, 0d0000000000000000, %fd738, %p31;
	setp.geu.f32 	%p32, %f5, 0f40874800;
	@%p32 bra 	$L__BB5_44;
	shr.u32 	%r370, %r54, 31;
	add.s32 	%r371, %r54, %r370;
	shr.s32 	%r372, %r371, 1;
	shl.b32 	%r373, %r372, 20;
	add.s32 	%r374, %r56, %r373;
	mov.b64 	%fd739, {%r55, %r374};
	sub.s32 	%r375, %r54, %r372;
	shl.b32 	%r376, %r375, 20;
	add.s32 	%r377, %r376, 1072693248;
	mov.b32 	%r378, 0;
	mov.b64 	%fd740, {%r378, %r377};
	mul.f64 	%fd2485, %fd740, %fd739;
$L__BB5_44:
	fma.rn.f64 	%fd78, %fd2485, 0d3FBFDF3B645A1CAC, 0d3FF0000000000000;
	neg.f64 	%fd741, %fd4;
	mul.f64 	%fd742, %fd1, %fd741;
	div.rn.f64 	%fd79, %fd742, %fd2;
	fma.rn.f64 	%fd743, %fd79, 0d3FF71547652B82FE, 0d4338000000000000;
	{
	.reg .b32 %temp; 
	mov.b64 	{%r57, %temp}, %fd743;
	}
	mov.f64 	%fd744, 0dC338000000000000;
	add.rn.f64 	%fd745, %fd743, %fd744;
	fma.rn.f64 	%fd746, %fd745, 0dBFE62E42FEFA39EF, %fd79;
	fma.rn.f64 	%fd747, %fd745, 0dBC7ABC9E3B39803F, %fd746;
	fma.rn.f64 	%fd748, %fd747, 0d3E5ADE1569CE2BDF, 0d3E928AF3FCA213EA;
	fma.rn.f64 	%fd749, %fd748, %fd747, 0d3EC71DEE62401315;
	fma.rn.f64 	%fd750, %fd749, %fd747, 0d3EFA01997C89EB71;
	fma.rn.f64 	%fd751, %fd750, %fd747, 0d3F2A01A014761F65;
	fma.rn.f64 	%fd752, %fd751, %fd747, 0d3F56C16C1852B7AF;
	fma.rn.f64 	%fd753, %fd752, %fd747, 0d3F81111111122322;
	fma.rn.f64 	%fd754, %fd753, %fd747, 0d3FA55555555502A1;
	fma.rn.f64 	%fd755, %fd754, %fd747, 0d3FC5555555555511;
	fma.rn.f64 	%fd756, %fd755, %fd747, 0d3FE000000000000B;
	fma.rn.f64 	%fd757, %fd756, %fd747, 0d3FF0000000000000;
	fma.rn.f64 	%fd758, %fd757, %fd747, 0d3FF0000000000000;
	{
	.reg .b32 %temp; 
	mov.b64 	{%r58, %temp}, %fd758;
	}
	{
	.reg .b32 %temp; 
	mov.b64 	{%temp, %r59}, %fd758;
	}
	shl.b32 	%r379, %r57, 20;
	add.s32 	%r380, %r379, %r59;
	mov.b64 	%fd2486, {%r58, %r380};
	{
	.reg .b32 %temp; 
	mov.b64 	{%temp, %r381}, %fd79;
	}
	mov.b32 	%f78, %r381;
	abs.f32 	%f6, %f78;
	setp.lt.f32 	%p33, %f6, 0f4086232B;
	@%p33 bra 	$L__BB5_47;
	setp.lt.f64 	%p34, %fd79, 0d0000000000000000;
	add.f64 	%fd759, %fd79, 0d7FF0000000000000;
	selp.f64 	%fd2486, 0d0000000000000000, %fd759, %p34;
	setp.geu.f32 	%p35, %f6, 0f40874800;
	@%p35 bra 	$L__BB5_47;
	shr.u32 	%r382, %r57, 31;
	add.s32 	%r383, %r57, %r382;
	shr.s32 	%r384, %r383, 1;
	shl.b32 	%r385, %r384, 20;
	add.s32 	%r386, %r59, %r385;
	mov.b64 	%fd760, {%r58, %r386};
	sub.s32 	%r387, %r57, %r384;
	shl.b32 	%r388, %r387, 20;
	add.s32 	%r389, %r388, 1072693248;
	mov.b32 	%r390, 0;
	mov.b64 	%fd761, {%r390, %r389};
	mul.f64 	%fd2486, %fd761, %fd760;
$L__BB5_47:
	fma.rn.f64 	%fd84, %fd2486, 0d3FA212D77318FC50, %fd78;
	mov.f64 	%fd762, 0d4039000000000000;
	sub.f64 	%fd85, %fd762, %fd4;
	div.rn.f64 	%fd86, %fd85, 0d4017EB851EB851EC;
	fma.rn.f64 	%fd763, %fd86, 0d3FF71547652B82FE, 0d4338000000000000;
	{
	.reg .b32 %temp; 
	mov.b64 	{%r60, %temp}, %fd763;
	}
	mov.f64 	%fd764, 0dC338000000000000;
	add.rn.f64 	%fd765, %fd763, %fd764;
	fma.rn.f64 	%fd766, %fd765, 0dBFE62E42FEFA39EF, %fd86;
	fma.rn.f64 	%fd767, %fd765, 0dBC7ABC9E3B39803F, %fd766;
	fma.rn.f64 	%fd768, %fd767, 0d3E5ADE1569CE2BDF, 0d3E928AF3FCA213EA;
	fma.rn.f64 	%fd769, %fd768, %fd767, 0d3EC71DEE62401315;
	fma.rn.f64 	%fd770, %fd769, %fd767, 0d3EFA01997C89EB71;
	fma.rn.f64 	%fd771, %fd770, %fd767, 0d3F2A01A014761F65;
	fma.rn.f64 	%fd772, %fd771, %fd767, 0d3F56C16C1852B7AF;
	fma.rn.f64 	%fd773, %fd772, %fd767, 0d3F81111111122322;
	fma.rn.f64 	%fd774, %fd773, %fd767, 0d3FA55555555502A1;
	fma.rn.f64 	%fd775, %fd774, %fd767, 0d3FC5555555555511;
	fma.rn.f64 	%fd776, %fd775, %fd767, 0d3FE000000000000B;
	fma.rn.f64 	%fd777, %fd776, %fd767, 0d3FF0000000000000;
	fma.rn.f64 	%fd778, %fd777, %fd767, 0d3FF0000000000000;
	{
	.reg .b32 %temp; 
	mov.b64 	{%r61, %temp}, %fd778;
	}
	{
	.reg .b32 %temp; 
	mov.b64 	{%temp, %r62}, %fd778;
	}
	shl.b32 	%r391, %r60, 20;
	add.s32 	%r392, %r391, %r62;
	mov.b64 	%fd2487, {%r61, %r392};
	{
	.reg .b32 %temp; 
	mov.b64 	{%temp, %r393}, %fd86;
	}
	mov.b32 	%f79, %r393;
	abs.f32 	%f7, %f79;
	setp.lt.f32 	%p36, %f7, 0f4086232B;
	@%p36 bra 	$L__BB5_50;
	setp.lt.f64 	%p37, %fd86, 0d0000000000000000;
	add.f64 	%fd779, %fd86, 0d7FF0000000000000;
	selp.f64 	%fd2487, 0d0000000000000000, %fd779, %p37;
	setp.geu.f32 	%p38, %f7, 0f40874800;
	@%p38 bra 	$L__BB5_50;
	shr.u32 	%r394, %r60, 31;
	add.s32 	%r395, %r60, %r394;
	shr.s32 	%r396, %r395, 1;
	shl.b32 	%r397, %r396, 20;
	add.s32 	%r398, %r62, %r397;
	mov.b64 	%fd780, {%r61, %r398};
	sub.s32 	%r399, %r60, %r396;
	shl.b32 	%r400, %r399, 20;
	add.s32 	%r401, %r400, 1072693248;
	mov.b32 	%r402, 0;
	mov.b64 	%fd781, {%r402, %r401};
	mul.f64 	%fd2487, %fd781, %fd780;
$L__BB5_50:
	add.f64 	%fd91, %fd2487, 0d3FF0000000000000;
	ld.const.f64 	%fd782, [GNa];
	ld.global.f64 	%fd783, [%rd1+48];
	mul.f64 	%fd784, %fd782, %fd783;
	mul.f64 	%fd785, %fd783, %fd784;
	mul.f64 	%fd786, %fd783, %fd785;
	ld.global.f64 	%fd787, [%rd1+56];
	mul.f64 	%fd788, %fd787, %fd786;
	ld.global.f64 	%fd789, [%rd1+64];
	mul.f64 	%fd92, %fd789, %fd788;
	mul.f64 	%fd93, %fd3, %fd2474;
	ld.const.f64 	%fd790, [GCaL];
	ld.global.f64 	%fd791, [%rd1+112];
	mul.f64 	%fd792, %fd790, %fd791;
	ld.global.f64 	%fd793, [%rd1+120];
	mul.f64 	%fd794, %fd792, %fd793;
	ld.global.f64 	%fd795, [%rd1+128];
	mul.f64 	%fd796, %fd794, %fd795;
	ld.global.f64 	%fd797, [%rd1+136];
	mul.f64 	%fd798, %fd796, %fd797;
	mul.f64 	%fd799, %fd798, 0d4010000000000000;
	add.f64 	%fd800, %fd4, 0dC02E000000000000;
	mul.f64 	%fd94, %fd800, %fd799;
	add.f64 	%fd801, %fd800, %fd800;
	mul.f64 	%fd802, %fd801, %fd1;
	div.rn.f64 	%fd95, %fd802, %fd2;
	fma.rn.f64 	%fd803, %fd95, 0d3FF71547652B82FE, 0d4338000000000000;
	{
	.reg .b32 %temp; 
	mov.b64 	{%r63, %temp}, %fd803;
	}
	mov.f64 	%fd804, 0dC338000000000000;
	add.rn.f64 	%fd805, %fd803, %fd804;
	fma.rn.f64 	%fd806, %fd805, 0dBFE62E42FEFA39EF, %fd95;
	fma.rn.f64 	%fd807, %fd805, 0dBC7ABC9E3B39803F, %fd806;
	fma.rn.f64 	%fd808, %fd807, 0d3E5ADE1569CE2BDF, 0d3E928AF3FCA213EA;
	fma.rn.f64 	%fd809, %fd808, %fd807, 0d3EC71DEE62401315;
	fma.rn.f64 	%fd810, %fd809, %fd807, 0d3EFA01997C89EB71;
	fma.rn.f64 	%fd811, %fd810, %fd807, 0d3F2A01A014761F65;
	fma.rn.f64 	%fd812, %fd811, %fd807, 0d3F56C16C1852B7AF;
	fma.rn.f64 	%fd813, %fd812, %fd807, 0d3F81111111122322;
	fma.rn.f64 	%fd814, %fd813, %fd807, 0d3FA55555555502A1;
	fma.rn.f64 	%fd815, %fd814, %fd807, 0d3FC5555555555511;
	fma.rn.f64 	%fd816, %fd815, %fd807, 0d3FE000000000000B;
	fma.rn.f64 	%fd817, %fd816, %fd807, 0d3FF0000000000000;
	fma.rn.f64 	%fd818, %fd817, %fd807, 0d3FF0000000000000;
	{
	.reg .b32 %temp; 
	mov.b64 	{%r64, %temp}, %fd818;
	}
	{
	.reg .b32 %temp; 
	mov.b64 	{%temp, %r65}, %fd818;
	}
	shl.b32 	%r403, %r63, 20;
	add.s32 	%r404, %r403, %r65;
	mov.b64 	%fd2489, {%r64, %r404};
	{
	.reg .b32 %temp; 
	mov.b64 	{%temp, %r405}, %fd95;
	}
	mov.b32 	%f80, %r405;
	abs.f32 	%f8, %f80;
	setp.lt.f32 	%p39, %f8, 0f4086232B;
	mov.f64 	%fd2488, %fd2489;
	@%p39 bra 	$L__BB5_53;
	setp.lt.f64 	%p40, %fd95, 0d0000000000000000;
	add.f64 	%fd819, %fd95, 0d7FF0000000000000;
	selp.f64 	%fd2488, 0d0000000000000000, %fd819, %p40;
	setp.geu.f32 	%p41, %f8, 0f40874800;
	@%p41 bra 	$L__BB5_53;
	shr.u32 	%r406, %r63, 31;
	add.s32 	%r407, %r63, %r406;
	shr.s32 	%r408, %r407, 1;
	shl.b32 	%r409, %r408, 20;
	add.s32 	%r410, %r65, %r409;
	mov.b64 	%fd820, {%r64, %r410};
	sub.s32 	%r411, %r63, %r408;
	shl.b32 	%r412, %r411, 20;
	add.s32 	%r413, %r412, 1072693248;
	mov.b32 	%r414, 0;
	mov.b64 	%fd821, {%r414, %r413};
	mul.f64 	%fd2488, %fd821, %fd820;
$L__BB5_53:
	mul.f64 	%fd822, %fd2488, 0d3FD0000000000000;
	ld.global.f64 	%fd823, [%rd1+24];
	mul.f64 	%fd824, %fd822, %fd823;
	sub.f64 	%fd825, %fd824, %fd37;
	mul.f64 	%fd826, %fd1, %fd1;
	div.rn.f64 	%fd827, %fd826, %fd2;
	mul.f64 	%fd828, %fd94, %fd827;
	mul.f64 	%fd100, %fd828, %fd825;
	@%p39 bra 	$L__BB5_56;
	setp.lt.f64 	%p43, %fd95, 0d0000000000000000;
	add.f64 	%fd829, %fd95, 0d7FF0000000000000;
	selp.f64 	%fd2489, 0d0000000000000000, %fd829, %p43;
	setp.geu.f32 	%p44, %f8, 0f40874800;
	@%p44 bra 	$L__BB5_56;
	shr.u32 	%r415, %r63, 31;
	add.s32 	%r416, %r63, %r415;
	shr.s32 	%r417, %r416, 1;
	shl.b32 	%r418, %r417, 20;
	add.s32 	%r419, %r65, %r418;
	mov.b64 	%fd830, {%r64, %r419};
	sub.s32 	%r420, %r63, %r417;
	shl.b32 	%r421, %r420, 20;
	add.s32 	%r422, %r421, 1072693248;
	mov.b32 	%r423, 0;
	mov.b64 	%fd831, {%r423, %r422};
	mul.f64 	%fd2489, %fd831, %fd830;
$L__BB5_56:
	add.f64 	%fd832, %fd2489, 0dBFF0000000000000;
	div.rn.f64 	%fd104, %fd100, %fd832;
	ld.global.f64 	%fd833, [%rd1+96];
	and.b16  	%rs2, %rs1, -2;
	setp.eq.s16 	%p45, %rs2, 2;
	selp.f64 	%fd834, 0d3FD2D0E560418937, 0d3FB2B020C49BA5E3, %p45;
	mul.f64 	%fd835, %fd834, %fd833;
	ld.global.f64 	%fd836, [%rd1+104];
	mul.f64 	%fd105, %fd835, %fd836;
	div.rn.f64 	%fd837, %fd5, 0d401599999999999A;
	sqrt.rn.f64 	%fd838, %fd837;
	mul.f64 	%fd839, %fd838, 0d3FC395810624DD2F;
	ld.global.f64 	%fd840, [%rd1+72];
	mul.f64 	%fd841, %fd840, %fd839;
	ld.global.f64 	%fd842, [%rd1+80];
	mul.f64 	%fd106, %fd842, %fd841;
	ld.global.f64 	%fd843, [%rd1+88];
	setp.eq.s16 	%p46, %rs1, 2;
	selp.f64 	%fd844, 0d3FB916872B020C4A, 0d3FD916872B020C4A, %p46;
	mul.f64 	%fd845, %fd844, %fd843;
	mul.f64 	%fd846, %fd843, %fd845;
	sub.f64 	%fd847, %fd4, %fd36;
	mul.f64 	%fd107, %fd847, %fd846;
	ld.const.f64 	%fd848, [GK1];
	mul.f64 	%fd108, %fd72, %fd848;
	ld.const.f64 	%fd849, [knaca];
	ld.const.f64 	%fd850, [KmNai];
	mul.f64 	%fd851, %fd850, %fd850;
	mul.f64 	%fd852, %fd16, %fd16;
	mul.f64 	%fd853, %fd16, %fd852;
	fma.rn.f64 	%fd854, %fd850, %fd851, %fd853;
	rcp.rn.f64 	%fd855, %fd854;
	mul.f64 	%fd856, %fd849, %fd855;
	ld.const.f64 	%fd857, [KmCa];
	add.f64 	%fd858, %fd857, %fd37;
	rcp.rn.f64 	%fd859, %fd858;
	mul.f64 	%fd109, %fd859, %fd856;
	ld.const.f64 	%fd110, [n];
	add.f64 	%fd860, %fd110, 0dBFF0000000000000;
	mul.f64 	%fd861, %fd4, %fd860;
	mul.f64 	%fd862, %fd1, %fd861;
	div.rn.f64 	%fd111, %fd862, %fd2;
	fma.rn.f64 	%fd863, %fd111, 0d3FF71547652B82FE, 0d4338000000000000;
	{
	.reg .b32 %temp; 
	mov.b64 	{%r66, %temp}, %fd863;
	}
	mov.f64 	%fd864, 0dC338000000000000;
	add.rn.f64 	%fd865, %fd863, %fd864;
	fma.rn.f64 	%fd866, %fd865, 0dBFE62E42FEFA39EF, %fd111;
	fma.rn.f64 	%fd867, %fd865, 0dBC7ABC9E3B39803F, %fd866;
	fma.rn.f64 	%fd868, %fd867, 0d3E5ADE1569CE2BDF, 0d3E928AF3FCA213EA;
	fma.rn.f64 	%fd869, %fd868, %fd867, 0d3EC71DEE62401315;
	fma.rn.f64 	%fd870, %fd869, %fd867, 0d3EFA01997C89EB71;
	fma.rn.f64 	%fd871, %fd870, %fd867, 0d3F2A01A014761F65;
	fma.rn.f64 	%fd872, %fd871, %fd867, 0d3F56C16C1852B7AF;
	fma.rn.f64 	%fd873, %fd872, %fd867, 0d3F81111111122322;
	fma.rn.f64 	%fd874, %fd873, %fd867, 0d3FA55555555502A1;
	fma.rn.f64 	%fd875, %fd874, %fd867, 0d3FC5555555555511;
	fma.rn.f64 	%fd876, %fd875, %fd867, 0d3FE000000000000B;
	fma.rn.f64 	%fd877, %fd876, %fd867, 0d3FF0000000000000;
	fma.rn.f64 	%fd878, %fd877, %fd867, 0d3FF0000000000000;
	{
	.reg .b32 %temp; 
	mov.b64 	{%r67, %temp}, %fd878;
	}
	{
	.reg .b32 %temp; 
	mov.b64 	{%temp, %r68}, %fd878;
	}
	shl.b32 	%r424, %r66, 20;
	add.s32 	%r425, %r424, %r68;
	mov.b64 	%fd2492, {%r67, %r425};
	{
	.reg .b32 %temp; 
	mov.b64 	{%temp, %r426}, %fd111;
	}
	mov.b32 	%f81, %r426;
	abs.f32 	%f9, %f81;
	setp.lt.f32 	%p47, %f9, 0f4086232B;
	mov.f64 	%fd2490, %fd2492;
	@%p47 bra 	$L__BB5_59;
	setp.lt.f64 	%p48, %fd111, 0d0000000000000000;
	add.f64 	%fd879, %fd111, 0d7FF0000000000000;
	selp.f64 	%fd2490, 0d0000000000000000, %fd879, %p48;
	setp.geu.f32 	%p49, %f9, 0f40874800;
	@%p49 bra 	$L__BB5_59;
	shr.u32 	%r427, %r66, 31;
	add.s32 	%r428, %r66, %r427;
	shr.s32 	%r429, %r428, 1;
	shl.b32 	%r430, %r429, 20;
	add.s32 	%r431, %r68, %r430;
	mov.b64 	%fd880, {%r67, %r431};
	sub.s32 	%r432, %r66, %r429;
	shl.b32 	%r433, %r432, 20;
	add.s32 	%r434, %r433, 1072693248;
	mov.b32 	%r435, 0;
	mov.b64 	%fd881, {%r435, %r434};
	mul.f64 	%fd2490, %fd881, %fd880;
$L__BB5_59:
	ld.const.f64 	%fd882, [ksat];
	fma.rn.f64 	%fd883, %fd882, %fd2490, 0d3FF0000000000000;
	rcp.rn.f64 	%fd884, %fd883;
	mul.f64 	%fd116, %fd109, %fd884;
	mul.f64 	%fd885, %fd4, %fd110;
	mul.f64 	%fd886, %fd885, %fd1;
	div.rn.f64 	%fd117, %fd886, %fd2;
	fma.rn.f64 	%fd887, %fd117, 0d3FF71547652B82FE, 0d4338000000000000;
	{
	.reg .b32 %temp; 
	mov.b64 	{%r69, %temp}, %fd887;
	}
	mov.f64 	%fd888, 0dC338000000000000;
	add.rn.f64 	%fd889, %fd887, %fd888;
	fma.rn.f64 	%fd890, %fd889, 0dBFE62E42FEFA39EF, %fd117;
	fma.rn.f64 	%fd891, %fd889, 0dBC7ABC9E3B39803F, %fd890;
	fma.rn.f64 	%fd892, %fd891, 0d3E5ADE1569CE2BDF, 0d3E928AF3FCA213EA;
	fma.rn.f64 	%fd893, %fd892, %fd891, 0d3EC71DEE62401315;
	fma.rn.f64 	%fd894, %fd893, %fd891, 0d3EFA01997C89EB71;
	fma.rn.f64 	%fd895, %fd894, %fd891, 0d3F2A01A014761F65;
	fma.rn.f64 	%fd896, %fd895, %fd891, 0d3F56C16C1852B7AF;
	fma.rn.f64 	%fd897, %fd896, %fd891, 0d3F81111111122322;
	fma.rn.f64 	%fd898, %fd897, %fd891, 0d3FA55555555502A1;
	fma.rn.f64 	%fd899, %fd898, %fd891, 0d3FC5555555555511;
	fma.rn.f64 	%fd900, %fd899, %fd891, 0d3FE000000000000B;
	fma.rn.f64 	%fd901, %fd900, %fd891, 0d3FF0000000000000;
	fma.rn.f64 	%fd902, %fd901, %fd891, 0d3FF0000000000000;
	{
	.reg .b32 %temp; 
	mov.b64 	{%r70, %temp}, %fd902;
	}
	{
	.reg .b32 %temp; 
	mov.b64 	{%temp, %r71}, %fd902;
	}
	shl.b32 	%r436, %r69, 20;
	add.s32 	%r437, %r436, %r71;
	mov.b64 	%fd2491, {%r70, %r437};
	{
	.reg .b32 %temp; 
	mov.b64 	{%temp, %r438}, %fd117;
	}
	mov.b32 	%f82, %r438;
	abs.f32 	%f10, %f82;
	setp.lt.f32 	%p50, %f10, 0f4086232B;
	@%p50 bra 	$L__BB5_62;
	setp.lt.f64 	%p51, %fd117, 0d0000000000000000;
	add.f64 	%fd903, %fd117, 0d7FF0000000000000;
	selp.f64 	%fd2491, 0d0000000000000000, %fd903, %p51;
	setp.geu.f32 	%p52, %f10, 0f40874800;
	@%p52 bra 	$L__BB5_62;
	shr.u32 	%r439, %r69, 31;
	add.s32 	%r440, %r69, %r439;
	shr.s32 	%r441, %r440, 1;
	shl.b32 	%r442, %r441, 20;
	add.s32 	%r443, %r71, %r442;
	mov.b64 	%fd904, {%r70, %r443};
	sub.s32 	%r444, %r69, %r441;
	shl.b32 	%r445, %r444, 20;
	add.s32 	%r446, %r445, 1072693248;
	mov.b32 	%r447, 0;
	mov.b64 	%fd905, {%r447, %r446};
	mul.f64 	%fd2491, %fd905, %fd904;
$L__BB5_62:
	mul.f64 	%fd906, %fd2491, %fd17;
	mul.f64 	%fd907, %fd17, %fd906;
	mul.f64 	%fd908, %fd17, %fd907;
	mul.f64 	%fd122, %fd37, %fd908;
	@%p47 bra 	$L__BB5_65;
	setp.lt.f64 	%p54, %fd111, 0d0000000000000000;
	add.f64 	%fd909, %fd111, 0d7FF0000000000000;
	selp.f64 	%fd2492, 0d0000000000000000, %fd909, %p54;
	setp.geu.f32 	%p55, %f9, 0f40874800;
	@%p55 bra 	$L__BB5_65;
	shr.u32 	%r448, %r66, 31;
	add.s32 	%r449, %r66, %r448;
	shr.s32 	%r450, %r449, 1;
	shl.b32 	%r451, %r450, 20;
	add.s32 	%r452, %r68, %r451;
	mov.b64 	%fd910, {%r67, %r452};
	sub.s32 	%r453, %r66, %r450;
	shl.b32 	%r454, %r453, 20;
	add.s32 	%r455, %r454, 1072693248;
	mov.b32 	%r456, 0;
	mov.b64 	%fd911, {%r456, %r455};
	mul.f64 	%fd2492, %fd911, %fd910;
$L__BB5_65:
	ld.param.u64 	%rd17, [_Z5Itot1idPdPsS_S_Pi_param_4];
	sub.f64 	%fd912, %fd4, %fd93;
	ld.const.f64 	%fd913, [Vc];
	mul.f64 	%fd914, %fd913, %fd1;
	rcp.rn.f64 	%fd915, %fd914;
	mul.f64 	%fd916, %fd2492, %fd16;
	mul.f64 	%fd917, %fd16, %fd916;
	mul.f64 	%fd918, %fd16, %fd917;
	mul.f64 	%fd919, %fd38, %fd918;
	fma.rn.f64 	%fd920, %fd919, 0dC004000000000000, %fd122;
	mul.f64 	%fd921, %fd116, %fd920;
	ld.const.f64 	%fd922, [knak];
	ld.const.f64 	%fd923, [KmK];
	add.f64 	%fd924, %fd5, %fd923;
	div.rn.f64 	%fd925, %fd5, %fd924;
	mul.f64 	%fd926, %fd922, %fd925;
	ld.const.f64 	%fd927, [KmNa];
	add.f64 	%fd928, %fd17, %fd927;
	div.rn.f64 	%fd929, %fd17, %fd928;
	mul.f64 	%fd930, %fd926, %fd929;
	rcp.rn.f64 	%fd931, %fd84;
	mul.f64 	%fd932, %fd931, %fd930;
	ld.const.f64 	%fd933, [GpCa];
	mul.f64 	%fd934, %fd933, %fd38;
	ld.const.f64 	%fd935, [KpCa];
	add.f64 	%fd936, %fd38, %fd935;
	div.rn.f64 	%fd937, %fd934, %fd936;
	ld.const.f64 	%fd938, [GpK];
	rcp.rn.f64 	%fd939, %fd91;
	mul.f64 	%fd940, %fd939, %fd938;
	ld.const.f64 	%fd941, [GbNa];
	mul.f64 	%fd942, %fd912, %fd941;
	ld.const.f64 	%fd943, [GbCa];
	sub.f64 	%fd944, %fd4, %fd48;
	fma.rn.f64 	%fd945, %fd49, %fd106, %fd107;
	fma.rn.f64 	%fd946, %fd49, %fd108, %fd945;
	fma.rn.f64 	%fd947, %fd49, %fd105, %fd946;
	fma.rn.f64 	%fd948, %fd912, %fd92, %fd947;
	add.f64 	%fd949, %fd948, %fd942;
	add.f64 	%fd950, %fd104, %fd949;
	fma.rn.f64 	%fd951, %fd944, %fd943, %fd950;
	add.f64 	%fd952, %fd932, %fd951;
	add.f64 	%fd953, %fd921, %fd952;
	add.f64 	%fd954, %fd937, %fd953;
	fma.rn.f64 	%fd955, %fd49, %fd940, %fd954;
	ld.global.f64 	%fd956, [%rd1];
	add.f64 	%fd957, %fd956, %fd955;
	neg.f64 	%fd958, %fd957;
	cvta.to.global.u64 	%rd14, %rd17;
	mul.wide.s32 	%rd15, %r1, 8;
	add.s64 	%rd16, %rd14, %rd15;
	st.global.f64 	[%rd16], %fd958;
	ld.const.f64 	%fd959, [maxsr];
	ld.const.f64 	%fd960, [minsr];
	sub.f64 	%fd961, %fd959, %fd960;
	ld.const.f64 	%fd962, [EC];
	ld.global.f64 	%fd963, [%rd1+16];
	div.rn.f64 	%fd964, %fd962, %fd963;
	fma.rn.f64 	%fd965, %fd964, %fd964, 0d3FF0000000000000;
	div.rn.f64 	%fd966, %fd961, %fd965;
	sub.f64 	%fd967, %fd959, %fd966;
	ld.const.f64 	%fd968, [k1_];
	div.rn.f64 	%fd969, %fd968, %fd967;
	ld.const.f64 	%fd970, [k2_];
	mul.f64 	%fd971, %fd970, %fd967;
	ld.const.f64 	%fd972, [k4];
	ld.global.f64 	%fd973, [%rd1+144];
	mov.f64 	%fd974, 0d3FF0000000000000;
	sub.f64 	%fd975, %fd974, %fd973;
	mul.f64 	%fd976, %fd972, %fd975;
	ld.global.f64 	%fd977, [%rd1+24];
	mul.f64 	%fd978, %fd977, %fd971;
	mul.f64 	%fd979, %fd973, %fd978;
	sub.f64 	%fd980, %fd976, %fd979;
	fma.rn.f64 	%fd981, %fd496, %fd980, %fd973;
	st.global.f64 	[%rd1+144], %fd981;
	mul.f64 	%fd982, %fd969, %fd977;
	mul.f64 	%fd983, %fd977, %fd982;
	mul.f64 	%fd984, %fd983, %fd981;
	ld.const.f64 	%fd985, [k3];
	add.f64 	%fd986, %fd985, %fd983;
	div.rn.f64 	%fd987, %fd984, %fd986;
	st.global.f64 	[%rd1+152], %fd987;
	ld.const.f64 	%fd988, [Vrel];
	mul.f64 	%fd989, %fd988, %fd987;
	sub.f64 	%fd990, %fd963, %fd977;
	mul.f64 	%fd991, %fd989, %fd990;
	ld.const.f64 	%fd992, [Vleak];
	ld.global.f64 	%fd993, [%rd1+8];
	sub.f64 	%fd994, %fd963, %fd993;
	mul.f64 	%fd995, %fd992, %fd994;
	ld.const.f64 	%fd996, [Vmaxup];
	ld.const.f64 	%fd997, [Kup];
	mul.f64 	%fd998, %fd997, %fd997;
	mul.f64 	%fd999, %fd993, %fd993;
	div.rn.f64 	%fd1000, %fd998, %fd999;
	add.f64 	%fd1001, %fd1000, 0d3FF0000000000000;
	div.rn.f64 	%fd1002, %fd996, %fd1001;
	ld.const.f64 	%fd1003, [Vxfer];
	sub.f64 	%fd1004, %fd977, %fd993;
	mul.f64 	%fd1005, %fd1003, %fd1004;
	ld.const.f64 	%fd1006, [Bufsr];
	mul.f64 	%fd1007, %fd1006, %fd963;
	ld.const.f64 	%fd1008, [Kbufsr];
	add.f64 	%fd1009, %fd963, %fd1008;
	div.rn.f64 	%fd1010, %fd1007, %fd1009;
	sub.f64 	%fd1011, %fd1002, %fd991;
	sub.f64 	%fd1012, %fd1011, %fd995;
	mul.f64 	%fd1013, %fd496, %fd1012;
	sub.f64 	%fd1014, %fd1006, %fd1010;
	sub.f64 	%fd1015, %fd1014, %fd1013;
	sub.f64 	%fd1016, %fd1015, %fd963;
	add.f64 	%fd1017, %fd1008, %fd1016;
	add.f64 	%fd1018, %fd1013, %fd1010;
	add.f64 	%fd1019, %fd963, %fd1018;
	mul.f64 	%fd1020, %fd1008, %fd1019;
	mul.f64 	%fd1021, %fd1017, %fd1017;
	fma.rn.f64 	%fd1022, %fd1020, 0d4010000000000000, %fd1021;
	sqrt.rn.f64 	%fd1023, %fd1022;
	sub.f64 	%fd1024, %fd1023, %fd1017;
	mul.f64 	%fd1025, %fd1024, 0d3FE0000000000000;
	st.global.f64 	[%rd1+16], %fd1025;
	ld.const.f64 	%fd1026, [Bufss];
	mul.f64 	%fd1027, %fd1026, %fd977;
	ld.const.f64 	%fd1028, [Kbufss];
	add.f64 	%fd1029, %fd977, %fd1028;
	div.rn.f64 	%fd1030, %fd1027, %fd1029;
	ld.const.f64 	%fd1031, [Vss];
	div.rn.f64 	%fd1032, %fd913, %fd1031;
	ld.const.f64 	%fd1033, [Vsr];
	div.rn.f64 	%fd1034, %fd1033, %fd1031;
	mul.f64 	%fd1035, %fd991, %fd1034;
	mul.f64 	%fd1036, %fd1005, %fd1032;
	sub.f64 	%fd1037, %fd1035, %fd1036;
	add.f64 	%fd1038, %fd1031, %fd1031;
	mul.f64 	%fd1039, %fd1038, %fd1;
	rcp.rn.f64 	%fd1040, %fd1039;
	mul.f64 	%fd1041, %fd1040, %fd104;
	ld.const.f64 	%fd1042, [CAPACITANCE];
	mul.f64 	%fd1043, %fd1041, %fd1042;
	sub.f64 	%fd1044, %fd1037, %fd1043;
	mul.f64 	%fd1045, %fd496, %fd1044;
	sub.f64 	%fd1046, %fd1026, %fd1030;
	sub.f64 	%fd1047, %fd1046, %fd1045;
	sub.f64 	%fd1048, %fd1047, %fd977;
	add.f64 	%fd1049, %fd1028, %fd1048;
	add.f64 	%fd1050, %fd1030, %fd1045;
	add.f64 	%fd1051, %fd977, %fd1050;
	mul.f64 	%fd1052, %fd1028, %fd1051;
	mul.f64 	%fd1053, %fd1052, 0d4010000000000000;
	fma.rn.f64 	%fd1054, %fd1049, %fd1049, %fd1053;
	sqrt.rn.f64 	%fd1055, %fd1054;
	sub.f64 	%fd1056, %fd1055, %fd1049;
	mul.f64 	%fd126, %fd1056, 0d3FE0000000000000;
	st.global.f64 	[%rd1+24], %fd126;
	ld.const.f64 	%fd1057, [Bufc];
	mul.f64 	%fd1058, %fd1057, %fd993;
	ld.const.f64 	%fd1059, [Kbufc];
	add.f64 	%fd1060, %fd993, %fd1059;
	div.rn.f64 	%fd1061, %fd1058, %fd1060;
	fma.rn.f64 	%fd1062, %fd944, %fd943, %fd937;
	add.f64 	%fd1063, %fd921, %fd921;
	sub.f64 	%fd1064, %fd1062, %fd1063;
	neg.f64 	%fd1065, %fd1064;
	add.f64 	%fd1066, %fd913, %fd913;
	mul.f64 	%fd1067, %fd1066, %fd1;
	rcp.rn.f64 	%fd1068, %fd1067;
	mul.f64 	%fd1069, %fd1068, %fd1065;
	mul.f64 	%fd1070, %fd1069, %fd1042;
	sub.f64 	%fd1071, %fd1002, %fd995;
	div.rn.f64 	%fd1072, %fd1033, %fd913;
	mul.f64 	%fd1073, %fd1071, %fd1072;
	sub.f64 	%fd1074, %fd1070, %fd1073;
	add.f64 	%fd1075, %fd1005, %fd1074;
	mul.f64 	%fd1076, %fd496, %fd1075;
	sub.f64 	%fd1077, %fd1057, %fd1061;
	sub.f64 	%fd1078, %fd1077, %fd1076;
	sub.f64 	%fd1079, %fd1078, %fd993;
	add.f64 	%fd1080, %fd1059, %fd1079;
	add.f64 	%fd1081, %fd1061, %fd1076;
	add.f64 	%fd1082, %fd993, %fd1081;
	mul.f64 	%fd1083, %fd1059, %fd1082;
	mul.f64 	%fd1084, %fd1083, 0d4010000000000000;
	fma.rn.f64 	%fd1085, %fd1080, %fd1080, %fd1084;
	sqrt.rn.f64 	%fd1086, %fd1085;
	sub.f64 	%fd1087, %fd1086, %fd1080;
	mul.f64 	%fd1088, %fd1087, 0d3FE0000000000000;
	st.global.f64 	[%rd1+8], %fd1088;
	fma.rn.f64 	%fd1089, %fd912, %fd92, %fd942;
	fma.rn.f64 	%fd1090, %fd932, 0d4008000000000000, %fd1089;
	fma.rn.f64 	%fd1091, %fd921, 0d4008000000000000, %fd1090;
	mul.f64 	%fd1092, %fd915, %fd1091;
	mul.f64 	%fd1093, %fd1092, %fd1042;
	mul.f64 	%fd1094, %fd496, %fd1093;
	ld.global.f64 	%fd1095, [%rd1+32];
	sub.f64 	%fd1096, %fd1095, %fd1094;
	st.global.f64 	[%rd1+32], %fd1096;
	ld.global.f64 	%fd1097, [%rd1];
	fma.rn.f64 	%fd1098, %fd49, %fd108, %fd1097;
	fma.rn.f64 	%fd1099, %fd49, %fd105, %fd1098;
	fma.rn.f64 	%fd1100, %fd49, %fd106, %fd1099;
	add.f64 	%fd1101, %fd107, %fd1100;
	add.f64 	%fd1102, %fd932, %fd932;
	sub.f64 	%fd1103, %fd1101, %fd1102;
	fma.rn.f64 	%fd1104, %fd49, %fd940, %fd1103;
	mul.f64 	%fd1105, %fd915, %fd1104;
	mul.f64 	%fd1106, %fd1042, %fd1105;
	mul.f64 	%fd1107, %fd496, %fd1106;
	ld.global.f64 	%fd1108, [%rd1+40];
	sub.f64 	%fd1109, %fd1108, %fd1107;
	st.global.f64 	[%rd1+40], %fd1109;
	mov.f64 	%fd1110, 0dC04E000000000000;
	sub.f64 	%fd127, %fd1110, %fd4;
	div.rn.f64 	%fd128, %fd127, 0d4014000000000000;
	fma.rn.f64 	%fd1111, %fd128, 0d3FF71547652B82FE, 0d4338000000000000;
	{
	.reg .b32 %temp; 
	mov.b64 	{%r72, %temp}, %fd1111;
	}
	mov.f64 	%fd1112, 0dC338000000000000;
	add.rn.f64 	%fd1113, %fd1111, %fd1112;
	fma.rn.f64 	%fd1114, %fd1113, 0dBFE62E42FEFA39EF, %fd128;
	fma.rn.f64 	%fd1115, %fd1113, 0dBC7ABC9E3B39803F, %fd1114;
	fma.rn.f64 	%fd1116, %fd1115, 0d3E5ADE1569CE2BDF, 0d3E928AF3FCA213EA;
	fma.rn.f64 	%fd1117, %fd1116, %fd1115, 0d3EC71DEE62401315;
	fma.rn.f64 	%fd1118, %fd1117, %fd1115, 0d3EFA01997C89EB71;
	fma.rn.f64 	%fd1119, %fd1118, %fd1115, 0d3F2A01A014761F65;
	fma.rn.f64 	%fd1120, %fd1119, %fd1115, 0d3F56C16C1852B7AF;
	fma.rn.f64 	%fd1121, %fd1120, %fd1115, 0d3F81111111122322;
	fma.rn.f64 	%fd1122, %fd1121, %fd1115, 0d3FA55555555502A1;
	fma.rn.f64 	%fd1123, %fd1122, %fd1115, 0d3FC5555555555511;
	fma.rn.f64 	%fd1124, %fd1123, %fd1115, 0d3FE000000000000B;
	fma.rn.f64 	%fd1125, %fd1124, %fd1115, 0d3FF0000000000000;
	fma.rn.f64 	%fd1126, %fd1125, %fd1115, 0d3FF0000000000000;
	{
	.reg .b32 %temp; 
	mov.b64 	{%r73, %temp}, %fd1126;
	}
	{
	.reg .b32 %temp; 
	mov.b64 	{%temp, %r74}, %fd1126;
	}
	shl.b32 	%r457, %r72, 20;
	add.s32 	%r458, %r457, %r74;
	mov.b64 	%fd2493, {%r73, %r458};
	{
	.reg .b32 %temp; 
	mov.b64 	{%temp, %r459}, %fd128;
	}
	mov.b32 	%f83, %r459;
	abs.f32 	%f11, %f83;
	setp.lt.f32 	%p56, %f11, 0f4086232B;
	@%p56 bra 	$L__BB5_68;
	setp.lt.f64 	%p57, %fd128, 0d0000000000000000;
	add.f64 	%fd1127, %fd128, 0d7FF0000000000000;
	selp.f64 	%fd2493, 0d0000000000000000, %fd1127, %p57;
	setp.geu.f32 	%p58, %f11, 0f40874800;
	@%p58 bra 	$L__BB5_68;
	shr.u32 	%r460, %r72, 31;
	add.s32 	%r461, %r72, %r460;
	shr.s32 	%r462, %r461, 1;
	shl.b32 	%r463, %r462, 20;
	add.s32 	%r464, %r74, %r463;
	mov.b64 	%fd1128, {%r73, %r464};
	sub.s32 	%r465, %r72, %r462;
	shl.b32 	%r466, %r465, 20;
	add.s32 	%r467, %r466, 1072693248;
	mov.b32 	%r468, 0;
	mov.b64 	%fd1129, {%r468, %r467};
	mul.f64 	%fd2493, %fd1129, %fd1128;
$L__BB5_68:
	add.f64 	%fd133, %fd2493, 0d3FF0000000000000;
	add.f64 	%fd134, %fd4, 0d4041800000000000;
	div.rn.f64 	%fd135, %fd134, 0d4014000000000000;
	fma.rn.f64 	%fd1130, %fd135, 0d3FF71547652B82FE, 0d4338000000000000;
	{
	.reg .b32 %temp; 
	mov.b64 	{%r75, %temp}, %fd1130;
	}
	mov.f64 	%fd1131, 0dC338000000000000;
	add.rn.f64 	%fd1132, %fd1130, %fd1131;
	fma.rn.f64 	%fd1133, %fd1132, 0dBFE62E42FEFA39EF, %fd135;
	fma.rn.f64 	%fd1134, %fd1132, 0dBC7ABC9E3B39803F, %fd1133;
	fma.rn.f64 	%fd1135, %fd1134, 0d3E5ADE1569CE2BDF, 0d3E928AF3FCA213EA;
	fma.rn.f64 	%fd1136, %fd1135, %fd1134, 0d3EC71DEE62401315;
	fma.rn.f64 	%fd1137, %fd1136, %fd1134, 0d3EFA01997C89EB71;
	fma.rn.f64 	%fd1138, %fd1137, %fd1134, 0d3F2A01A014761F65;
	fma.rn.f64 	%fd1139, %fd1138, %fd1134, 0d3F56C16C1852B7AF;
	fma.rn.f64 	%fd1140, %fd1139, %fd1134, 0d3F81111111122322;
	fma.rn.f64 	%fd1141, %fd1140, %fd1134, 0d3FA55555555502A1;
	fma.rn.f64 	%fd1142, %fd1141, %fd1134, 0d3FC5555555555511;
	fma.rn.f64 	%fd1143, %fd1142, %fd1134, 0d3FE000000000000B;
	fma.rn.f64 	%fd1144, %fd1143, %fd1134, 0d3FF0000000000000;
	fma.rn.f64 	%fd1145, %fd1144, %fd1134, 0d3FF0000000000000;
	{
	.reg .b32 %temp; 
	mov.b64 	{%r76, %temp}, %fd1145;
	}
	{
	.reg .b32 %temp; 
	mov.b64 	{%temp, %r77}, %fd1145;
	}
	shl.b32 	%r469, %r75, 20;
	add.s32 	%r470, %r469, %r77;
	mov.b64 	%fd2494, {%r76, %r470};
	{
	.reg .b32 %temp; 
	mov.b64 	{%temp, %r471}, %fd135;
	}
	mov.b32 	%f84, %r471;
	abs.f32 	%f12, %f84;
	setp.lt.f32 	%p59, %f12, 0f4086232B;
	@%p59 bra 	$L__BB5_71;
	setp.lt.f64 	%p60, %fd135, 0d0000000000000000;
	add.f64 	%fd1146, %fd135, 0d7FF0000000000000;
	selp.f64 	%fd2494, 0d0000000000000000, %fd1146, %p60;
	setp.geu.f32 	%p61, %f12, 0f40874800;
	@%p61 bra 	$L__BB5_71;
	shr.u32 	%r472, %r75, 31;
	add.s32 	%r473, %r75, %r472;
	shr.s32 	%r474, %r473, 1;
	shl.b32 	%r475, %r474, 20;
	add.s32 	%r476, %r77, %r475;
	mov.b64 	%fd1147, {%r76, %r476};
	sub.s32 	%r477, %r75, %r474;
	shl.b32 	%r478, %r477, 20;
	add.s32 	%r479, %r478, 1072693248;
	mov.b32 	%r480, 0;
	mov.b64 	%fd1148, {%r480, %r479};
	mul.f64 	%fd2494, %fd1148, %fd1147;
$L__BB5_71:
	add.f64 	%fd140, %fd2494, 0d3FF0000000000000;
	add.f64 	%fd1149, %fd4, 0dC049000000000000;
	div.rn.f64 	%fd141, %fd1149, 0d4069000000000000;
	fma.rn.f64 	%fd1150, %fd141, 0d3FF71547652B82FE, 0d4338000000000000;
	{
	.reg .b32 %temp; 
	mov.b64 	{%r78, %temp}, %fd1150;
	}
	mov.f64 	%fd1151, 0dC338000000000000;
	add.rn.f64 	%fd1152, %fd1150, %fd1151;
	fma.rn.f64 	%fd1153, %fd1152, 0dBFE62E42FEFA39EF, %fd141;
	fma.rn.f64 	%fd1154, %fd1152, 0dBC7ABC9E3B39803F, %fd1153;
	fma.rn.f64 	%fd1155, %fd1154, 0d3E5ADE1569CE2BDF, 0d3E928AF3FCA213EA;
	fma.rn.f64 	%fd1156, %fd1155, %fd1154, 0d3EC71DEE62401315;
	fma.rn.f64 	%fd1157, %fd1156, %fd1154, 0d3EFA01997C89EB71;
	fma.rn.f64 	%fd1158, %fd1157, %fd1154, 0d3F2A01A014761F65;
	fma.rn.f64 	%fd1159, %fd1158, %fd1154, 0d3F56C16C1852B7AF;
	fma.rn.f64 	%fd1160, %fd1159, %fd1154, 0d3F81111111122322;
	fma.rn.f64 	%fd1161, %fd1160, %fd1154, 0d3FA55555555502A1;
	fma.rn.f64 	%fd1162, %fd1161, %fd1154, 0d3FC5555555555511;
	fma.rn.f64 	%fd1163, %fd1162, %fd1154, 0d3FE000000000000B;
	fma.rn.f64 	%fd1164, %fd1163, %fd1154, 0d3FF0000000000000;
	fma.rn.f64 	%fd1165, %fd1164, %fd1154, 0d3FF0000000000000;
	{
	.reg .b32 %temp; 
	mov.b64 	{%r79, %temp}, %fd1165;
	}
	{
	.reg .b32 %temp; 
	mov.b64 	{%temp, %r80}, %fd1165;
	}
	shl.b32 	%r481, %r78, 20;
	add.s32 	%r482, %r481, %r80;
	mov.b64 	%fd2495, {%r79, %r482};
	{
	.reg .b32 %temp; 
	mov.b64 	{%temp, %r483}, %fd141;
	}
	mov.b32 	%f85, %r483;
	abs.f32 	%f13, %f85;
	setp.lt.f32 	%p62, %f13, 0f4086232B;
	@%p62 bra 	$L__BB5_74;
	setp.lt.f64 	%p63, %fd141, 0d0000000000000000;
	add.f64 	%fd1166, %fd141, 0d7FF0000000000000;
	selp.f64 	%fd2495, 0d0000000000000000, %fd1166, %p63;
	setp.geu.f32 	%p64, %f13, 0f40874800;
	@%p64 bra 	$L__BB5_74;
	shr.u32 	%r484, %r78, 31;
	add.s32 	%r485, %r78, %r484;
	shr.s32 	%r486, %r485, 1;
	shl.b32 	%r487, %r486, 20;
	add.s32 	%r488, %r80, %r487;
	mov.b64 	%fd1167, {%r79, %r488};
	sub.s32 	%r489, %r78, %r486;
	shl.b32 	%r490, %r489, 20;
	add.s32 	%r491, %r490, 1072693248;
	mov.b32 	%r492, 0;
	mov.b64 	%fd1168, {%r492, %r491};
	mul.f64 	%fd2495, %fd1168, %fd1167;
$L__BB5_74:
	add.f64 	%fd1169, %fd2495, 0d3FF0000000000000;
	mov.f64 	%fd1170, 0d3FB999999999999A;
	div.rn.f64 	%fd1171, %fd1170, %fd1169;
	div.rn.f64 	%fd1172, %fd1170, %fd140;
	add.f64 	%fd1173, %fd1172, %fd1171;
	rcp.rn.f64 	%fd1174, %fd133;
	mul.f64 	%fd146, %fd1174, %fd1173;
	mov.f64 	%fd1175, 0dC04C6E147AE147AE;
	sub.f64 	%fd1176, %fd1175, %fd4;
	div.rn.f64 	%fd147, %fd1176, 0d40220F5C28F5C28F;
	fma.rn.f64 	%fd1177, %fd147, 0d3FF71547652B82FE, 0d4338000000000000;
	{
	.reg .b32 %temp; 
	mov.b64 	{%r81, %temp}, %fd1177;
	}
	mov.f64 	%fd1178, 0dC338000000000000;
	add.rn.f64 	%fd1179, %fd1177, %fd1178;
	fma.rn.f64 	%fd1180, %fd1179, 0dBFE62E42FEFA39EF, %fd147;
	fma.rn.f64 	%fd1181, %fd1179, 0dBC7ABC9E3B39803F, %fd1180;
	fma.rn.f64 	%fd1182, %fd1181, 0d3E5ADE1569CE2BDF, 0d3E928AF3FCA213EA;
	fma.rn.f64 	%fd1183, %fd1182, %fd1181, 0d3EC71DEE62401315;
	fma.rn.f64 	%fd1184, %fd1183, %fd1181, 0d3EFA01997C89EB71;
	fma.rn.f64 	%fd1185, %fd1184, %fd1181, 0d3F2A01A014761F65;
	fma.rn.f64 	%fd1186, %fd1185, %fd1181, 0d3F56C16C1852B7AF;
	fma.rn.f64 	%fd1187, %fd1186, %fd1181, 0d3F81111111122322;
	fma.rn.f64 	%fd1188, %fd1187, %fd1181, 0d3FA55555555502A1;
	fma.rn.f64 	%fd1189, %fd1188, %fd1181, 0d3FC5555555555511;
	fma.rn.f64 	%fd1190, %fd1189, %fd1181, 0d3FE000000000000B;
	fma.rn.f64 	%fd1191, %fd1190, %fd1181, 0d3FF0000000000000;
	fma.rn.f64 	%fd1192, %fd1191, %fd1181, 0d3FF0000000000000;
	{
	.reg .b32 %temp; 
	mov.b64 	{%r82, %temp}, %fd1192;
	}
	{
	.reg .b32 %temp; 
	mov.b64 	{%temp, %r83}, %fd1192;
	}
	shl.b32 	%r493, %r81, 20;
	add.s32 	%r494, %r493, %r83;
	mov.b64 	%fd2496, {%r82, %r494};
	{
	.reg .b32 %temp; 
	mov.b64 	{%temp, %r495}, %fd147;
	}
	mov.b32 	%f86, %r495;
	abs.f32 	%f14, %f86;
	setp.lt.f32 	%p65, %f14, 0f4086232B;
	@%p65 bra 	$L__BB5_77;
	setp.lt.f64 	%p66, %fd147, 0d0000000000000000;
	add.f64 	%fd1193, %fd147, 0d7FF0000000000000;
	selp.f64 	%fd2496, 0d0000000000000000, %fd1193, %p66;
	setp.geu.f32 	%p67, %f14, 0f40874800;
	@%p67 bra 	$L__BB5_77;
	shr.u32 	%r496, %r81, 31;
	add.s32 	%r497, %r81, %r496;
	shr.s32 	%r498, %r497, 1;
	shl.b32 	%r499, %r498, 20;
	add.s32 	%r500, %r83, %r499;
	mov.b64 	%fd1194, {%r82, %r500};
	sub.s32 	%r501, %r81, %r498;
	shl.b32 	%r502, %r501, 20;
	add.s32 	%r503, %r502, 1072693248;
	mov.b32 	%r504, 0;
	mov.b64 	%fd1195, {%r504, %r503};
	mul.f64 	%fd2496, %fd1195, %fd1194;
$L__BB5_77:
	add.f64 	%fd1196, %fd2496, 0d3FF0000000000000;
	mul.f64 	%fd152, %fd1196, %fd1196;
	setp.ltu.f64 	%p68, %fd4, 0dC044000000000000;
	@%p68 bra 	$L__BB5_82;
	add.f64 	%fd1197, %fd4, 0d402551EB851EB852;
	div.rn.f64 	%fd153, %fd1197, 0dC026333333333333;
	fma.rn.f64 	%fd1198, %fd153, 0d3FF71547652B82FE, 0d4338000000000000;
	{
	.reg .b32 %temp; 
	mov.b64 	{%r84, %temp}, %fd1198;
	}
	mov.f64 	%fd1199, 0dC338000000000000;
	add.rn.f64 	%fd1200, %fd1198, %fd1199;
	fma.rn.f64 	%fd1201, %fd1200, 0dBFE62E42FEFA39EF, %fd153;
	fma.rn.f64 	%fd1202, %fd1200, 0dBC7ABC9E3B39803F, %fd1201;
	fma.rn.f64 	%fd1203, %fd1202, 0d3E5ADE1569CE2BDF, 0d3E928AF3FCA213EA;
	fma.rn.f64 	%fd1204, %fd1203, %fd1202, 0d3EC71DEE62401315;
	fma.rn.f64 	%fd1205, %fd1204, %fd1202, 0d3EFA01997C89EB71;
	fma.rn.f64 	%fd1206, %fd1205, %fd1202, 0d3F2A01A014761F65;
	fma.rn.f64 	%fd1207, %fd1206, %fd1202, 0d3F56C16C1852B7AF;
	fma.rn.f64 	%fd1208, %fd1207, %fd1202, 0d3F81111111122322;
	fma.rn.f64 	%fd1209, %fd1208, %fd1202, 0d3FA55555555502A1;
	fma.rn.f64 	%fd1210, %fd1209, %fd1202, 0d3FC5555555555511;
	fma.rn.f64 	%fd1211, %fd1210, %fd1202, 0d3FE000000000000B;
	fma.rn.f64 	%fd1212, %fd1211, %fd1202, 0d3FF0000000000000;
	fma.rn.f64 	%fd1213, %fd1212, %fd1202, 0d3FF0000000000000;
	{
	.reg .b32 %temp; 
	mov.b64 	{%r85, %temp}, %fd1213;
	}
	{
	.reg .b32 %temp; 
	mov.b64 	{%temp, %r86}, %fd1213;
	}
	shl.b32 	%r505, %r84, 20;
	add.s32 	%r506, %r505, %r86;
	mov.b64 	%fd2497, {%r85, %r506};
	{
	.reg .b32 %temp; 
	mov.b64 	{%temp, %r507}, %fd153;
	}
	mov.b32 	%f87, %r507;
	abs.f32 	%f15, %f87;
	setp.lt.f32 	%p69, %f15, 0f4086232B;
	@%p69 bra 	$L__BB5_81;
	setp.lt.f64 	%p70, %fd153, 0d0000000000000000;
	add.f64 	%fd1214, %fd153, 0d7FF0000000000000;
	selp.f64 	%fd2497, 0d0000000000000000, %fd1214, %p70;
	setp.geu.f32 	%p71, %f15, 0f40874800;
	@%p71 bra 	$L__BB5_81;
	shr.u32 	%r508, %r84, 31;
	add.s32 	%r509, %r84, %r508;
	shr.s32 	%r510, %r509, 1;
	shl.b32 	%r511, %r510, 20;
	add.s32 	%r512, %r86, %r511;
	mov.b64 	%fd1215, {%r85, %r512};
	sub.s32 	%r513, %r84, %r510;
	shl.b32 	%r514, %r513, 20;
	add.s32 	%r515, %r514, 1072693248;
	mov.b32 	%r516, 0;
	mov.b64 	%fd1216, {%r516, %r515};
	mul.f64 	%fd2497, %fd1216, %fd1215;
$L__BB5_81:
	add.f64 	%fd1217, %fd2497, 0d3FF0000000000000;
	mul.f64 	%fd1218, %fd1217, 0d3FC0A3D70A3D70A4;
	mov.f64 	%fd1219, 0d3FE8A3D70A3D70A4;
	div.rn.f64 	%fd1220, %fd1219, %fd1218;
	add.f64 	%fd2501, %fd1220, 0d0000000000000000;
	bra.uni 	$L__BB5_92;
$L__BB5_82:
	add.f64 	%fd1221, %fd4, 0d4054000000000000;
	div.rn.f64 	%fd159, %fd1221, 0dC01B333333333333;
	fma.rn.f64 	%fd1222, %fd159, 0d3FF71547652B82FE, 0d4338000000000000;
	{
	.reg .b32 %temp; 
	mov.b64 	{%r87, %temp}, %fd1222;
	}
	mov.f64 	%fd1223, 0dC338000000000000;
	add.rn.f64 	%fd1224, %fd1222, %fd1223;
	fma.rn.f64 	%fd1225, %fd1224, 0dBFE62E42FEFA39EF, %fd159;
	fma.rn.f64 	%fd1226, %fd1224, 0dBC7ABC9E3B39803F, %fd1225;
	fma.rn.f64 	%fd1227, %fd1226, 0d3E5ADE1569CE2BDF, 0d3E928AF3FCA213EA;
	fma.rn.f64 	%fd1228, %fd1227, %fd1226, 0d3EC71DEE62401315;
	fma.rn.f64 	%fd1229, %fd1228, %fd1226, 0d3EFA01997C89EB71;
	fma.rn.f64 	%fd1230, %fd1229, %fd1226, 0d3F2A01A014761F65;
	fma.rn.f64 	%fd1231, %fd1230, %fd1226, 0d3F56C16C1852B7AF;
	fma.rn.f64 	%fd1232, %fd1231, %fd1226, 0d3F81111111122322;
	fma.rn.f64 	%fd1233, %fd1232, %fd1226, 0d3FA55555555502A1;
	fma.rn.f64 	%fd1234, %fd1233, %fd1226, 0d3FC5555555555511;
	fma.rn.f64 	%fd1235, %fd1234, %fd1226, 0d3FE000000000000B;
	fma.rn.f64 	%fd1236, %fd1235, %fd1226, 0d3FF0000000000000;
	fma.rn.f64 	%fd1237, %fd1236, %fd1226, 0d3FF0000000000000;
	{
	.reg .b32 %temp; 
	mov.b64 	{%r88, %temp}, %fd1237;
	}
	{
	.reg .b32 %temp; 
	mov.b64 	{%temp, %r89}, %fd1237;
	}
	shl.b32 	%r517, %r87, 20;
	add.s32 	%r518, %r517, %r89;
	mov.b64 	%fd2498, {%r88, %r518};
	{
	.reg .b32 %temp; 
	mov.b64 	{%temp, %r519}, %fd159;
	}
	mov.b32 	%f88, %r519;
	abs.f32 	%f16, %f88;
	setp.lt.f32 	%p72, %f16, 0f4086232B;
	@%p72 bra 	$L__BB5_85;
	setp.lt.f64 	%p73, %fd159, 0d0000000000000000;
	add.f64 	%fd1238, %fd159, 0d7FF0000000000000;
	selp.f64 	%fd2498, 0d0000000000000000, %fd1238, %p73;
	setp.geu.f32 	%p74, %f16, 0f40874800;
	@%p74 bra 	$L__BB5_85;
	shr.u32 	%r520, %r87, 31;
	add.s32 	%r521, %r87, %r520;
	shr.s32 	%r522, %r521, 1;
	shl.b32 	%r523, %r522, 20;
	add.s32 	%r524, %r89, %r523;
	mov.b64 	%fd1239, {%r88, %r524};
	sub.s32 	%r525, %r87, %r522;
	shl.b32 	%r526, %r525, 20;
	add.s32 	%r527, %r526, 1072693248;
	mov.b32 	%r528, 0;
	mov.b64 	%fd1240, {%r528, %r527};
	mul.f64 	%fd2498, %fd1240, %fd1239;
$L__BB5_85:
	mul.f64 	%fd164, %fd4, 0d3FB4395810624DD3;
	fma.rn.f64 	%fd1241, %fd164, 0d3FF71547652B82FE, 0d4338000000000000;
	{
	.reg .b32 %temp; 
	mov.b64 	{%r90, %temp}, %fd1241;
	}
	mov.f64 	%fd1242, 0dC338000000000000;
	add.rn.f64 	%fd1243, %fd1241, %fd1242;
	fma.rn.f64 	%fd1244, %fd1243, 0dBFE62E42FEFA39EF, %fd164;
	fma.rn.f64 	%fd1245, %fd1243, 0dBC7ABC9E3B39803F, %fd1244;
	fma.rn.f64 	%fd1246, %fd1245, 0d3E5ADE1569CE2BDF, 0d3E928AF3FCA213EA;
	fma.rn.f64 	%fd1247, %fd1246, %fd1245, 0d3EC71DEE62401315;
	fma.rn.f64 	%fd1248, %fd1247, %fd1245, 0d3EFA01997C89EB71;
	fma.rn.f64 	%fd1249, %fd1248, %fd1245, 0d3F2A01A014761F65;
	fma.rn.f64 	%fd1250, %fd1249, %fd1245, 0d3F56C16C1852B7AF;
	fma.rn.f64 	%fd1251, %fd1250, %fd1245, 0d3F81111111122322;
	fma.rn.f64 	%fd1252, %fd1251, %fd1245, 0d3FA55555555502A1;
	fma.rn.f64 	%fd1253, %fd1252, %fd1245, 0d3FC5555555555511;
	fma.rn.f64 	%fd1254, %fd1253, %fd1245, 0d3FE000000000000B;
	fma.rn.f64 	%fd1255, %fd1254, %fd1245, 0d3FF0000000000000;
	fma.rn.f64 	%fd1256, %fd1255, %fd1245, 0d3FF0000000000000;
	{
	.reg .b32 %temp; 
	mov.b64 	{%r91, %temp}, %fd1256;
	}
	{
	.reg .b32 %temp; 
	mov.b64 	{%temp, %r92}, %fd1256;
	}
	shl.b32 	%r529, %r90, 20;
	add.s32 	%r530, %r529, %r92;
	mov.b64 	%fd2499, {%r91, %r530};
	{
	.reg .b32 %temp; 
	mov.b64 	{%temp, %r531}, %fd164;
	}
	mov.b32 	%f89, %r531;
	abs.f32 	%f17, %f89;
	setp.lt.f32 	%p75, %f17, 0f4086232B;
	@%p75 bra 	$L__BB5_88;
	setp.lt.f64 	%p76, %fd164, 0d0000000000000000;
	add.f64 	%fd1257, %fd164, 0d7FF0000000000000;
	selp.f64 	%fd2499, 0d0000000000000000, %fd1257, %p76;
	setp.geu.f32 	%p77, %f17, 0f40874800;
	@%p77 bra 	$L__BB5_88;
	shr.u32 	%r532, %r90, 31;
	add.s32 	%r533, %r90, %r532;
	shr.s32 	%r534, %r533, 1;
	shl.b32 	%r535, %r534, 20;
	add.s32 	%r536, %r92, %r535;
	mov.b64 	%fd1258, {%r91, %r536};
	sub.s32 	%r537, %r90, %r534;
	shl.b32 	%r538, %r537, 20;
	add.s32 	%r539, %r538, 1072693248;
	mov.b32 	%r540, 0;
	mov.b64 	%fd1259, {%r540, %r539};
	mul.f64 	%fd2499, %fd1259, %fd1258;
$L__BB5_88:
	mul.f64 	%fd169, %fd4, 0d3FD64DD2F1A9FBE7;
	fma.rn.f64 	%fd1260, %fd169, 0d3FF71547652B82FE, 0d4338000000000000;
	{
	.reg .b32 %temp; 
	mov.b64 	{%r93, %temp}, %fd1260;
	}
	mov.f64 	%fd1261, 0dC338000000000000;
	add.rn.f64 	%fd1262, %fd1260, %fd1261;
	fma.rn.f64 	%fd1263, %fd1262, 0dBFE62E42FEFA39EF, %fd169;
	fma.rn.f64 	%fd1264, %fd1262, 0dBC7ABC9E3B39803F, %fd1263;
	fma.rn.f64 	%fd1265, %fd1264, 0d3E5ADE1569CE2BDF, 0d3E928AF3FCA213EA;
	fma.rn.f64 	%fd1266, %fd1265, %fd1264, 0d3EC71DEE62401315;
	fma.rn.f64 	%fd1267, %fd1266, %fd1264, 0d3EFA01997C89EB71;
	fma.rn.f64 	%fd1268, %fd1267, %fd1264, 0d3F2A01A014761F65;
	fma.rn.f64 	%fd1269, %fd1268, %fd1264, 0d3F56C16C1852B7AF;
	fma.rn.f64 	%fd1270, %fd1269, %fd1264, 0d3F81111111122322;
	fma.rn.f64 	%fd1271, %fd1270, %fd1264, 0d3FA55555555502A1;
	fma.rn.f64 	%fd1272, %fd1271, %fd1264, 0d3FC5555555555511;
	fma.rn.f64 	%fd1273, %fd1272, %fd1264, 0d3FE000000000000B;
	fma.rn.f64 	%fd1274, %fd1273, %fd1264, 0d3FF0000000000000;
	fma.rn.f64 	%fd1275, %fd1274, %fd1264, 0d3FF0000000000000;
	{
	.reg .b32 %temp; 
	mov.b64 	{%r94, %temp}, %fd1275;
	}
	{
	.reg .b32 %temp; 
	mov.b64 	{%temp, %r95}, %fd1275;
	}
	shl.b32 	%r541, %r93, 20;
	add.s32 	%r542, %r541, %r95;
	mov.b64 	%fd2500, {%r94, %r542};
	{
	.reg .b32 %temp; 
	mov.b64 	{%temp, %r543}, %fd169;
	}
	mov.b32 	%f90, %r543;
	abs.f32 	%f18, %f90;
	setp.lt.f32 	%p78, %f18, 0f4086232B;
	@%p78 bra 	$L__BB5_91;
	setp.lt.f64 	%p79, %fd169, 0d0000000000000000;
	add.f64 	%fd1276, %fd169, 0d7FF0000000000000;
	selp.f64 	%fd2500, 0d0000000000000000, %fd1276, %p79;
	setp.geu.f32 	%p80, %f18, 0f40874800;
	@%p80 bra 	$L__BB5_91;
	shr.u32 	%r544, %r93, 31;
	add.s32 	%r545, %r93, %r544;
	shr.s32 	%r546, %r545, 1;
	shl.b32 	%r547, %r546, 20;
	add.s32 	%r548, %r95, %r547;
	mov.b64 	%fd1277, {%r94, %r548};
	sub.s32 	%r549, %r93, %r546;
	shl.b32 	%r550, %r549, 20;
	add.s32 	%r551, %r550, 1072693248;
	mov.b32 	%r552, 0;
	mov.b64 	%fd1278, {%r552, %r551};
	mul.f64 	%fd2500, %fd1278, %fd1277;
$L__BB5_91:
	mul.f64 	%fd1279, %fd2500, 0d4112EBC000000000;
	fma.rn.f64 	%fd1280, %fd2499, 0d400599999999999A, %fd1279;
	fma.rn.f64 	%fd2501, %fd2498, 0d3FAD2F1A9FBE76C9, %fd1280;
$L__BB5_92:
	add.f64 	%fd1281, %fd4, 0d4051E33333333333;
	div.rn.f64 	%fd176, %fd1281, 0d401DB851EB851EB8;
	fma.rn.f64 	%fd1282, %fd176, 0d3FF71547652B82FE, 0d4338000000000000;
	{
	.reg .b32 %temp; 
	mov.b64 	{%r96, %temp}, %fd1282;
	}
	mov.f64 	%fd1283, 0dC338000000000000;
	add.rn.f64 	%fd1284, %fd1282, %fd1283;
	fma.rn.f64 	%fd1285, %fd1284, 0dBFE62E42FEFA39EF, %fd176;
	fma.rn.f64 	%fd1286, %fd1284, 0dBC7ABC9E3B39803F, %fd1285;
	fma.rn.f64 	%fd1287, %fd1286, 0d3E5ADE1569CE2BDF, 0d3E928AF3FCA213EA;
	fma.rn.f64 	%fd1288, %fd1287, %fd1286, 0d3EC71DEE62401315;
	fma.rn.f64 	%fd1289, %fd1288, %fd1286, 0d3EFA01997C89EB71;
	fma.rn.f64 	%fd1290, %fd1289, %fd1286, 0d3F2A01A014761F65;
	fma.rn.f64 	%fd1291, %fd1290, %fd1286, 0d3F56C16C1852B7AF;
	fma.rn.f64 	%fd1292, %fd1291, %fd1286, 0d3F81111111122322;
	fma.rn.f64 	%fd1293, %fd1292, %fd1286, 0d3FA55555555502A1;
	fma.rn.f64 	%fd1294, %fd1293, %fd1286, 0d3FC5555555555511;
	fma.rn.f64 	%fd1295, %fd1294, %fd1286, 0d3FE000000000000B;
	fma.rn.f64 	%fd1296, %fd1295, %fd1286, 0d3FF0000000000000;
	fma.rn.f64 	%fd1297, %fd1296, %fd1286, 0d3FF0000000000000;
	{
	.reg .b32 %temp; 
	mov.b64 	{%r97, %temp}, %fd1297;
	}
	{
	.reg .b32 %temp; 
	mov.b64 	{%temp, %r98}, %fd1297;
	}
	shl.b32 	%r553, %r96, 20;
	add.s32 	%r554, %r553, %r98;
	mov.b64 	%fd2502, {%r97, %r554};
	{
	.reg .b32 %temp; 
	mov.b64 	{%temp, %r555}, %fd176;
	}
	mov.b32 	%f91, %r555;
	abs.f32 	%f19, %f91;
	setp.lt.f32 	%p81, %f19, 0f4086232B;
	@%p81 bra 	$L__BB5_95;
	setp.lt.f64 	%p82, %fd176, 0d0000000000000000;
	add.f64 	%fd1298, %fd176, 0d7FF0000000000000;
	selp.f64 	%fd2502, 0d0000000000000000, %fd1298, %p82;
	setp.geu.f32 	%p83, %f19, 0f40874800;
	@%p83 bra 	$L__BB5_95;
	shr.u32 	%r556, %r96, 31;
	add.s32 	%r557, %r96, %r556;
	shr.s32 	%r558, %r557, 1;
	shl.b32 	%r559, %r558, 20;
	add.s32 	%r560, %r98, %r559;
	mov.b64 	%fd1299, {%r97, %r560};
	sub.s32 	%r561, %r96, %r558;
	shl.b32 	%r562, %r561, 20;
	add.s32 	%r563, %r562, 1072693248;
	mov.b32 	%r564, 0;
	mov.b64 	%fd1300, {%r564, %r563};
	mul.f64 	%fd2502, %fd1300, %fd1299;
$L__BB5_95:
	setp.ltu.f64 	%p84, %fd4, 0dC044000000000000;
	add.f64 	%fd1301, %fd2502, 0d3FF0000000000000;
	mul.f64 	%fd1302, %fd1301, %fd1301;
	rcp.rn.f64 	%fd181, %fd1302;
	@%p84 bra 	$L__BB5_103;
	mul.f64 	%fd182, %fd4, 0d3FAD2F1A9FBE76C9;
	fma.rn.f64 	%fd1303, %fd182, 0d3FF71547652B82FE, 0d4338000000000000;
	{
	.reg .b32 %temp; 
	mov.b64 	{%r99, %temp}, %fd1303;
	}
	mov.f64 	%fd1304, 0dC338000000000000;
	add.rn.f64 	%fd1305, %fd1303, %fd1304;
	fma.rn.f64 	%fd1306, %fd1305, 0dBFE62E42FEFA39EF, %fd182;
	fma.rn.f64 	%fd1307, %fd1305, 0dBC7ABC9E3B39803F, %fd1306;
	fma.rn.f64 	%fd1308, %fd1307, 0d3E5ADE1569CE2BDF, 0d3E928AF3FCA213EA;
	fma.rn.f64 	%fd1309, %fd1308, %fd1307, 0d3EC71DEE62401315;
	fma.rn.f64 	%fd1310, %fd1309, %fd1307, 0d3EFA01997C89EB71;
	fma.rn.f64 	%fd1311, %fd1310, %fd1307, 0d3F2A01A014761F65;
	fma.rn.f64 	%fd1312, %fd1311, %fd1307, 0d3F56C16C1852B7AF;
	fma.rn.f64 	%fd1313, %fd1312, %fd1307, 0d3F81111111122322;
	fma.rn.f64 	%fd1314, %fd1313, %fd1307, 0d3FA55555555502A1;
	fma.rn.f64 	%fd1315, %fd1314, %fd1307, 0d3FC5555555555511;
	fma.rn.f64 	%fd1316, %fd1315, %fd1307, 0d3FE000000000000B;
	fma.rn.f64 	%fd1317, %fd1316, %fd1307, 0d3FF0000000000000;
	fma.rn.f64 	%fd1318, %fd1317, %fd1307, 0d3FF0000000000000;
	{
	.reg .b32 %temp; 
	mov.b64 	{%r100, %temp}, %fd1318;
	}
	{
	.reg .b32 %temp; 
	mov.b64 	{%temp, %r101}, %fd1318;
	}
	shl.b32 	%r565, %r99, 20;
	add.s32 	%r566, %r565, %r101;
	mov.b64 	%fd2503, {%r100, %r566};
	{
	.reg .b32 %temp; 
	mov.b64 	{%temp, %r567}, %fd182;
	}
	mov.b32 	%f92, %r567;
	abs.f32 	%f20, %f92;
	setp.lt.f32 	%p85, %f20, 0f4086232B;
	@%p85 bra 	$L__BB5_99;
	setp.lt.f64 	%p86, %fd182, 0d0000000000000000;
	add.f64 	%fd1319, %fd182, 0d7FF0000000000000;
	selp.f64 	%fd2503, 0d0000000000000000, %fd1319, %p86;
	setp.geu.f32 	%p87, %f20, 0f40874800;
	@%p87 bra 	$L__BB5_99;
	shr.u32 	%r568, %r99, 31;
	add.s32 	%r569, %r99, %r568;
	shr.s32 	%r570, %r569, 1;
	shl.b32 	%r571, %r570, 20;
	add.s32 	%r572, %r101, %r571;
	mov.b64 	%fd1320, {%r100, %r572};
	sub.s32 	%r573, %r99, %r570;
	shl.b32 	%r574, %r573, 20;
	add.s32 	%r575, %r574, 1072693248;
	mov.b32 	%r576, 0;
	mov.b64 	%fd1321, {%r576, %r575};
	mul.f64 	%fd2503, %fd1321, %fd1320;
$L__BB5_99:
	add.f64 	%fd1322, %fd4, 0d4040000000000000;
	mul.f64 	%fd187, %fd1322, 0dBFB999999999999A;
	fma.rn.f64 	%fd1323, %fd187, 0d3FF71547652B82FE, 0d4338000000000000;
	{
	.reg .b32 %temp; 
	mov.b64 	{%r102, %temp}, %fd1323;
	}
	mov.f64 	%fd1324, 0dC338000000000000;
	add.rn.f64 	%fd1325, %fd1323, %fd1324;
	fma.rn.f64 	%fd1326, %fd1325, 0dBFE62E42FEFA39EF, %fd187;
	fma.rn.f64 	%fd1327, %fd1325, 0dBC7ABC9E3B39803F, %fd1326;
	fma.rn.f64 	%fd1328, %fd1327, 0d3E5ADE1569CE2BDF, 0d3E928AF3FCA213EA;
	fma.rn.f64 	%fd1329, %fd1328, %fd1327, 0d3EC71DEE62401315;
	fma.rn.f64 	%fd1330, %fd1329, %fd1327, 0d3EFA01997C89EB71;
	fma.rn.f64 	%fd1331, %fd1330, %fd1327, 0d3F2A01A014761F65;
	fma.rn.f64 	%fd1332, %fd1331, %fd1327, 0d3F56C16C1852B7AF;
	fma.rn.f64 	%fd1333, %fd1332, %fd1327, 0d3F81111111122322;
	fma.rn.f64 	%fd1334, %fd1333, %fd1327, 0d3FA55555555502A1;
	fma.rn.f64 	%fd1335, %fd1334, %fd1327, 0d3FC5555555555511;
	fma.rn.f64 	%fd1336, %fd1335, %fd1327, 0d3FE000000000000B;
	fma.rn.f64 	%fd1337, %fd1336, %fd1327, 0d3FF0000000000000;
	fma.rn.f64 	%fd1338, %fd1337, %fd1327, 0d3FF0000000000000;
	{
	.reg .b32 %temp; 
	mov.b64 	{%r103, %temp}, %fd1338;
	}
	{
	.reg .b32 %temp; 
	mov.b64 	{%temp, %r104}, %fd1338;
	}
	shl.b32 	%r577, %r102, 20;
	add.s32 	%r578, %r577, %r104;
	mov.b64 	%fd2504, {%r103, %r578};
	{
	.reg .b32 %temp; 
	mov.b64 	{%temp, %r579}, %fd187;
	}
	mov.b32 	%f93, %r579;
	abs.f32 	%f21, %f93;
	setp.lt.f32 	%p88, %f21, 0f4086232B;
	@%p88 bra 	$L__BB5_102;
	setp.lt.f64 	%p89, %fd187, 0d0000000000000000;
	add.f64 	%fd1339, %fd187, 0d7FF0000000000000;
	selp.f64 	%fd2504, 0d0000000000000000, %fd1339, %p89;
	setp.geu.f32 	%p90, %f21, 0f40874800;
	@%p90 bra 	$L__BB5_102;
	shr.u32 	%r580, %r102, 31;
	add.s32 	%r581, %r102, %r580;
	shr.s32 	%r582, %r581, 1;
	shl.b32 	%r583, %r582, 20;
	add.s32 	%r584, %r104, %r583;
	mov.b64 	%fd1340, {%r103, %r584};
	sub.s32 	%r585, %r102, %r582;
	shl.b32 	%r586, %r585, 20;
	add.s32 	%r587, %r586, 1072693248;
	mov.b32 	%r588, 0;
	mov.b64 	%fd1341, {%r588, %r587};
	mul.f64 	%fd2504, %fd1341, %fd1340;
$L__BB5_102:
	add.f64 	%fd1342, %fd2504, 0d3FF0000000000000;
	mul.f64 	%fd1343, %fd2503, 0d3FE3333333333333;
	div.rn.f64 	%fd1344, %fd1343, %fd1342;
	add.f64 	%fd2510, %fd1344, 0d0000000000000000;
	bra.uni 	$L__BB5_119;
$L__BB5_103:
	mul.f64 	%fd193, %fd4, 0d3FCF487FCB923A2A;
	fma.rn.f64 	%fd1345, %fd193, 0d3FF71547652B82FE, 0d4338000000000000;
	{
	.reg .b32 %temp; 
	mov.b64 	{%r105, %temp}, %fd1345;
	}
	mov.f64 	%fd1346, 0dC338000000000000;
	add.rn.f64 	%fd1347, %fd1345, %fd1346;
	fma.rn.f64 	%fd1348, %fd1347, 0dBFE62E42FEFA39EF, %fd193;
	fma.rn.f64 	%fd1349, %fd1347, 0dBC7ABC9E3B39803F, %fd1348;
	fma.rn.f64 	%fd1350, %fd1349, 0d3E5ADE1569CE2BDF, 0d3E928AF3FCA213EA;
	fma.rn.f64 	%fd1351, %fd1350, %fd1349, 0d3EC71DEE62401315;
	fma.rn.f64 	%fd1352, %fd1351, %fd1349, 0d3EFA01997C89EB71;
	fma.rn.f64 	%fd1353, %fd1352, %fd1349, 0d3F2A01A014761F65;
	fma.rn.f64 	%fd1354, %fd1353, %fd1349, 0d3F56C16C1852B7AF;
	fma.rn.f64 	%fd1355, %fd1354, %fd1349, 0d3F81111111122322;
	fma.rn.f64 	%fd1356, %fd1355, %fd1349, 0d3FA55555555502A1;
	fma.rn.f64 	%fd1357, %fd1356, %fd1349, 0d3FC5555555555511;
	fma.rn.f64 	%fd1358, %fd1357, %fd1349, 0d3FE000000000000B;
	fma.rn.f64 	%fd1359, %fd1358, %fd1349, 0d3FF0000000000000;
	fma.rn.f64 	%fd1360, %fd1359, %fd1349, 0d3FF0000000000000;
	{
	.reg .b32 %temp; 
	mov.b64 	{%r106, %temp}, %fd1360;
	}
	{
	.reg .b32 %temp; 
	mov.b64 	{%temp, %r107}, %fd1360;
	}
	shl.b32 	%r589, %r105, 20;
	add.s32 	%r590, %r589, %r107;
	mov.b64 	%fd2505, {%r106, %r590};
	{
	.reg .b32 %temp; 
	mov.b64 	{%temp, %r591}, %fd193;
	}
	mov.b32 	%f94, %r591;
	abs.f32 	%f22, %f94;
	setp.lt.f32 	%p91, %f22, 0f4086232B;
	@%p91 bra 	$L__BB5_106;
	setp.lt.f64 	%p92, %fd193, 0d0000000000000000;
	add.f64 	%fd1361, %fd193, 0d7FF0000000000000;
	selp.f64 	%fd2505, 0d0000000000000000, %fd1361, %p92;
	setp.geu.f32 	%p93, %f22, 0f40874800;
	@%p93 bra 	$L__BB5_106;
	shr.u32 	%r592, %r105, 31;
	add.s32 	%r593, %r105, %r592;
	shr.s32 	%r594, %r593, 1;
	shl.b32 	%r595, %r594, 20;
	add.s32 	%r596, %r107, %r595;
	mov.b64 	%fd1362, {%r106, %r596};
	sub.s32 	%r597, %r105, %r594;
	shl.b32 	%r598, %r597, 20;
	add.s32 	%r599, %r598, 1072693248;
	mov.b32 	%r600, 0;
	mov.b64 	%fd1363, {%r600, %r599};
	mul.f64 	%fd2505, %fd1363, %fd1362;
$L__BB5_106:
	mul.f64 	%fd198, %fd4, 0dBFA67B5F1BEF49CF;
	fma.rn.f64 	%fd1364, %fd198, 0d3FF71547652B82FE, 0d4338000000000000;
	{
	.reg .b32 %temp; 
	mov.b64 	{%r108, %temp}, %fd1364;
	}
	mov.f64 	%fd1365, 0dC338000000000000;
	add.rn.f64 	%fd1366, %fd1364, %fd1365;
	fma.rn.f64 	%fd1367, %fd1366, 0dBFE62E42FEFA39EF, %fd198;
	fma.rn.f64 	%fd1368, %fd1366, 0dBC7ABC9E3B39803F, %fd1367;
	fma.rn.f64 	%fd1369, %fd1368, 0d3E5ADE1569CE2BDF, 0d3E928AF3FCA213EA;
	fma.rn.f64 	%fd1370, %fd1369, %fd1368, 0d3EC71DEE62401315;
	fma.rn.f64 	%fd1371, %fd1370, %fd1368, 0d3EFA01997C89EB71;
	fma.rn.f64 	%fd1372, %fd1371, %fd1368, 0d3F2A01A014761F65;
	fma.rn.f64 	%fd1373, %fd1372, %fd1368, 0d3F56C16C1852B7AF;
	fma.rn.f64 	%fd1374, %fd1373, %fd1368, 0d3F81111111122322;
	fma.rn.f64 	%fd1375, %fd1374, %fd1368, 0d3FA55555555502A1;
	fma.rn.f64 	%fd1376, %fd1375, %fd1368, 0d3FC5555555555511;
	fma.rn.f64 	%fd1377, %fd1376, %fd1368, 0d3FE000000000000B;
	fma.rn.f64 	%fd1378, %fd1377, %fd1368, 0d3FF0000000000000;
	fma.rn.f64 	%fd1379, %fd1378, %fd1368, 0d3FF0000000000000;
	{
	.reg .b32 %temp; 
	mov.b64 	{%r109, %temp}, %fd1379;
	}
	{
	.reg .b32 %temp; 
	mov.b64 	{%temp, %r110}, %fd1379;
	}
	shl.b32 	%r601, %r108, 20;
	add.s32 	%r602, %r601, %r110;
	mov.b64 	%fd2506, {%r109, %r602};
	{
	.reg .b32 %temp; 
	mov.b64 	{%temp, %r603}, %fd198;
	}
	mov.b32 	%f95, %r603;
	abs.f32 	%f23, %f95;
	setp.lt.f32 	%p94, %f23, 0f4086232B;
	@%p94 bra 	$L__BB5_109;
	setp.lt.f64 	%p95, %fd198, 0d0000000000000000;
	add.f64 	%fd1380, %fd198, 0d7FF0000000000000;
	selp.f64 	%fd2506, 0d0000000000000000, %fd1380, %p95;
	setp.geu.f32 	%p96, %f23, 0f40874800;
	@%p96 bra 	$L__BB5_109;
	shr.u32 	%r604, %r108, 31;
	add.s32 	%r605, %r108, %r604;
	shr.s32 	%r606, %r605, 1;
	shl.b32 	%r607, %r606, 20;
	add.s32 	%r608, %r110, %r607;
	mov.b64 	%fd1381, {%r109, %r608};
	sub.s32 	%r609, %r108, %r606;
	shl.b32 	%r610, %r609, 20;
	add.s32 	%r611, %r610, 1072693248;
	mov.b32 	%r612, 0;
	mov.b64 	%fd1382, {%r612, %r611};
	mul.f64 	%fd2506, %fd1382, %fd1381;
$L__BB5_109:
	mul.f64 	%fd1383, %fd2506, 0dBEDD245BB28BE17E;
	fma.rn.f64 	%fd203, %fd2505, 0dC0D8D50000000000, %fd1383;
	add.f64 	%fd1384, %fd4, 0d4053CEB851EB851F;
	mul.f64 	%fd204, %fd1384, 0d3FD3E76C8B439581;
	fma.rn.f64 	%fd1385, %fd204, 0d3FF71547652B82FE, 0d4338000000000000;
	{
	.reg .b32 %temp; 
	mov.b64 	{%r111, %temp}, %fd1385;
	}
	mov.f64 	%fd1386, 0dC338000000000000;
	add.rn.f64 	%fd1387, %fd1385, %fd1386;
	fma.rn.f64 	%fd1388, %fd1387, 0dBFE62E42FEFA39EF, %fd204;
	fma.rn.f64 	%fd1389, %fd1387, 0dBC7ABC9E3B39803F, %fd1388;
	fma.rn.f64 	%fd1390, %fd1389, 0d3E5ADE1569CE2BDF, 0d3E928AF3FCA213EA;
	fma.rn.f64 	%fd1391, %fd1390, %fd1389, 0d3EC71DEE62401315;
	fma.rn.f64 	%fd1392, %fd1391, %fd1389, 0d3EFA01997C89EB71;
	fma.rn.f64 	%fd1393, %fd1392, %fd1389, 0d3F2A01A014761F65;
	fma.rn.f64 	%fd1394, %fd1393, %fd1389, 0d3F56C16C1852B7AF;
	fma.rn.f64 	%fd1395, %fd1394, %fd1389, 0d3F81111111122322;
	fma.rn.f64 	%fd1396, %fd1395, %fd1389, 0d3FA55555555502A1;
	fma.rn.f64 	%fd1397, %fd1396, %fd1389, 0d3FC5555555555511;
	fma.rn.f64 	%fd1398, %fd1397, %fd1389, 0d3FE000000000000B;
	fma.rn.f64 	%fd1399, %fd1398, %fd1389, 0d3FF0000000000000;
	fma.rn.f64 	%fd1400, %fd1399, %fd1389, 0d3FF0000000000000;
	{
	.reg .b32 %temp; 
	mov.b64 	{%r112, %temp}, %fd1400;
	}
	{
	.reg .b32 %temp; 
	mov.b64 	{%temp, %r113}, %fd1400;
	}
	shl.b32 	%r613, %r111, 20;
	add.s32 	%r614, %r613, %r113;
	mov.b64 	%fd2507, {%r112, %r614};
	{
	.reg .b32 %temp; 
	mov.b64 	{%temp, %r615}, %fd204;
	}
	mov.b32 	%f96, %r615;
	abs.f32 	%f24, %f96;
	setp.lt.f32 	%p97, %f24, 0f4086232B;
	@%p97 bra 	$L__BB5_112;
	setp.lt.f64 	%p98, %fd204, 0d0000000000000000;
	add.f64 	%fd1401, %fd204, 0d7FF0000000000000;
	selp.f64 	%fd2507, 0d0000000000000000, %fd1401, %p98;
	setp.geu.f32 	%p99, %f24, 0f40874800;
	@%p99 bra 	$L__BB5_112;
	shr.u32 	%r616, %r111, 31;
	add.s32 	%r617, %r111, %r616;
	shr.s32 	%r618, %r617, 1;
	shl.b32 	%r619, %r618, 20;
	add.s32 	%r620, %r113, %r619;
	mov.b64 	%fd1402, {%r112, %r620};
	sub.s32 	%r621, %r111, %r618;
	shl.b32 	%r622, %r621, 20;
	add.s32 	%r623, %r622, 1072693248;
	mov.b32 	%r624, 0;
	mov.b64 	%fd1403, {%r624, %r623};
	mul.f64 	%fd2507, %fd1403, %fd1402;
$L__BB5_112:
	add.f64 	%fd1404, %fd2507, 0d3FF0000000000000;
	add.f64 	%fd1405, %fd4, 0d4042E3D70A3D70A4;
	mul.f64 	%fd1406, %fd1405, %fd203;
	div.rn.f64 	%fd209, %fd1406, %fd1404;
	mul.f64 	%fd210, %fd4, 0dBF858B827FA1A0CF;
	fma.rn.f64 	%fd1407, %fd210, 0d3FF71547652B82FE, 0d4338000000000000;
	{
	.reg .b32 %temp; 
	mov.b64 	{%r114, %temp}, %fd1407;
	}
	mov.f64 	%fd1408, 0dC338000000000000;
	add.rn.f64 	%fd1409, %fd1407, %fd1408;
	fma.rn.f64 	%fd1410, %fd1409, 0dBFE62E42FEFA39EF, %fd210;
	fma.rn.f64 	%fd1411, %fd1409, 0dBC7ABC9E3B39803F, %fd1410;
	fma.rn.f64 	%fd1412, %fd1411, 0d3E5ADE1569CE2BDF, 0d3E928AF3FCA213EA;
	fma.rn.f64 	%fd1413, %fd1412, %fd1411, 0d3EC71DEE62401315;
	fma.rn.f64 	%fd1414, %fd1413, %fd1411, 0d3EFA01997C89EB71;
	fma.rn.f64 	%fd1415, %fd1414, %fd1411, 0d3F2A01A014761F65;
	fma.rn.f64 	%fd1416, %fd1415, %fd1411, 0d3F56C16C1852B7AF;
	fma.rn.f64 	%fd1417, %fd1416, %fd1411, 0d3F81111111122322;
	fma.rn.f64 	%fd1418, %fd1417, %fd1411, 0d3FA55555555502A1;
	fma.rn.f64 	%fd1419, %fd1418, %fd1411, 0d3FC5555555555511;
	fma.rn.f64 	%fd1420, %fd1419, %fd1411, 0d3FE000000000000B;
	fma.rn.f64 	%fd1421, %fd1420, %fd1411, 0d3FF0000000000000;
	fma.rn.f64 	%fd1422, %fd1421, %fd1411, 0d3FF0000000000000;
	{
	.reg .b32 %temp; 
	mov.b64 	{%r115, %temp}, %fd1422;
	}
	{
	.reg .b32 %temp; 
	mov.b64 	{%temp, %r116}, %fd1422;
	}
	shl.b32 	%r625, %r114, 20;
	add.s32 	%r626, %r625, %r116;
	mov.b64 	%fd2508, {%r115, %r626};
	{
	.reg .b32 %temp; 
	mov.b64 	{%temp, %r627}, %fd210;
	}
	mov.b32 	%f97, %r627;
	abs.f32 	%f25, %f97;
	setp.lt.f32 	%p100, %f25, 0f4086232B;
	@%p100 bra 	$L__BB5_115;
	setp.lt.f64 	%p101, %fd210, 0d0000000000000000;
	add.f64 	%fd1423, %fd210, 0d7FF0000000000000;
	selp.f64 	%fd2508, 0d0000000000000000, %fd1423, %p101;
	setp.geu.f32 	%p102, %f25, 0f40874800;
	@%p102 bra 	$L__BB5_115;
	shr.u32 	%r628, %r114, 31;
	add.s32 	%r629, %r114, %r628;
	shr.s32 	%r630, %r629, 1;
	shl.b32 	%r631, %r630, 20;
	add.s32 	%r632, %r116, %r631;
	mov.b64 	%fd1424, {%r115, %r632};
	sub.s32 	%r633, %r114, %r630;
	shl.b32 	%r634, %r633, 20;
	add.s32 	%r635, %r634, 1072693248;
	mov.b32 	%r636, 0;
	mov.b64 	%fd1425, {%r636, %r635};
	mul.f64 	%fd2508, %fd1425, %fd1424;
$L__BB5_115:
	add.f64 	%fd1426, %fd4, 0d404411EB851EB852;
	mul.f64 	%fd215, %fd1426, 0dBFC1A36E2EB1C433;
	fma.rn.f64 	%fd1427, %fd215, 0d3FF71547652B82FE, 0d4338000000000000;
	{
	.reg .b32 %temp; 
	mov.b64 	{%r117, %temp}, %fd1427;
	}
	mov.f64 	%fd1428, 0dC338000000000000;
	add.rn.f64 	%fd1429, %fd1427, %fd1428;
	fma.rn.f64 	%fd1430, %fd1429, 0dBFE62E42FEFA39EF, %fd215;
	fma.rn.f64 	%fd1431, %fd1429, 0dBC7ABC9E3B39803F, %fd1430;
	fma.rn.f64 	%fd1432, %fd1431, 0d3E5ADE1569CE2BDF, 0d3E928AF3FCA213EA;
	fma.rn.f64 	%fd1433, %fd1432, %fd1431, 0d3EC71DEE62401315;
	fma.rn.f64 	%fd1434, %fd1433, %fd1431, 0d3EFA01997C89EB71;
	fma.rn.f64 	%fd1435, %fd1434, %fd1431, 0d3F2A01A014761F65;
	fma.rn.f64 	%fd1436, %fd1435, %fd1431, 0d3F56C16C1852B7AF;
	fma.rn.f64 	%fd1437, %fd1436, %fd1431, 0d3F81111111122322;
	fma.rn.f64 	%fd1438, %fd1437, %fd1431, 0d3FA55555555502A1;
	fma.rn.f64 	%fd1439, %fd1438, %fd1431, 0d3FC5555555555511;
	fma.rn.f64 	%fd1440, %fd1439, %fd1431, 0d3FE000000000000B;
	fma.rn.f64 	%fd1441, %fd1440, %fd1431, 0d3FF0000000000000;
	fma.rn.f64 	%fd1442, %fd1441, %fd1431, 0d3FF0000000000000;
	{
	.reg .b32 %temp; 
	mov.b64 	{%r118, %temp}, %fd1442;
	}
	{
	.reg .b32 %temp; 
	mov.b64 	{%temp, %r119}, %fd1442;
	}
	shl.b32 	%r637, %r117, 20;
	add.s32 	%r638, %r637, %r119;
	mov.b64 	%fd2509, {%r118, %r638};
	{
	.reg .b32 %temp; 
	mov.b64 	{%temp, %r639}, %fd215;
	}
	mov.b32 	%f98, %r639;
	abs.f32 	%f26, %f98;
	setp.lt.f32 	%p103, %f26, 0f4086232B;
	@%p103 bra 	$L__BB5_118;
	setp.lt.f64 	%p104, %fd215, 0d0000000000000000;
	add.f64 	%fd1443, %fd215, 0d7FF0000000000000;
	selp.f64 	%fd2509, 0d0000000000000000, %fd1443, %p104;
	setp.geu.f32 	%p105, %f26, 0f40874800;
	@%p105 bra 	$L__BB5_118;
	shr.u32 	%r640, %r117, 31;
	add.s32 	%r641, %r117, %r640;
	shr.s32 	%r642, %r641, 1;
	shl.b32 	%r643, %r642, 20;
	add.s32 	%r644, %r119, %r643;
	mov.b64 	%fd1444, {%r118, %r644};
	sub.s32 	%r645, %r117, %r642;
	shl.b32 	%r646, %r645, 20;
	add.s32 	%r647, %r646, 1072693248;
	mov.b32 	%r648, 0;
	mov.b64 	%fd1445, {%r648, %r647};
	mul.f64 	%fd2509, %fd1445, %fd1444;
$L__BB5_118:
	add.f64 	%fd1446, %fd2509, 0d3FF0000000000000;
	mul.f64 	%fd1447, %fd2508, 0d3F98D25EDD052935;
	div.rn.f64 	%fd1448, %fd1447, %fd1446;
	add.f64 	%fd2510, %fd209, %fd1448;
$L__BB5_119:
	mov.f64 	%fd1449, 0dC03A000000000000;
	sub.f64 	%fd1450, %fd1449, %fd4;
	div.rn.f64 	%fd222, %fd1450, 0d401C000000000000;
	fma.rn.f64 	%fd1451, %fd222, 0d3FF71547652B82FE, 0d4338000000000000;
	{
	.reg .b32 %temp; 
	mov.b64 	{%r120, %temp}, %fd1451;
	}
	mov.f64 	%fd1452, 0dC338000000000000;
	add.rn.f64 	%fd1453, %fd1451, %fd1452;
	fma.rn.f64 	%fd1454, %fd1453, 0dBFE62E42FEFA39EF, %fd222;
	fma.rn.f64 	%fd1455, %fd1453, 0dBC7ABC9E3B39803F, %fd1454;
	fma.rn.f64 	%fd1456, %fd1455, 0d3E5ADE1569CE2BDF, 0d3E928AF3FCA213EA;
	fma.rn.f64 	%fd1457, %fd1456, %fd1455, 0d3EC71DEE62401315;
	fma.rn.f64 	%fd1458, %fd1457, %fd1455, 0d3EFA01997C89EB71;
	fma.rn.f64 	%fd1459, %fd1458, %fd1455, 0d3F2A01A014761F65;
	fma.rn.f64 	%fd1460, %fd1459, %fd1455, 0d3F56C16C1852B7AF;
	fma.rn.f64 	%fd1461, %fd1460, %fd1455, 0d3F81111111122322;
	fma.rn.f64 	%fd1462, %fd1461, %fd1455, 0d3FA55555555502A1;
	fma.rn.f64 	%fd1463, %fd1462, %fd1455, 0d3FC5555555555511;
	fma.rn.f64 	%fd1464, %fd1463, %fd1455, 0d3FE000000000000B;
	fma.rn.f64 	%fd1465, %fd1464, %fd1455, 0d3FF0000000000000;
	fma.rn.f64 	%fd1466, %fd1465, %fd1455, 0d3FF0000000000000;
	{
	.reg .b32 %temp; 
	mov.b64 	{%r121, %temp}, %fd1466;
	}
	{
	.reg .b32 %temp; 
	mov.b64 	{%temp, %r122}, %fd1466;
	}
	shl.b32 	%r649, %r120, 20;
	add.s32 	%r650, %r649, %r122;
	mov.b64 	%fd2511, {%r121, %r650};
	{
	.reg .b32 %temp; 
	mov.b64 	{%temp, %r651}, %fd222;
	}
	mov.b32 	%f99, %r651;
	abs.f32 	%f27, %f99;
	setp.lt.f32 	%p106, %f27, 0f4086232B;
	@%p106 bra 	$L__BB5_122;
	setp.lt.f64 	%p107, %fd222, 0d0000000000000000;
	add.f64 	%fd1467, %fd222, 0d7FF0000000000000;
	selp.f64 	%fd2511, 0d0000000000000000, %fd1467, %p107;
	setp.geu.f32 	%p108, %f27, 0f40874800;
	@%p108 bra 	$L__BB5_122;
	shr.u32 	%r652, %r120, 31;
	add.s32 	%r653, %r120, %r652;
	shr.s32 	%r654, %r653, 1;
	shl.b32 	%r655, %r654, 20;
	add.s32 	%r656, %r122, %r655;
	mov.b64 	%fd1468, {%r121, %r656};
	sub.s32 	%r657, %r120, %r654;
	shl.b32 	%r658, %r657, 20;
	add.s32 	%r659, %r658, 1072693248;
	mov.b32 	%r660, 0;
	mov.b64 	%fd1469, {%r660, %r659};
	mul.f64 	%fd2511, %fd1469, %fd1468;
$L__BB5_122:
	add.f64 	%fd227, %fd2511, 0d3FF0000000000000;
	mov.f64 	%fd1470, 0dC046800000000000;
	sub.f64 	%fd1471, %fd1470, %fd4;
	div.rn.f64 	%fd228, %fd1471, 0d4024000000000000;
	fma.rn.f64 	%fd1472, %fd228, 0d3FF71547652B82FE, 0d4338000000000000;
	{
	.reg .b32 %temp; 
	mov.b64 	{%r123, %temp}, %fd1472;
	}
	mov.f64 	%fd1473, 0dC338000000000000;
	add.rn.f64 	%fd1474, %fd1472, %fd1473;
	fma.rn.f64 	%fd1475, %fd1474, 0dBFE62E42FEFA39EF, %fd228;
	fma.rn.f64 	%fd1476, %fd1474, 0dBC7ABC9E3B39803F, %fd1475;
	fma.rn.f64 	%fd1477, %fd1476, 0d3E5ADE1569CE2BDF, 0d3E928AF3FCA213EA;
	fma.rn.f64 	%fd1478, %fd1477, %fd1476, 0d3EC71DEE62401315;
	fma.rn.f64 	%fd1479, %fd1478, %fd1476, 0d3EFA01997C89EB71;
	fma.rn.f64 	%fd1480, %fd1479, %fd1476, 0d3F2A01A014761F65;
	fma.rn.f64 	%fd1481, %fd1480, %fd1476, 0d3F56C16C1852B7AF;
	fma.rn.f64 	%fd1482, %fd1481, %fd1476, 0d3F81111111122322;
	fma.rn.f64 	%fd1483, %fd1482, %fd1476, 0d3FA55555555502A1;
	fma.rn.f64 	%fd1484, %fd1483, %fd1476, 0d3FC5555555555511;
	fma.rn.f64 	%fd1485, %fd1484, %fd1476, 0d3FE000000000000B;
	fma.rn.f64 	%fd1486, %fd1485, %fd1476, 0d3FF0000000000000;
	fma.rn.f64 	%fd1487, %fd1486, %fd1476, 0d3FF0000000000000;
	{
	.reg .b32 %temp; 
	mov.b64 	{%r124, %temp}, %fd1487;
	}
	{
	.reg .b32 %temp; 
	mov.b64 	{%temp, %r125}, %fd1487;
	}
	shl.b32 	%r661, %r123, 20;
	add.s32 	%r662, %r661, %r125;
	mov.b64 	%fd2512, {%r124, %r662};
	{
	.reg .b32 %temp; 
	mov.b64 	{%temp, %r663}, %fd228;
	}
	mov.b32 	%f100, %r663;
	abs.f32 	%f28, %f100;
	setp.lt.f32 	%p109, %f28, 0f4086232B;
	@%p109 bra 	$L__BB5_125;
	setp.lt.f64 	%p110, %fd228, 0d0000000000000000;
	add.f64 	%fd1488, %fd228, 0d7FF0000000000000;
	selp.f64 	%fd2512, 0d0000000000000000, %fd1488, %p110;
	setp.geu.f32 	%p111, %f28, 0f40874800;
	@%p111 bra 	$L__BB5_125;
	shr.u32 	%r664, %r123, 31;
	add.s32 	%r665, %r123, %r664;
	shr.s32 	%r666, %r665, 1;
	shl.b32 	%r667, %r666, 20;
	add.s32 	%r668, %r125, %r667;
	mov.b64 	%fd1489, {%r124, %r668};
	sub.s32 	%r669, %r123, %r666;
	shl.b32 	%r670, %r669, 20;
	add.s32 	%r671, %r670, 1072693248;
	mov.b32 	%r672, 0;
	mov.b64 	%fd1490, {%r672, %r671};
	mul.f64 	%fd2512, %fd1490, %fd1489;
$L__BB5_125:
	add.f64 	%fd233, %fd2512, 0d3FF0000000000000;
	add.f64 	%fd234, %fd4, 0d403E000000000000;
	div.rn.f64 	%fd235, %fd234, 0d4027000000000000;
	fma.rn.f64 	%fd1491, %fd235, 0d3FF71547652B82FE, 0d4338000000000000;
	{
	.reg .b32 %temp; 
	mov.b64 	{%r126, %temp}, %fd1491;
	}
	mov.f64 	%fd1492, 0dC338000000000000;
	add.rn.f64 	%fd1493, %fd1491, %fd1492;
	fma.rn.f64 	%fd1494, %fd1493, 0dBFE62E42FEFA39EF, %fd235;
	fma.rn.f64 	%fd1495, %fd1493, 0dBC7ABC9E3B39803F, %fd1494;
	fma.rn.f64 	%fd1496, %fd1495, 0d3E5ADE1569CE2BDF, 0d3E928AF3FCA213EA;
	fma.rn.f64 	%fd1497, %fd1496, %fd1495, 0d3EC71DEE62401315;
	fma.rn.f64 	%fd1498, %fd1497, %fd1495, 0d3EFA01997C89EB71;
	fma.rn.f64 	%fd1499, %fd1498, %fd1495, 0d3F2A01A014761F65;
	fma.rn.f64 	%fd1500, %fd1499, %fd1495, 0d3F56C16C1852B7AF;
	fma.rn.f64 	%fd1501, %fd1500, %fd1495, 0d3F81111111122322;
	fma.rn.f64 	%fd1502, %fd1501, %fd1495, 0d3FA55555555502A1;
	fma.rn.f64 	%fd1503, %fd1502, %fd1495, 0d3FC5555555555511;
	fma.rn.f64 	%fd1504, %fd1503, %fd1495, 0d3FE000000000000B;
	fma.rn.f64 	%fd1505, %fd1504, %fd1495, 0d3FF0000000000000;
	fma.rn.f64 	%fd1506, %fd1505, %fd1495, 0d3FF0000000000000;
	{
	.reg .b32 %temp; 
	mov.b64 	{%r127, %temp}, %fd1506;
	}
	{
	.reg .b32 %temp; 
	mov.b64 	{%temp, %r128}, %fd1506;
	}
	shl.b32 	%r673, %r126, 20;
	add.s32 	%r674, %r673, %r128;
	mov.b64 	%fd2513, {%r127, %r674};
	{
	.reg .b32 %temp; 
	mov.b64 	{%temp, %r675}, %fd235;
	}
	mov.b32 	%f101, %r675;
	abs.f32 	%f29, %f101;
	setp.lt.f32 	%p112, %f29, 0f4086232B;
	@%p112 bra 	$L__BB5_128;
	setp.lt.f64 	%p113, %fd235, 0d0000000000000000;
	add.f64 	%fd1507, %fd235, 0d7FF0000000000000;
	selp.f64 	%fd2513, 0d0000000000000000, %fd1507, %p113;
	setp.geu.f32 	%p114, %f29, 0f40874800;
	@%p114 bra 	$L__BB5_128;
	shr.u32 	%r676, %r126, 31;
	add.s32 	%r677, %r126, %r676;
	shr.s32 	%r678, %r677, 1;
	shl.b32 	%r679, %r678, 20;
	add.s32 	%r680, %r128, %r679;
	mov.b64 	%fd1508, {%r127, %r680};
	sub.s32 	%r681, %r126, %r678;
	shl.b32 	%r682, %r681, 20;
	add.s32 	%r683, %r682, 1072693248;
	mov.b32 	%r684, 0;
	mov.b64 	%fd1509, {%r684, %r683};
	mul.f64 	%fd2513, %fd1509, %fd1508;
$L__BB5_128:
	add.f64 	%fd1510, %fd2513, 0d3FF0000000000000;
	mov.f64 	%fd1511, 0d4018000000000000;
	div.rn.f64 	%fd1512, %fd1511, %fd1510;
	mov.f64 	%fd1513, 0d407C200000000000;
	div.rn.f64 	%fd1514, %fd1513, %fd233;
	mul.f64 	%fd240, %fd1514, %fd1512;
	add.f64 	%fd1515, %fd4, 0d4056000000000000;
	div.rn.f64 	%fd241, %fd1515, 0d4038000000000000;
	fma.rn.f64 	%fd1516, %fd241, 0d3FF71547652B82FE, 0d4338000000000000;
	{
	.reg .b32 %temp; 
	mov.b64 	{%r129, %temp}, %fd1516;
	}
	mov.f64 	%fd1517, 0dC338000000000000;
	add.rn.f64 	%fd1518, %fd1516, %fd1517;
	fma.rn.f64 	%fd1519, %fd1518, 0dBFE62E42FEFA39EF, %fd241;
	fma.rn.f64 	%fd1520, %fd1518, 0dBC7ABC9E3B39803F, %fd1519;
	fma.rn.f64 	%fd1521, %fd1520, 0d3E5ADE1569CE2BDF, 0d3E928AF3FCA213EA;
	fma.rn.f64 	%fd1522, %fd1521, %fd1520, 0d3EC71DEE62401315;
	fma.rn.f64 	%fd1523, %fd1522, %fd1520, 0d3EFA01997C89EB71;
	fma.rn.f64 	%fd1524, %fd1523, %fd1520, 0d3F2A01A014761F65;
	fma.rn.f64 	%fd1525, %fd1524, %fd1520, 0d3F56C16C1852B7AF;
	fma.rn.f64 	%fd1526, %fd1525, %fd1520, 0d3F81111111122322;
	fma.rn.f64 	%fd1527, %fd1526, %fd1520, 0d3FA55555555502A1;
	fma.rn.f64 	%fd1528, %fd1527, %fd1520, 0d3FC5555555555511;
	fma.rn.f64 	%fd1529, %fd1528, %fd1520, 0d3FE000000000000B;
	fma.rn.f64 	%fd1530, %fd1529, %fd1520, 0d3FF0000000000000;
	fma.rn.f64 	%fd1531, %fd1530, %fd1520, 0d3FF0000000000000;
	{
	.reg .b32 %temp; 
	mov.b64 	{%r130, %temp}, %fd1531;
	}
	{
	.reg .b32 %temp; 
	mov.b64 	{%temp, %r131}, %fd1531;
	}
	shl.b32 	%r685, %r129, 20;
	add.s32 	%r686, %r685, %r131;
	mov.b64 	%fd2514, {%r130, %r686};
	{
	.reg .b32 %temp; 
	mov.b64 	{%temp, %r687}, %fd241;
	}
	mov.b32 	%f102, %r687;
	abs.f32 	%f30, %f102;
	setp.lt.f32 	%p115, %f30, 0f4086232B;
	@%p115 bra 	$L__BB5_131;
	setp.lt.f64 	%p116, %fd241, 0d0000000000000000;
	add.f64 	%fd1532, %fd241, 0d7FF0000000000000;
	selp.f64 	%fd2514, 0d0000000000000000, %fd1532, %p116;
	setp.geu.f32 	%p117, %f30, 0f40874800;
	@%p117 bra 	$L__BB5_131;
	shr.u32 	%r688, %r129, 31;
	add.s32 	%r689, %r129, %r688;
	shr.s32 	%r690, %r689, 1;
	shl.b32 	%r691, %r690, 20;
	add.s32 	%r692, %r131, %r691;
	mov.b64 	%fd1533, {%r130, %r692};
	sub.s32 	%r693, %r129, %r690;
	shl.b32 	%r694, %r693, 20;
	add.s32 	%r695, %r694, 1072693248;
	mov.b32 	%r696, 0;
	mov.b64 	%fd1534, {%r696, %r695};
	mul.f64 	%fd2514, %fd1534, %fd1533;
$L__BB5_131:
	add.f64 	%fd246, %fd2514, 0d3FF0000000000000;
	div.rn.f64 	%fd247, %fd127, 0d4034000000000000;
	fma.rn.f64 	%fd1535, %fd247, 0d3FF71547652B82FE, 0d4338000000000000;
	{
	.reg .b32 %temp; 
	mov.b64 	{%r132, %temp}, %fd1535;
	}
	mov.f64 	%fd1536, 0dC338000000000000;
	add.rn.f64 	%fd1537, %fd1535, %fd1536;
	fma.rn.f64 	%fd1538, %fd1537, 0dBFE62E42FEFA39EF, %fd247;
	fma.rn.f64 	%fd1539, %fd1537, 0dBC7ABC9E3B39803F, %fd1538;
	fma.rn.f64 	%fd1540, %fd1539, 0d3E5ADE1569CE2BDF, 0d3E928AF3FCA213EA;
	fma.rn.f64 	%fd1541, %fd1540, %fd1539, 0d3EC71DEE62401315;
	fma.rn.f64 	%fd1542, %fd1541, %fd1539, 0d3EFA01997C89EB71;
	fma.rn.f64 	%fd1543, %fd1542, %fd1539, 0d3F2A01A014761F65;
	fma.rn.f64 	%fd1544, %fd1543, %fd1539, 0d3F56C16C1852B7AF;
	fma.rn.f64 	%fd1545, %fd1544, %fd1539, 0d3F81111111122322;
	fma.rn.f64 	%fd1546, %fd1545, %fd1539, 0d3FA55555555502A1;
	fma.rn.f64 	%fd1547, %fd1546, %fd1539, 0d3FC5555555555511;
	fma.rn.f64 	%fd1548, %fd1547, %fd1539, 0d3FE000000000000B;
	fma.rn.f64 	%fd1549, %fd1548, %fd1539, 0d3FF0000000000000;
	fma.rn.f64 	%fd1550, %fd1549, %fd1539, 0d3FF0000000000000;
	{
	.reg .b32 %temp; 
	mov.b64 	{%r133, %temp}, %fd1550;
	}
	{
	.reg .b32 %temp; 
	mov.b64 	{%temp, %r134}, %fd1550;
	}
	shl.b32 	%r697, %r132, 20;
	add.s32 	%r698, %r697, %r134;
	mov.b64 	%fd2515, {%r133, %r698};
	{
	.reg .b32 %temp; 
	mov.b64 	{%temp, %r699}, %fd247;
	}
	mov.b32 	%f103, %r699;
	abs.f32 	%f31, %f103;
	setp.lt.f32 	%p118, %f31, 0f4086232B;
	@%p118 bra 	$L__BB5_134;
	setp.lt.f64 	%p119, %fd247, 0d0000000000000000;
	add.f64 	%fd1551, %fd247, 0d7FF0000000000000;
	selp.f64 	%fd2515, 0d0000000000000000, %fd1551, %p119;
	setp.geu.f32 	%p120, %f31, 0f40874800;
	@%p120 bra 	$L__BB5_134;
	shr.u32 	%r700, %r132, 31;
	add.s32 	%r701, %r132, %r700;
	shr.s32 	%r702, %r701, 1;
	shl.b32 	%r703, %r702, 20;
	add.s32 	%r704, %r134, %r703;
	mov.b64 	%fd1552, {%r133, %r704};
	sub.s32 	%r705, %r132, %r702;
	shl.b32 	%r706, %r705, 20;
	add.s32 	%r707, %r706, 1072693248;
	mov.b32 	%r708, 0;
	mov.b64 	%fd1553, {%r708, %r707};
	mul.f64 	%fd2515, %fd1553, %fd1552;
$L__BB5_134:
	add.f64 	%fd252, %fd2515, 0d3FF0000000000000;
	add.f64 	%fd1554, %fd4, 0dC04E000000000000;
	div.rn.f64 	%fd253, %fd1554, 0d4034000000000000;
	fma.rn.f64 	%fd1555, %fd253, 0d3FF71547652B82FE, 0d4338000000000000;
	{
	.reg .b32 %temp; 
	mov.b64 	{%r135, %temp}, %fd1555;
	}
	mov.f64 	%fd1556, 0dC338000000000000;
	add.rn.f64 	%fd1557, %fd1555, %fd1556;
	fma.rn.f64 	%fd1558, %fd1557, 0dBFE62E42FEFA39EF, %fd253;
	fma.rn.f64 	%fd1559, %fd1557, 0dBC7ABC9E3B39803F, %fd1558;
	fma.rn.f64 	%fd1560, %fd1559, 0d3E5ADE1569CE2BDF, 0d3E928AF3FCA213EA;
	fma.rn.f64 	%fd1561, %fd1560, %fd1559, 0d3EC71DEE62401315;
	fma.rn.f64 	%fd1562, %fd1561, %fd1559, 0d3EFA01997C89EB71;
	fma.rn.f64 	%fd1563, %fd1562, %fd1559, 0d3F2A01A014761F65;
	fma.rn.f64 	%fd1564, %fd1563, %fd1559, 0d3F56C16C1852B7AF;
	fma.rn.f64 	%fd1565, %fd1564, %fd1559, 0d3F81111111122322;
	fma.rn.f64 	%fd1566, %fd1565, %fd1559, 0d3FA55555555502A1;
	fma.rn.f64 	%fd1567, %fd1566, %fd1559, 0d3FC5555555555511;
	fma.rn.f64 	%fd1568, %fd1567, %fd1559, 0d3FE000000000000B;
	fma.rn.f64 	%fd1569, %fd1568, %fd1559, 0d3FF0000000000000;
	fma.rn.f64 	%fd1570, %fd1569, %fd1559, 0d3FF0000000000000;
	{
	.reg .b32 %temp; 
	mov.b64 	{%r136, %temp}, %fd1570;
	}
	{
	.reg .b32 %temp; 
	mov.b64 	{%temp, %r137}, %fd1570;
	}
	shl.b32 	%r709, %r135, 20;
	add.s32 	%r710, %r709, %r137;
	mov.b64 	%fd2516, {%r136, %r710};
	{
	.reg .b32 %temp; 
	mov.b64 	{%temp, %r711}, %fd253;
	}
	mov.b32 	%f104, %r711;
	abs.f32 	%f32, %f104;
	setp.lt.f32 	%p121, %f32, 0f4086232B;
	@%p121 bra 	$L__BB5_137;
	setp.lt.f64 	%p122, %fd253, 0d0000000000000000;
	add.f64 	%fd1571, %fd253, 0d7FF0000000000000;
	selp.f64 	%fd2516, 0d0000000000000000, %fd1571, %p122;
	setp.geu.f32 	%p123, %f32, 0f40874800;
	@%p123 bra 	$L__BB5_137;
	shr.u32 	%r712, %r135, 31;
	add.s32 	%r713, %r135, %r712;
	shr.s32 	%r714, %r713, 1;
	shl.b32 	%r715, %r714, 20;
	add.s32 	%r716, %r137, %r715;
	mov.b64 	%fd1572, {%r136, %r716};
	sub.s32 	%r717, %r135, %r714;
	shl.b32 	%r718, %r717, 20;
	add.s32 	%r719, %r718, 1072693248;
	mov.b32 	%r720, 0;
	mov.b64 	%fd1573, {%r720, %r719};
	mul.f64 	%fd2516, %fd1573, %fd1572;
$L__BB5_137:
	add.f64 	%fd1574, %fd2516, 0d3FF0000000000000;
	mov.f64 	%fd1575, 0d3FF1EB851EB851EC;
	div.rn.f64 	%fd1576, %fd1575, %fd1574;
	mov.f64 	%fd1577, 0d4008000000000000;
	div.rn.f64 	%fd1578, %fd1577, %fd252;
	mul.f64 	%fd258, %fd1578, %fd1576;
	mov.f64 	%fd1579, 0dC014000000000000;
	sub.f64 	%fd1580, %fd1579, %fd4;
	div.rn.f64 	%fd259, %fd1580, 0d402C000000000000;
	fma.rn.f64 	%fd1581, %fd259, 0d3FF71547652B82FE, 0d4338000000000000;
	{
	.reg .b32 %temp; 
	mov.b64 	{%r138, %temp}, %fd1581;
	}
	mov.f64 	%fd1582, 0dC338000000000000;
	add.rn.f64 	%fd1583, %fd1581, %fd1582;
	fma.rn.f64 	%fd1584, %fd1583, 0dBFE62E42FEFA39EF, %fd259;
	fma.rn.f64 	%fd1585, %fd1583, 0dBC7ABC9E3B39803F, %fd1584;
	fma.rn.f64 	%fd1586, %fd1585, 0d3E5ADE1569CE2BDF, 0d3E928AF3FCA213EA;
	fma.rn.f64 	%fd1587, %fd1586, %fd1585, 0d3EC71DEE62401315;
	fma.rn.f64 	%fd1588, %fd1587, %fd1585, 0d3EFA01997C89EB71;
	fma.rn.f64 	%fd1589, %fd1588, %fd1585, 0d3F2A01A014761F65;
	fma.rn.f64 	%fd1590, %fd1589, %fd1585, 0d3F56C16C1852B7AF;
	fma.rn.f64 	%fd1591, %fd1590, %fd1585, 0d3F81111111122322;
	fma.rn.f64 	%fd1592, %fd1591, %fd1585, 0d3FA55555555502A1;
	fma.rn.f64 	%fd1593, %fd1592, %fd1585, 0d3FC5555555555511;
	fma.rn.f64 	%fd1594, %fd1593, %fd1585, 0d3FE000000000000B;
	fma.rn.f64 	%fd1595, %fd1594, %fd1585, 0d3FF0000000000000;
	fma.rn.f64 	%fd1596, %fd1595, %fd1585, 0d3FF0000000000000;
	{
	.reg .b32 %temp; 
	mov.b64 	{%r139, %temp}, %fd1596;
	}
	{
	.reg .b32 %temp; 
	mov.b64 	{%temp, %r140}, %fd1596;
	}
	shl.b32 	%r721, %r138, 20;
	add.s32 	%r722, %r721, %r140;
	mov.b64 	%fd2517, {%r139, %r722};
	{
	.reg .b32 %temp; 
	mov.b64 	{%temp, %r723}, %fd259;
	}
	mov.b32 	%f105, %r723;
	abs.f32 	%f33, %f105;
	setp.lt.f32 	%p124, %f33, 0f4086232B;
	@%p124 bra 	$L__BB5_140;
	setp.lt.f64 	%p125, %fd259, 0d0000000000000000;
	add.f64 	%fd1597, %fd259, 0d7FF0000000000000;
	selp.f64 	%fd2517, 0d0000000000000000, %fd1597, %p125;
	setp.geu.f32 	%p126, %f33, 0f40874800;
	@%p126 bra 	$L__BB5_140;
	shr.u32 	%r724, %r138, 31;
	add.s32 	%r725, %r138, %r724;
	shr.s32 	%r726, %r725, 1;
	shl.b32 	%r727, %r726, 20;
	add.s32 	%r728, %r140, %r727;
	mov.b64 	%fd1598, {%r139, %r728};
	sub.s32 	%r729, %r138, %r726;
	shl.b32 	%r730, %r729, 20;
	add.s32 	%r731, %r730, 1072693248;
	mov.b32 	%r732, 0;
	mov.b64 	%fd1599, {%r732, %r731};
	mul.f64 	%fd2517, %fd1599, %fd1598;
$L__BB5_140:
	add.f64 	%fd264, %fd2517, 0d3FF0000000000000;
	mov.f64 	%fd1600, 0d4014000000000000;
	sub.f64 	%fd1601, %fd1600, %fd4;
	div.rn.f64 	%fd265, %fd1601, 0d4018000000000000;
	fma.rn.f64 	%fd1602, %fd265, 0d3FF71547652B82FE, 0d4338000000000000;
	{
	.reg .b32 %temp; 
	mov.b64 	{%r141, %temp}, %fd1602;
	}
	mov.f64 	%fd1603, 0dC338000000000000;
	add.rn.f64 	%fd1604, %fd1602, %fd1603;
	fma.rn.f64 	%fd1605, %fd1604, 0dBFE62E42FEFA39EF, %fd265;
	fma.rn.f64 	%fd1606, %fd1604, 0dBC7ABC9E3B39803F, %fd1605;
	fma.rn.f64 	%fd1607, %fd1606, 0d3E5ADE1569CE2BDF, 0d3E928AF3FCA213EA;
	fma.rn.f64 	%fd1608, %fd1607, %fd1606, 0d3EC71DEE62401315;
	fma.rn.f64 	%fd1609, %fd1608, %fd1606, 0d3EFA01997C89EB71;
	fma.rn.f64 	%fd1610, %fd1609, %fd1606, 0d3F2A01A014761F65;
	fma.rn.f64 	%fd1611, %fd1610, %fd1606, 0d3F56C16C1852B7AF;
	fma.rn.f64 	%fd1612, %fd1611, %fd1606, 0d3F81111111122322;
	fma.rn.f64 	%fd1613, %fd1612, %fd1606, 0d3FA55555555502A1;
	fma.rn.f64 	%fd1614, %fd1613, %fd1606, 0d3FC5555555555511;
	fma.rn.f64 	%fd1615, %fd1614, %fd1606, 0d3FE000000000000B;
	fma.rn.f64 	%fd1616, %fd1615, %fd1606, 0d3FF0000000000000;
	fma.rn.f64 	%fd1617, %fd1616, %fd1606, 0d3FF0000000000000;
	{
	.reg .b32 %temp; 
	mov.b64 	{%r142, %temp}, %fd1617;
	}
	{
	.reg .b32 %temp; 
	mov.b64 	{%temp, %r143}, %fd1617;
	}
	shl.b32 	%r733, %r141, 20;
	add.s32 	%r734, %r733, %r143;
	mov.b64 	%fd2518, {%r142, %r734};
	{
	.reg .b32 %temp; 
	mov.b64 	{%temp, %r735}, %fd265;
	}
	mov.b32 	%f106, %r735;
	abs.f32 	%f34, %f106;
	setp.lt.f32 	%p127, %f34, 0f4086232B;
	@%p127 bra 	$L__BB5_143;
	setp.lt.f64 	%p128, %fd265, 0d0000000000000000;
	add.f64 	%fd1618, %fd265, 0d7FF0000000000000;
	selp.f64 	%fd2518, 0d0000000000000000, %fd1618, %p128;
	setp.geu.f32 	%p129, %f34, 0f40874800;
	@%p129 bra 	$L__BB5_143;
	shr.u32 	%r736, %r141, 31;
	add.s32 	%r737, %r141, %r736;
	shr.s32 	%r738, %r737, 1;
	shl.b32 	%r739, %r738, 20;
	add.s32 	%r740, %r143, %r739;
	mov.b64 	%fd1619, {%r142, %r740};
	sub.s32 	%r741, %r141, %r738;
	shl.b32 	%r742, %r741, 20;
	add.s32 	%r743, %r742, 1072693248;
	mov.b32 	%r744, 0;
	mov.b64 	%fd1620, {%r744, %r743};
	mul.f64 	%fd2518, %fd1620, %fd1619;
$L__BB5_143:
	add.f64 	%fd1621, %fd2518, 0d3FF0000000000000;
	sqrt.rn.f64 	%fd270, %fd1621;
	add.f64 	%fd1622, %fd4, 0dC041800000000000;
	div.rn.f64 	%fd271, %fd1622, 0d402E000000000000;
	fma.rn.f64 	%fd1623, %fd271, 0d3FF71547652B82FE, 0d4338000000000000;
	{
	.reg .b32 %temp; 
	mov.b64 	{%r144, %temp}, %fd1623;
	}
	mov.f64 	%fd1624, 0dC338000000000000;
	add.rn.f64 	%fd1625, %fd1623, %fd1624;
	fma.rn.f64 	%fd1626, %fd1625, 0dBFE62E42FEFA39EF, %fd271;
	fma.rn.f64 	%fd1627, %fd1625, 0dBC7ABC9E3B39803F, %fd1626;
	fma.rn.f64 	%fd1628, %fd1627, 0d3E5ADE1569CE2BDF, 0d3E928AF3FCA213EA;
	fma.rn.f64 	%fd1629, %fd1628, %fd1627, 0d3EC71DEE62401315;
	fma.rn.f64 	%fd1630, %fd1629, %fd1627, 0d3EFA01997C89EB71;
	fma.rn.f64 	%fd1631, %fd1630, %fd1627, 0d3F2A01A014761F65;
	fma.rn.f64 	%fd1632, %fd1631, %fd1627, 0d3F56C16C1852B7AF;
	fma.rn.f64 	%fd1633, %fd1632, %fd1627, 0d3F81111111122322;
	fma.rn.f64 	%fd1634, %fd1633, %fd1627, 0d3FA55555555502A1;
	fma.rn.f64 	%fd1635, %fd1634, %fd1627, 0d3FC5555555555511;
	fma.rn.f64 	%fd1636, %fd1635, %fd1627, 0d3FE000000000000B;
	fma.rn.f64 	%fd1637, %fd1636, %fd1627, 0d3FF0000000000000;
	fma.rn.f64 	%fd1638, %fd1637, %fd1627, 0d3FF0000000000000;
	{
	.reg .b32 %temp; 
	mov.b64 	{%r145, %temp}, %fd1638;
	}
	{
	.reg .b32 %temp; 
	mov.b64 	{%temp, %r146}, %fd1638;
	}
	shl.b32 	%r745, %r144, 20;
	add.s32 	%r746, %r745, %r146;
	mov.b64 	%fd2519, {%r145, %r746};
	{
	.reg .b32 %temp; 
	mov.b64 	{%temp, %r747}, %fd271;
	}
	mov.b32 	%f107, %r747;
	abs.f32 	%f35, %f107;
	setp.lt.f32 	%p130, %f35, 0f4086232B;
	@%p130 bra 	$L__BB5_146;
	setp.lt.f64 	%p131, %fd271, 0d0000000000000000;
	add.f64 	%fd1639, %fd271, 0d7FF0000000000000;
	selp.f64 	%fd2519, 0d0000000000000000, %fd1639, %p131;
	setp.geu.f32 	%p132, %f35, 0f40874800;
	@%p132 bra 	$L__BB5_146;
	shr.u32 	%r748, %r144, 31;
	add.s32 	%r749, %r144, %r748;
	shr.s32 	%r750, %r749, 1;
	shl.b32 	%r751, %r750, 20;
	add.s32 	%r752, %r146, %r751;
	mov.b64 	%fd1640, {%r145, %r752};
	sub.s32 	%r753, %r144, %r750;
	shl.b32 	%r754, %r753, 20;
	add.s32 	%r755, %r754, 1072693248;
	mov.b32 	%r756, 0;
	mov.b64 	%fd1641, {%r756, %r755};
	mul.f64 	%fd2519, %fd1641, %fd1640;
$L__BB5_146:
	add.f64 	%fd1642, %fd2519, 0d3FF0000000000000;
	rcp.rn.f64 	%fd1643, %fd1642;
	mov.f64 	%fd1644, 0d4095E00000000000;
	div.rn.f64 	%fd1645, %fd1644, %fd270;
	fma.rn.f64 	%fd276, %fd1645, %fd1643, 0d4054000000000000;
	setp.eq.s16 	%p133, %rs1, 1;
	@%p133 bra 	$L__BB5_164;
	setp.ne.s16 	%p134, %rs1, 3;
	@%p134 bra 	$L__BB5_177;
	mov.f64 	%fd1729, 0d4034000000000000;
	sub.f64 	%fd1730, %fd1729, %fd4;
	div.rn.f64 	%fd277, %fd1730, 0d4018000000000000;
	fma.rn.f64 	%fd1731, %fd277, 0d3FF71547652B82FE, 0d4338000000000000;
	{
	.reg .b32 %temp; 
	mov.b64 	{%r147, %temp}, %fd1731;
	}
	mov.f64 	%fd1732, 0dC338000000000000;
	add.rn.f64 	%fd1733, %fd1731, %fd1732;
	fma.rn.f64 	%fd1734, %fd1733, 0dBFE62E42FEFA39EF, %fd277;
	fma.rn.f64 	%fd1735, %fd1733, 0dBC7ABC9E3B39803F, %fd1734;
	fma.rn.f64 	%fd1736, %fd1735, 0d3E5ADE1569CE2BDF, 0d3E928AF3FCA213EA;
	fma.rn.f64 	%fd1737, %fd1736, %fd1735, 0d3EC71DEE62401315;
	fma.rn.f64 	%fd1738, %fd1737, %fd1735, 0d3EFA01997C89EB71;
	fma.rn.f64 	%fd1739, %fd1738, %fd1735, 0d3F2A01A014761F65;
	fma.rn.f64 	%fd1740, %fd1739, %fd1735, 0d3F56C16C1852B7AF;
	fma.rn.f64 	%fd1741, %fd1740, %fd1735, 0d3F81111111122322;
	fma.rn.f64 	%fd1742, %fd1741, %fd1735, 0d3FA55555555502A1;
	fma.rn.f64 	%fd1743, %fd1742, %fd1735, 0d3FC5555555555511;
	fma.rn.f64 	%fd1744, %fd1743, %fd1735, 0d3FE000000000000B;
	fma.rn.f64 	%fd1745, %fd1744, %fd1735, 0d3FF0000000000000;
	fma.rn.f64 	%fd1746, %fd1745, %fd1735, 0d3FF0000000000000;
	{
	.reg .b32 %temp; 
	mov.b64 	{%r148, %temp}, %fd1746;
	}
	{
	.reg .b32 %temp; 
	mov.b64 	{%temp, %r149}, %fd1746;
	}
	shl.b32 	%r805, %r147, 20;
	add.s32 	%r806, %r805, %r149;
	mov.b64 	%fd2534, {%r148, %r806};
	{
	.reg .b32 %temp; 
	mov.b64 	{%temp, %r807}, %fd277;
	}
	mov.b32 	%f112, %r807;
	abs.f32 	%f36, %f112;
	setp.lt.f32 	%p147, %f36, 0f4086232B;
	@%p147 bra 	$L__BB5_151;
	setp.lt.f64 	%p148, %fd277, 0d0000000000000000;
	add.f64 	%fd1747, %fd277, 0d7FF0000000000000;
	selp.f64 	%fd2534, 0d0000000000000000, %fd1747, %p148;
	setp.geu.f32 	%p149, %f36, 0f40874800;
	@%p149 bra 	$L__BB5_151;
	shr.u32 	%r808, %r147, 31;
	add.s32 	%r809, %r147, %r808;
	shr.s32 	%r810, %r809, 1;
	shl.b32 	%r811, %r810, 20;
	add.s32 	%r812, %r149, %r811;
	mov.b64 	%fd1748, {%r148, %r812};
	sub.s32 	%r813, %r147, %r810;
	shl.b32 	%r814, %r813, 20;
	add.s32 	%r815, %r814, 1072693248;
	mov.b32 	%r816, 0;
	mov.b64 	%fd1749, {%r816, %r815};
	mul.f64 	%fd2534, %fd1749, %fd1748;
$L__BB5_151:
	add.f64 	%fd1750, %fd4, 0d4034000000000000;
	div.rn.f64 	%fd282, %fd1750, 0d4014000000000000;
	fma.rn.f64 	%fd1751, %fd282, 0d3FF71547652B82FE, 0d4338000000000000;
	{
	.reg .b32 %temp; 
	mov.b64 	{%r150, %temp}, %fd1751;
	}
	mov.f64 	%fd1752, 0dC338000000000000;
	add.rn.f64 	%fd1753, %fd1751, %fd1752;
	fma.rn.f64 	%fd1754, %fd1753, 0dBFE62E42FEFA39EF, %fd282;
	fma.rn.f64 	%fd1755, %fd1753, 0dBC7ABC9E3B39803F, %fd1754;
	fma.rn.f64 	%fd1756, %fd1755, 0d3E5ADE1569CE2BDF, 0d3E928AF3FCA213EA;
	fma.rn.f64 	%fd1757, %fd1756, %fd1755, 0d3EC71DEE62401315;
	fma.rn.f64 	%fd1758, %fd1757, %fd1755, 0d3EFA01997C89EB71;
	fma.rn.f64 	%fd1759, %fd1758, %fd1755, 0d3F2A01A014761F65;
	fma.rn.f64 	%fd1760, %fd1759, %fd1755, 0d3F56C16C1852B7AF;
	fma.rn.f64 	%fd1761, %fd1760, %fd1755, 0d3F81111111122322;
	fma.rn.f64 	%fd1762, %fd1761, %fd1755, 0d3FA55555555502A1;
	fma.rn.f64 	%fd1763, %fd1762, %fd1755, 0d3FC5555555555511;
	fma.rn.f64 	%fd1764, %fd1763, %fd1755, 0d3FE000000000000B;
	fma.rn.f64 	%fd1765, %fd1764, %fd1755, 0d3FF0000000000000;
	fma.rn.f64 	%fd1766, %fd1765, %fd1755, 0d3FF0000000000000;
	{
	.reg .b32 %temp; 
	mov.b64 	{%r151, %temp}, %fd1766;
	}
	{
	.reg .b32 %temp; 
	mov.b64 	{%temp, %r152}, %fd1766;
	}
	shl.b32 	%r817, %r150, 20;
	add.s32 	%r818, %r817, %r152;
	mov.b64 	%fd2536, {%r151, %r818};
	{
	.reg .b32 %temp; 
	mov.b64 	{%temp, %r819}, %fd282;
	}
	mov.b32 	%f113, %r819;
	abs.f32 	%f37, %f113;
	setp.lt.f32 	%p150, %f37, 0f4086232B;
	@%p150 bra 	$L__BB5_154;
	setp.lt.f64 	%p151, %fd282, 0d0000000000000000;
	add.f64 	%fd1767, %fd282, 0d7FF0000000000000;
	selp.f64 	%fd2536, 0d0000000000000000, %fd1767, %p151;
	setp.geu.f32 	%p152, %f37, 0f40874800;
	@%p152 bra 	$L__BB5_154;
	shr.u32 	%r820, %r150, 31;
	add.s32 	%r821, %r150, %r820;
	shr.s32 	%r822, %r821, 1;
	shl.b32 	%r823, %r822, 20;
	add.s32 	%r824, %r152, %r823;
	mov.b64 	%fd1768, {%r151, %r824};
	sub.s32 	%r825, %r150, %r822;
	shl.b32 	%r826, %r825, 20;
	add.s32 	%r827, %r826, 1072693248;
	mov.b32 	%r828, 0;
	mov.b64 	%fd1769, {%r828, %r827};
	mul.f64 	%fd2536, %fd1769, %fd1768;
$L__BB5_154:
	add.f64 	%fd1770, %fd4, 0d4044000000000000;
	mul.f64 	%fd1771, %fd1770, %fd1770;
	div.rn.f64 	%fd287, %fd1771, 0dC09C200000000000;
	fma.rn.f64 	%fd1772, %fd287, 0d3FF71547652B82FE, 0d4338000000000000;
	{
	.reg .b32 %temp; 
	mov.b64 	{%r153, %temp}, %fd1772;
	}
	mov.f64 	%fd1773, 0dC338000000000000;
	add.rn.f64 	%fd1774, %fd1772, %fd1773;
	fma.rn.f64 	%fd1775, %fd1774, 0dBFE62E42FEFA39EF, %fd287;
	fma.rn.f64 	%fd1776, %fd1774, 0dBC7ABC9E3B39803F, %fd1775;
	fma.rn.f64 	%fd1777, %fd1776, 0d3E5ADE1569CE2BDF, 0d3E928AF3FCA213EA;
	fma.rn.f64 	%fd1778, %fd1777, %fd1776, 0d3EC71DEE62401315;
	fma.rn.f64 	%fd1779, %fd1778, %fd1776, 0d3EFA01997C89EB71;
	fma.rn.f64 	%fd1780, %fd1779, %fd1776, 0d3F2A01A014761F65;
	fma.rn.f64 	%fd1781, %fd1780, %fd1776, 0d3F56C16C1852B7AF;
	fma.rn.f64 	%fd1782, %fd1781, %fd1776, 0d3F81111111122322;
	fma.rn.f64 	%fd1783, %fd1782, %fd1776, 0d3FA55555555502A1;
	fma.rn.f64 	%fd1784, %fd1783, %fd1776, 0d3FC5555555555511;
	fma.rn.f64 	%fd1785, %fd1784, %fd1776, 0d3FE000000000000B;
	fma.rn.f64 	%fd1786, %fd1785, %fd1776, 0d3FF0000000000000;
	fma.rn.f64 	%fd1787, %fd1786, %fd1776, 0d3FF0000000000000;
	{
	.reg .b32 %temp; 
	mov.b64 	{%r154, %temp}, %fd1787;
	}
	{
	.reg .b32 %temp; 
	mov.b64 	{%temp, %r155}, %fd1787;
	}
	shl.b32 	%r829, %r153, 20;
	add.s32 	%r830, %r829, %r155;
	mov.b64 	%fd2535, {%r154, %r830};
	{
	.reg .b32 %temp; 
	mov.b64 	{%temp, %r831}, %fd287;
	}
	mov.b32 	%f114, %r831;
	abs.f32 	%f38, %f114;
	setp.lt.f32 	%p153, %f38, 0f4086232B;
	@%p153 bra 	$L__BB5_157;
	setp.lt.f64 	%p154, %fd287, 0d0000000000000000;
	add.f64 	%fd1788, %fd287, 0d7FF0000000000000;
	selp.f64 	%fd2535, 0d0000000000000000, %fd1788, %p154;
	setp.geu.f32 	%p155, %f38, 0f40874800;
	@%p155 bra 	$L__BB5_157;
	shr.u32 	%r832, %r153, 31;
	add.s32 	%r833, %r153, %r832;
	shr.s32 	%r834, %r833, 1;
	shl.b32 	%r835, %r834, 20;
	add.s32 	%r836, %r155, %r835;
	mov.b64 	%fd1789, {%r154, %r836};
	sub.s32 	%r837, %r153, %r834;
	shl.b32 	%r838, %r837, 20;
	add.s32 	%r839, %r838, 1072693248;
	mov.b32 	%r840, 0;
	mov.b64 	%fd1790, {%r840, %r839};
	mul.f64 	%fd2535, %fd1790, %fd1789;
$L__BB5_157:
	add.f64 	%fd1791, %fd4, 0d4046800000000000;
	mul.f64 	%fd1792, %fd1791, %fd1791;
	div.rn.f64 	%fd292, %fd1792, 0dC074000000000000;
	fma.rn.f64 	%fd1793, %fd292, 0d3FF71547652B82FE, 0d4338000000000000;
	{
	.reg .b32 %temp; 
	mov.b64 	{%r156, %temp}, %fd1793;
	}
	mov.f64 	%fd1794, 0dC338000000000000;
	add.rn.f64 	%fd1795, %fd1793, %fd1794;
	fma.rn.f64 	%fd1796, %fd1795, 0dBFE62E42FEFA39EF, %fd292;
	fma.rn.f64 	%fd1797, %fd1795, 0dBC7ABC9E3B39803F, %fd1796;
	fma.rn.f64 	%fd1798, %fd1797, 0d3E5ADE1569CE2BDF, 0d3E928AF3FCA213EA;
	fma.rn.f64 	%fd1799, %fd1798, %fd1797, 0d3EC71DEE62401315;
	fma.rn.f64 	%fd1800, %fd1799, %fd1797, 0d3EFA01997C89EB71;
	fma.rn.f64 	%fd1801, %fd1800, %fd1797, 0d3F2A01A014761F65;
	fma.rn.f64 	%fd1802, %fd1801, %fd1797, 0d3F56C16C1852B7AF;
	fma.rn.f64 	%fd1803, %fd1802, %fd1797, 0d3F81111111122322;
	fma.rn.f64 	%fd1804, %fd1803, %fd1797, 0d3FA55555555502A1;
	fma.rn.f64 	%fd1805, %fd1804, %fd1797, 0d3FC5555555555511;
	fma.rn.f64 	%fd1806, %fd1805, %fd1797, 0d3FE000000000000B;
	fma.rn.f64 	%fd1807, %fd1806, %fd1797, 0d3FF0000000000000;
	fma.rn.f64 	%fd1808, %fd1807, %fd1797, 0d3FF0000000000000;
	{
	.reg .b32 %temp; 
	mov.b64 	{%r157, %temp}, %fd1808;
	}
	{
	.reg .b32 %temp; 
	mov.b64 	{%temp, %r158}, %fd1808;
	}
	shl.b32 	%r841, %r156, 20;
	add.s32 	%r842, %r841, %r158;
	mov.b64 	%fd2523, {%r157, %r842};
	{
	.reg .b32 %temp; 
	mov.b64 	{%temp, %r843}, %fd292;
	}
	mov.b32 	%f115, %r843;
	abs.f32 	%f39, %f115;
	setp.lt.f32 	%p156, %f39, 0f4086232B;
	@%p156 bra 	$L__BB5_160;
	setp.lt.f64 	%p157, %fd292, 0d0000000000000000;
	add.f64 	%fd1809, %fd292, 0d7FF0000000000000;
	selp.f64 	%fd2523, 0d0000000000000000, %fd1809, %p157;
	setp.geu.f32 	%p158, %f39, 0f40874800;
	@%p158 bra 	$L__BB5_160;
	shr.u32 	%r844, %r156, 31;
	add.s32 	%r845, %r156, %r844;
	shr.s32 	%r846, %r845, 1;
	shl.b32 	%r847, %r846, 20;
	add.s32 	%r848, %r158, %r847;
	mov.b64 	%fd1810, {%r157, %r848};
	sub.s32 	%r849, %r156, %r846;
	shl.b32 	%r850, %r849, 20;
	add.s32 	%r851, %r850, 1072693248;
	mov.b32 	%r852, 0;
	mov.b64 	%fd1811, {%r852, %r851};
	mul.f64 	%fd2523, %fd1811, %fd1810;
$L__BB5_160:
	add.f64 	%fd1812, %fd4, 0dC034000000000000;
	div.rn.f64 	%fd297, %fd1812, 0d4014000000000000;
	fma.rn.f64 	%fd1813, %fd297, 0d3FF71547652B82FE, 0d4338000000000000;
	{
	.reg .b32 %temp; 
	mov.b64 	{%r159, %temp}, %fd1813;
	}
	mov.f64 	%fd1814, 0dC338000000000000;
	add.rn.f64 	%fd1815, %fd1813, %fd1814;
	fma.rn.f64 	%fd1816, %fd1815, 0dBFE62E42FEFA39EF, %fd297;
	fma.rn.f64 	%fd1817, %fd1815, 0dBC7ABC9E3B39803F, %fd1816;
	fma.rn.f64 	%fd1818, %fd1817, 0d3E5ADE1569CE2BDF, 0d3E928AF3FCA213EA;
	fma.rn.f64 	%fd1819, %fd1818, %fd1817, 0d3EC71DEE62401315;
	fma.rn.f64 	%fd1820, %fd1819, %fd1817, 0d3EFA01997C89EB71;
	fma.rn.f64 	%fd1821, %fd1820, %fd1817, 0d3F2A01A014761F65;
	fma.rn.f64 	%fd1822, %fd1821, %fd1817, 0d3F56C16C1852B7AF;
	fma.rn.f64 	%fd1823, %fd1822, %fd1817, 0d3F81111111122322;
	fma.rn.f64 	%fd1824, %fd1823, %fd1817, 0d3FA55555555502A1;
	fma.rn.f64 	%fd1825, %fd1824, %fd1817, 0d3FC5555555555511;
	fma.rn.f64 	%fd1826, %fd1825, %fd1817, 0d3FE000000000000B;
	fma.rn.f64 	%fd1827, %fd1826, %fd1817, 0d3FF0000000000000;
	fma.rn.f64 	%fd1828, %fd1827, %fd1817, 0d3FF0000000000000;
	{
	.reg .b32 %temp; 
	mov.b64 	{%r160, %temp}, %fd1828;
	}
	{
	.reg .b32 %temp; 
	mov.b64 	{%temp, %r161}, %fd1828;
	}
	shl.b32 	%r853, %r159, 20;
	add.s32 	%r854, %r853, %r161;
	mov.b64 	%fd2524, {%r160, %r854};
	{
	.reg .b32 %temp; 
	mov.b64 	{%temp, %r855}, %fd297;
	}
	mov.b32 	%f116, %r855;
	abs.f32 	%f40, %f116;
	setp.lt.f32 	%p159, %f40, 0f4086232B;
	@%p159 bra 	$L__BB5_163;
	setp.lt.f64 	%p160, %fd297, 0d0000000000000000;
	add.f64 	%fd1829, %fd297, 0d7FF0000000000000;
	selp.f64 	%fd2524, 0d0000000000000000, %fd1829, %p160;
	setp.geu.f32 	%p161, %f40, 0f40874800;
	@%p161 bra 	$L__BB5_163;
	shr.u32 	%r856, %r159, 31;
	add.s32 	%r857, %r159, %r856;
	shr.s32 	%r858, %r857, 1;
	shl.b32 	%r859, %r858, 20;
	add.s32 	%r860, %r161, %r859;
	mov.b64 	%fd1830, {%r160, %r860};
	sub.s32 	%r861, %r159, %r858;
	shl.b32 	%r862, %r861, 20;
	add.s32 	%r863, %r862, 1072693248;
	mov.b32 	%r864, 0;
	mov.b64 	%fd1831, {%r864, %r863};
	mul.f64 	%fd2524, %fd1831, %fd1830;
$L__BB5_163:
	add.f64 	%fd1832, %fd2524, 0d3FF0000000000000;
	mov.f64 	%fd1833, 0d4014000000000000;
	div.rn.f64 	%fd1834, %fd1833, %fd1832;
	fma.rn.f64 	%fd1835, %fd2523, 0d4055400000000000, %fd1834;
	add.f64 	%fd2537, %fd1835, 0d4008000000000000;
	bra.uni 	$L__BB5_193;
$L__BB5_164:
	mov.f64 	%fd1646, 0d4034000000000000;
	sub.f64 	%fd1647, %fd1646, %fd4;
	div.rn.f64 	%fd303, %fd1647, 0d4018000000000000;
	fma.rn.f64 	%fd1648, %fd303, 0d3FF71547652B82FE, 0d4338000000000000;
	{
	.reg .b32 %temp; 
	mov.b64 	{%r162, %temp}, %fd1648;
	}
	mov.f64 	%fd1649, 0dC338000000000000;
	add.rn.f64 	%fd1650, %fd1648, %fd1649;
	fma.rn.f64 	%fd1651, %fd1650, 0dBFE62E42FEFA39EF, %fd303;
	fma.rn.f64 	%fd1652, %fd1650, 0dBC7ABC9E3B39803F, %fd1651;
	fma.rn.f64 	%fd1653, %fd1652, 0d3E5ADE1569CE2BDF, 0d3E928AF3FCA213EA;
	fma.rn.f64 	%fd1654, %fd1653, %fd1652, 0d3EC71DEE62401315;
	fma.rn.f64 	%fd1655, %fd1654, %fd1652, 0d3EFA01997C89EB71;
	fma.rn.f64 	%fd1656, %fd1655, %fd1652, 0d3F2A01A014761F65;
	fma.rn.f64 	%fd1657, %fd1656, %fd1652, 0d3F56C16C1852B7AF;
	fma.rn.f64 	%fd1658, %fd1657, %fd1652, 0d3F81111111122322;
	fma.rn.f64 	%fd1659, %fd1658, %fd1652, 0d3FA55555555502A1;
	fma.rn.f64 	%fd1660, %fd1659, %fd1652, 0d3FC5555555555511;
	fma.rn.f64 	%fd1661, %fd1660, %fd1652, 0d3FE000000000000B;
	fma.rn.f64 	%fd1662, %fd1661, %fd1652, 0d3FF0000000000000;
	fma.rn.f64 	%fd1663, %fd1662, %fd1652, 0d3FF0000000000000;
	{
	.reg .b32 %temp; 
	mov.b64 	{%r163, %temp}, %fd1663;
	}
	{
	.reg .b32 %temp; 
	mov.b64 	{%temp, %r164}, %fd1663;
	}
	shl.b32 	%r757, %r162, 20;
	add.s32 	%r758, %r757, %r164;
	mov.b64 	%fd2534, {%r163, %r758};
	{
	.reg .b32 %temp; 
	mov.b64 	{%temp, %r759}, %fd303;
	}
	mov.b32 	%f108, %r759;
	abs.f32 	%f41, %f108;
	setp.lt.f32 	%p135, %f41, 0f4086232B;
	@%p135 bra 	$L__BB5_167;
	setp.lt.f64 	%p136, %fd303, 0d0000000000000000;
	add.f64 	%fd1664, %fd303, 0d7FF0000000000000;
	selp.f64 	%fd2534, 0d0000000000000000, %fd1664, %p136;
	setp.geu.f32 	%p137, %f41, 0f40874800;
	@%p137 bra 	$L__BB5_167;
	shr.u32 	%r760, %r162, 31;
	add.s32 	%r761, %r162, %r760;
	shr.s32 	%r762, %r761, 1;
	shl.b32 	%r763, %r762, 20;
	add.s32 	%r764, %r164, %r763;
	mov.b64 	%fd1665, {%r163, %r764};
	sub.s32 	%r765, %r162, %r762;
	shl.b32 	%r766, %r765, 20;
	add.s32 	%r767, %r766, 1072693248;
	mov.b32 	%r768, 0;
	mov.b64 	%fd1666, {%r768, %r767};
	mul.f64 	%fd2534, %fd1666, %fd1665;
$L__BB5_167:
	add.f64 	%fd1667, %fd4, 0d403C000000000000;
	div.rn.f64 	%fd308, %fd1667, 0d4014000000000000;
	fma.rn.f64 	%fd1668, %fd308, 0d3FF71547652B82FE, 0d4338000000000000;
	{
	.reg .b32 %temp; 
	mov.b64 	{%r165, %temp}, %fd1668;
	}
	mov.f64 	%fd1669, 0dC338000000000000;
	add.rn.f64 	%fd1670, %fd1668, %fd1669;
	fma.rn.f64 	%fd1671, %fd1670, 0dBFE62E42FEFA39EF, %fd308;
	fma.rn.f64 	%fd1672, %fd1670, 0dBC7ABC9E3B39803F, %fd1671;
	fma.rn.f64 	%fd1673, %fd1672, 0d3E5ADE1569CE2BDF, 0d3E928AF3FCA213EA;
	fma.rn.f64 	%fd1674, %fd1673, %fd1672, 0d3EC71DEE62401315;
	fma.rn.f64 	%fd1675, %fd1674, %fd1672, 0d3EFA01997C89EB71;
	fma.rn.f64 	%fd1676, %fd1675, %fd1672, 0d3F2A01A014761F65;
	fma.rn.f64 	%fd1677, %fd1676, %fd1672, 0d3F56C16C1852B7AF;
	fma.rn.f64 	%fd1678, %fd1677, %fd1672, 0d3F81111111122322;
	fma.rn.f64 	%fd1679, %fd1678, %fd1672, 0d3FA55555555502A1;
	fma.rn.f64 	%fd1680, %fd1679, %fd1672, 0d3FC5555555555511;
	fma.rn.f64 	%fd1681, %fd1680, %fd1672, 0d3FE000000000000B;
	fma.rn.f64 	%fd1682, %fd1681, %fd1672, 0d3FF0000000000000;
	fma.rn.f64 	%fd1683, %fd1682, %fd1672, 0d3FF0000000000000;
	{
	.reg .b32 %temp; 
	mov.b64 	{%r166, %temp}, %fd1683;
	}
	{
	.reg .b32 %temp; 
	mov.b64 	{%temp, %r167}, %fd1683;
	}
	shl.b32 	%r769, %r165, 20;
	add.s32 	%r770, %r769, %r167;
	mov.b64 	%fd2536, {%r166, %r770};
	{
	.reg .b32 %temp; 
	mov.b64 	{%temp, %r771}, %fd308;
	}
	mov.b32 	%f109, %r771;
	abs.f32 	%f42, %f109;
	setp.lt.f32 	%p138, %f42, 0f4086232B;
	@%p138 bra 	$L__BB5_170;
	setp.lt.f64 	%p139, %fd308, 0d0000000000000000;
	add.f64 	%fd1684, %fd308, 0d7FF0000000000000;
	selp.f64 	%fd2536, 0d0000000000000000, %fd1684, %p139;
	setp.geu.f32 	%p140, %f42, 0f40874800;
	@%p140 bra 	$L__BB5_170;
	shr.u32 	%r772, %r165, 31;
	add.s32 	%r773, %r165, %r772;
	shr.s32 	%r774, %r773, 1;
	shl.b32 	%r775, %r774, 20;
	add.s32 	%r776, %r167, %r775;
	mov.b64 	%fd1685, {%r166, %r776};
	sub.s32 	%r777, %r165, %r774;
	shl.b32 	%r778, %r777, 20;
	add.s32 	%r779, %r778, 1072693248;
	mov.b32 	%r780, 0;
	mov.b64 	%fd1686, {%r780, %r779};
	mul.f64 	%fd2536, %fd1686, %fd1685;
$L__BB5_170:
	add.f64 	%fd1687, %fd4, 0d4044000000000000;
	mul.f64 	%fd1688, %fd1687, %fd1687;
	div.rn.f64 	%fd313, %fd1688, 0dC09C200000000000;
	fma.rn.f64 	%fd1689, %fd313, 0d3FF71547652B82FE, 0d4338000000000000;
	{
	.reg .b32 %temp; 
	mov.b64 	{%r168, %temp}, %fd1689;
	}
	mov.f64 	%fd1690, 0dC338000000000000;
	add.rn.f64 	%fd1691, %fd1689, %fd1690;
	fma.rn.f64 	%fd1692, %fd1691, 0dBFE62E42FEFA39EF, %fd313;
	fma.rn.f64 	%fd1693, %fd1691, 0dBC7ABC9E3B39803F, %fd1692;
	fma.rn.f64 	%fd1694, %fd1693, 0d3E5ADE1569CE2BDF, 0d3E928AF3FCA213EA;
	fma.rn.f64 	%fd1695, %fd1694, %fd1693, 0d3EC71DEE62401315;
	fma.rn.f64 	%fd1696, %fd1695, %fd1693, 0d3EFA01997C89EB71;
	fma.rn.f64 	%fd1697, %fd1696, %fd1693, 0d3F2A01A014761F65;
	fma.rn.f64 	%fd1698, %fd1697, %fd1693, 0d3F56C16C1852B7AF;
	fma.rn.f64 	%fd1699, %fd1698, %fd1693, 0d3F81111111122322;
	fma.rn.f64 	%fd1700, %fd1699, %fd1693, 0d3FA55555555502A1;
	fma.rn.f64 	%fd1701, %fd1700, %fd1693, 0d3FC5555555555511;
	fma.rn.f64 	%fd1702, %fd1701, %fd1693, 0d3FE000000000000B;
	fma.rn.f64 	%fd1703, %fd1702, %fd1693, 0d3FF0000000000000;
	fma.rn.f64 	%fd1704, %fd1703, %fd1693, 0d3FF0000000000000;
	{
	.reg .b32 %temp; 
	mov.b64 	{%r169, %temp}, %fd1704;
	}
	{
	.reg .b32 %temp; 
	mov.b64 	{%temp, %r170}, %fd1704;
	}
	shl.b32 	%r781, %r168, 20;
	add.s32 	%r782, %r781, %r170;
	mov.b64 	%fd2535, {%r169, %r782};
	{
	.reg .b32 %temp; 
	mov.b64 	{%temp, %r783}, %fd313;
	}
	mov.b32 	%f110, %r783;
	abs.f32 	%f43, %f110;
	setp.lt.f32 	%p141, %f43, 0f4086232B;
	@%p141 bra 	$L__BB5_173;
	setp.lt.f64 	%p142, %fd313, 0d0000000000000000;
	add.f64 	%fd1705, %fd313, 0d7FF0000000000000;
	selp.f64 	%fd2535, 0d0000000000000000, %fd1705, %p142;
	setp.geu.f32 	%p143, %f43, 0f40874800;
	@%p143 bra 	$L__BB5_173;
	shr.u32 	%r784, %r168, 31;
	add.s32 	%r785, %r168, %r784;
	shr.s32 	%r786, %r785, 1;
	shl.b32 	%r787, %r786, 20;
	add.s32 	%r788, %r170, %r787;
	mov.b64 	%fd1706, {%r169, %r788};
	sub.s32 	%r789, %r168, %r786;
	shl.b32 	%r790, %r789, 20;
	add.s32 	%r791, %r790, 1072693248;
	mov.b32 	%r792, 0;
	mov.b64 	%fd1707, {%r792, %r791};
	mul.f64 	%fd2535, %fd1707, %fd1706;
$L__BB5_173:
	add.f64 	%fd1708, %fd4, 0d4050C00000000000;
	mul.f64 	%fd1709, %fd1708, %fd1708;
	div.rn.f64 	%fd318, %fd1709, 0dC08F400000000000;
	fma.rn.f64 	%fd1710, %fd318, 0d3FF71547652B82FE, 0d4338000000000000;
	{
	.reg .b32 %temp; 
	mov.b64 	{%r171, %temp}, %fd1710;
	}
	mov.f64 	%fd1711, 0dC338000000000000;
	add.rn.f64 	%fd1712, %fd1710, %fd1711;
	fma.rn.f64 	%fd1713, %fd1712, 0dBFE62E42FEFA39EF, %fd318;
	fma.rn.f64 	%fd1714, %fd1712, 0dBC7ABC9E3B39803F, %fd1713;
	fma.rn.f64 	%fd1715, %fd1714, 0d3E5ADE1569CE2BDF, 0d3E928AF3FCA213EA;
	fma.rn.f64 	%fd1716, %fd1715, %fd1714, 0d3EC71DEE62401315;
	fma.rn.f64 	%fd1717, %fd1716, %fd1714, 0d3EFA01997C89EB71;
	fma.rn.f64 	%fd1718, %fd1717, %fd1714, 0d3F2A01A014761F65;
	fma.rn.f64 	%fd1719, %fd1718, %fd1714, 0d3F56C16C1852B7AF;
	fma.rn.f64 	%fd1720, %fd1719, %fd1714, 0d3F81111111122322;
	fma.rn.f64 	%fd1721, %fd1720, %fd1714, 0d3FA55555555502A1;
	fma.rn.f64 	%fd1722, %fd1721, %fd1714, 0d3FC5555555555511;
	fma.rn.f64 	%fd1723, %fd1722, %fd1714, 0d3FE000000000000B;
	fma.rn.f64 	%fd1724, %fd1723, %fd1714, 0d3FF0000000000000;
	fma.rn.f64 	%fd1725, %fd1724, %fd1714, 0d3FF0000000000000;
	{
	.reg .b32 %temp; 
	mov.b64 	{%r172, %temp}, %fd1725;
	}
	{
	.reg .b32 %temp; 
	mov.b64 	{%temp, %r173}, %fd1725;
	}
	shl.b32 	%r793, %r171, 20;
	add.s32 	%r794, %r793, %r173;
	mov.b64 	%fd2528, {%r172, %r794};
	{
	.reg .b32 %temp; 
	mov.b64 	{%temp, %r795}, %fd318;
	}
	mov.b32 	%f111, %r795;
	abs.f32 	%f44, %f111;
	setp.lt.f32 	%p144, %f44, 0f4086232B;
	@%p144 bra 	$L__BB5_176;
	setp.lt.f64 	%p145, %fd318, 0d0000000000000000;
	add.f64 	%fd1726, %fd318, 0d7FF0000000000000;
	selp.f64 	%fd2528, 0d0000000000000000, %fd1726, %p145;
	setp.geu.f32 	%p146, %f44, 0f40874800;
	@%p146 bra 	$L__BB5_176;
	shr.u32 	%r796, %r171, 31;
	add.s32 	%r797, %r171, %r796;
	shr.s32 	%r798, %r797, 1;
	shl.b32 	%r799, %r798, 20;
	add.s32 	%r800, %r173, %r799;
	mov.b64 	%fd1727, {%r172, %r800};
	sub.s32 	%r801, %r171, %r798;
	shl.b32 	%r802, %r801, 20;
	add.s32 	%r803, %r802, 1072693248;
	mov.b32 	%r804, 0;
	mov.b64 	%fd1728, {%r804, %r803};
	mul.f64 	%fd2528, %fd1728, %fd1727;
$L__BB5_176:
	fma.rn.f64 	%fd2537, %fd2528, 0d408F400000000000, 0d4020000000000000;
	bra.uni 	$L__BB5_193;
$L__BB5_177:
	mov.f64 	%fd1836, 0d4034000000000000;
	sub.f64 	%fd1837, %fd1836, %fd4;
	div.rn.f64 	%fd324, %fd1837, 0d4018000000000000;
	fma.rn.f64 	%fd1838, %fd324, 0d3FF71547652B82FE, 0d4338000000000000;
	{
	.reg .b32 %temp; 
	mov.b64 	{%r174, %temp}, %fd1838;
	}
	mov.f64 	%fd1839, 0dC338000000000000;
	add.rn.f64 	%fd1840, %fd1838, %fd1839;
	fma.rn.f64 	%fd1841, %fd1840, 0dBFE62E42FEFA39EF, %fd324;
	fma.rn.f64 	%fd1842, %fd1840, 0dBC7ABC9E3B39803F, %fd1841;
	fma.rn.f64 	%fd1843, %fd1842, 0d3E5ADE1569CE2BDF, 0d3E928AF3FCA213EA;
	fma.rn.f64 	%fd1844, %fd1843, %fd1842, 0d3EC71DEE62401315;
	fma.rn.f64 	%fd1845, %fd1844, %fd1842, 0d3EFA01997C89EB71;
	fma.rn.f64 	%fd1846, %fd1845, %fd1842, 0d3F2A01A014761F65;
	fma.rn.f64 	%fd1847, %fd1846, %fd1842, 0d3F56C16C1852B7AF;
	fma.rn.f64 	%fd1848, %fd1847, %fd1842, 0d3F81111111122322;
	fma.rn.f64 	%fd1849, %fd1848, %fd1842, 0d3FA55555555502A1;
	fma.rn.f64 	%fd1850, %fd1849, %fd1842, 0d3FC5555555555511;
	fma.rn.f64 	%fd1851, %fd1850, %fd1842, 0d3FE000000000000B;
	fma.rn.f64 	%fd1852, %fd1851, %fd1842, 0d3FF0000000000000;
	fma.rn.f64 	%fd1853, %fd1852, %fd1842, 0d3FF0000000000000;
	{
	.reg .b32 %temp; 
	mov.b64 	{%r175, %temp}, %fd1853;
	}
	{
	.reg .b32 %temp; 
	mov.b64 	{%temp, %r176}, %fd1853;
	}
	shl.b32 	%r865, %r174, 20;
	add.s32 	%r866, %r865, %r176;
	mov.b64 	%fd2534, {%r175, %r866};
	{
	.reg .b32 %temp; 
	mov.b64 	{%temp, %r867}, %fd324;
	}
	mov.b32 	%f117, %r867;
	abs.f32 	%f45, %f117;
	setp.lt.f32 	%p162, %f45, 0f4086232B;
	@%p162 bra 	$L__BB5_180;
	setp.lt.f64 	%p163, %fd324, 0d0000000000000000;
	add.f64 	%fd1854, %fd324, 0d7FF0000000000000;
	selp.f64 	%fd2534, 0d0000000000000000, %fd1854, %p163;
	setp.geu.f32 	%p164, %f45, 0f40874800;
	@%p164 bra 	$L__BB5_180;
	shr.u32 	%r868, %r174, 31;
	add.s32 	%r869, %r174, %r868;
	shr.s32 	%r870, %r869, 1;
	shl.b32 	%r871, %r870, 20;
	add.s32 	%r872, %r176, %r871;
	mov.b64 	%fd1855, {%r175, %r872};
	sub.s32 	%r873, %r174, %r870;
	shl.b32 	%r874, %r873, 20;
	add.s32 	%r875, %r874, 1072693248;
	mov.b32 	%r876, 0;
	mov.b64 	%fd1856, {%r876, %r875};
	mul.f64 	%fd2534, %fd1856, %fd1855;
$L__BB5_180:
	add.f64 	%fd1857, %fd4, 0d4034000000000000;
	div.rn.f64 	%fd329, %fd1857, 0d4014000000000000;
	fma.rn.f64 	%fd1858, %fd329, 0d3FF71547652B82FE, 0d4338000000000000;
	{
	.reg .b32 %temp; 
	mov.b64 	{%r177, %temp}, %fd1858;
	}
	mov.f64 	%fd1859, 0dC338000000000000;
	add.rn.f64 	%fd1860, %fd1858, %fd1859;
	fma.rn.f64 	%fd1861, %fd1860, 0dBFE62E42FEFA39EF, %fd329;
	fma.rn.f64 	%fd1862, %fd1860, 0dBC7ABC9E3B39803F, %fd1861;
	fma.rn.f64 	%fd1863, %fd1862, 0d3E5ADE1569CE2BDF, 0d3E928AF3FCA213EA;
	fma.rn.f64 	%fd1864, %fd1863, %fd1862, 0d3EC71DEE62401315;
	fma.rn.f64 	%fd1865, %fd1864, %fd1862, 0d3EFA01997C89EB71;
	fma.rn.f64 	%fd1866, %fd1865, %fd1862, 0d3F2A01A014761F65;
	fma.rn.f64 	%fd1867, %fd1866, %fd1862, 0d3F56C16C1852B7AF;
	fma.rn.f64 	%fd1868, %fd1867, %fd1862, 0d3F81111111122322;
	fma.rn.f64 	%fd1869, %fd1868, %fd1862, 0d3FA55555555502A1;
	fma.rn.f64 	%fd1870, %fd1869, %fd1862, 0d3FC5555555555511;
	fma.rn.f64 	%fd1871, %fd1870, %fd1862, 0d3FE000000000000B;
	fma.rn.f64 	%fd1872, %fd1871, %fd1862, 0d3FF0000000000000;
	fma.rn.f64 	%fd1873, %fd1872, %fd1862, 0d3FF0000000000000;
	{
	.reg .b32 %temp; 
	mov.b64 	{%r178, %temp}, %fd1873;
	}
	{
	.reg .b32 %temp; 
	mov.b64 	{%temp, %r179}, %fd1873;
	}
	shl.b32 	%r877, %r177, 20;
	add.s32 	%r878, %r877, %r179;
	mov.b64 	%fd2536, {%r178, %r878};
	{
	.reg .b32 %temp; 
	mov.b64 	{%temp, %r879}, %fd329;
	}
	mov.b32 	%f118, %r879;
	abs.f32 	%f46, %f118;
	setp.lt.f32 	%p165, %f46, 0f4086232B;
	@%p165 bra 	$L__BB5_183;
	setp.lt.f64 	%p166, %fd329, 0d0000000000000000;
	add.f64 	%fd1874, %fd329, 0d7FF0000000000000;
	selp.f64 	%fd2536, 0d0000000000000000, %fd1874, %p166;
	setp.geu.f32 	%p167, %f46, 0f40874800;
	@%p167 bra 	$L__BB5_183;
	shr.u32 	%r880, %r177, 31;
	add.s32 	%r881, %r177, %r880;
	shr.s32 	%r882, %r881, 1;
	shl.b32 	%r883, %r882, 20;
	add.s32 	%r884, %r179, %r883;
	mov.b64 	%fd1875, {%r178, %r884};
	sub.s32 	%r885, %r177, %r882;
	shl.b32 	%r886, %r885, 20;
	add.s32 	%r887, %r886, 1072693248;
	mov.b32 	%r888, 0;
	mov.b64 	%fd1876, {%r888, %r887};
	mul.f64 	%fd2536, %fd1876, %fd1875;
$L__BB5_183:
	add.f64 	%fd1877, %fd4, 0d4044000000000000;
	mul.f64 	%fd1878, %fd1877, %fd1877;
	div.rn.f64 	%fd334, %fd1878, 0dC09C200000000000;
	fma.rn.f64 	%fd1879, %fd334, 0d3FF71547652B82FE, 0d4338000000000000;
	{
	.reg .b32 %temp; 
	mov.b64 	{%r180, %temp}, %fd1879;
	}
	mov.f64 	%fd1880, 0dC338000000000000;
	add.rn.f64 	%fd1881, %fd1879, %fd1880;
	fma.rn.f64 	%fd1882, %fd1881, 0dBFE62E42FEFA39EF, %fd334;
	fma.rn.f64 	%fd1883, %fd1881, 0dBC7ABC9E3B39803F, %fd1882;
	fma.rn.f64 	%fd1884, %fd1883, 0d3E5ADE1569CE2BDF, 0d3E928AF3FCA213EA;
	fma.rn.f64 	%fd1885, %fd1884, %fd1883, 0d3EC71DEE62401315;
	fma.rn.f64 	%fd1886, %fd1885, %fd1883, 0d3EFA01997C89EB71;
	fma.rn.f64 	%fd1887, %fd1886, %fd1883, 0d3F2A01A014761F65;
	fma.rn.f64 	%fd1888, %fd1887, %fd1883, 0d3F56C16C1852B7AF;
	fma.rn.f64 	%fd1889, %fd1888, %fd1883, 0d3F81111111122322;
	fma.rn.f64 	%fd1890, %fd1889, %fd1883, 0d3FA55555555502A1;
	fma.rn.f64 	%fd1891, %fd1890, %fd1883, 0d3FC5555555555511;
	fma.rn.f64 	%fd1892, %fd1891, %fd1883, 0d3FE000000000000B;
	fma.rn.f64 	%fd1893, %fd1892, %fd1883, 0d3FF0000000000000;
	fma.rn.f64 	%fd1894, %fd1893, %fd1883, 0d3FF0000000000000;
	{
	.reg .b32 %temp; 
	mov.b64 	{%r181, %temp}, %fd1894;
	}
	{
	.reg .b32 %temp; 
	mov.b64 	{%temp, %r182}, %fd1894;
	}
	shl.b32 	%r889, %r180, 20;
	add.s32 	%r890, %r889, %r182;
	mov.b64 	%fd2535, {%r181, %r890};
	{
	.reg .b32 %temp; 
	mov.b64 	{%temp, %r891}, %fd334;
	}
	mov.b32 	%f119, %r891;
	abs.f32 	%f47, %f119;
	setp.lt.f32 	%p168, %f47, 0f4086232B;
	@%p168 bra 	$L__BB5_186;
	setp.lt.f64 	%p169, %fd334, 0d0000000000000000;
	add.f64 	%fd1895, %fd334, 0d7FF0000000000000;
	selp.f64 	%fd2535, 0d0000000000000000, %fd1895, %p169;
	setp.geu.f32 	%p170, %f47, 0f40874800;
	@%p170 bra 	$L__BB5_186;
	shr.u32 	%r892, %r180, 31;
	add.s32 	%r893, %r180, %r892;
	shr.s32 	%r894, %r893, 1;
	shl.b32 	%r895, %r894, 20;
	add.s32 	%r896, %r182, %r895;
	mov.b64 	%fd1896, {%r181, %r896};
	sub.s32 	%r897, %r180, %r894;
	shl.b32 	%r898, %r897, 20;
	add.s32 	%r899, %r898, 1072693248;
	mov.b32 	%r900, 0;
	mov.b64 	%fd1897, {%r900, %r899};
	mul.f64 	%fd2535, %fd1897, %fd1896;
$L__BB5_186:
	add.f64 	%fd1898, %fd4, 0d4046800000000000;
	mul.f64 	%fd1899, %fd1898, %fd1898;
	div.rn.f64 	%fd339, %fd1899, 0dC074000000000000;
	fma.rn.f64 	%fd1900, %fd339, 0d3FF71547652B82FE, 0d4338000000000000;
	{
	.reg .b32 %temp; 
	mov.b64 	{%r183, %temp}, %fd1900;
	}
	mov.f64 	%fd1901, 0dC338000000000000;
	add.rn.f64 	%fd1902, %fd1900, %fd1901;
	fma.rn.f64 	%fd1903, %fd1902, 0dBFE62E42FEFA39EF, %fd339;
	fma.rn.f64 	%fd1904, %fd1902, 0dBC7ABC9E3B39803F, %fd1903;
	fma.rn.f64 	%fd1905, %fd1904, 0d3E5ADE1569CE2BDF, 0d3E928AF3FCA213EA;
	fma.rn.f64 	%fd1906, %fd1905, %fd1904, 0d3EC71DEE62401315;
	fma.rn.f64 	%fd1907, %fd1906, %fd1904, 0d3EFA01997C89EB71;
	fma.rn.f64 	%fd1908, %fd1907, %fd1904, 0d3F2A01A014761F65;
	fma.rn.f64 	%fd1909, %fd1908, %fd1904, 0d3F56C16C1852B7AF;
	fma.rn.f64 	%fd1910, %fd1909, %fd1904, 0d3F81111111122322;
	fma.rn.f64 	%fd1911, %fd1910, %fd1904, 0d3FA55555555502A1;
	fma.rn.f64 	%fd1912, %fd1911, %fd1904, 0d3FC5555555555511;
	fma.rn.f64 	%fd1913, %fd1912, %fd1904, 0d3FE000000000000B;
	fma.rn.f64 	%fd1914, %fd1913, %fd1904, 0d3FF0000000000000;
	fma.rn.f64 	%fd1915, %fd1914, %fd1904, 0d3FF0000000000000;
	{
	.reg .b32 %temp; 
	mov.b64 	{%r184, %temp}, %fd1915;
	}
	{
	.reg .b32 %temp; 
	mov.b64 	{%temp, %r185}, %fd1915;
	}
	shl.b32 	%r901, %r183, 20;
	add.s32 	%r902, %r901, %r185;
	mov.b64 	%fd2532, {%r184, %r902};
	{
	.reg .b32 %temp; 
	mov.b64 	{%temp, %r903}, %fd339;
	}
	mov.b32 	%f120, %r903;
	abs.f32 	%f48, %f120;
	setp.lt.f32 	%p171, %f48, 0f4086232B;
	@%p171 bra 	$L__BB5_189;
	setp.lt.f64 	%p172, %fd339, 0d0000000000000000;
	add.f64 	%fd1916, %fd339, 0d7FF0000000000000;
	selp.f64 	%fd2532, 0d0000000000000000, %fd1916, %p172;
	setp.geu.f32 	%p173, %f48, 0f40874800;
	@%p173 bra 	$L__BB5_189;
	shr.u32 	%r904, %r183, 31;
	add.s32 	%r905, %r183, %r904;
	shr.s32 	%r906, %r905, 1;
	shl.b32 	%r907, %r906, 20;
	add.s32 	%r908, %r185, %r907;
	mov.b64 	%fd1917, {%r184, %r908};
	sub.s32 	%r909, %r183, %r906;
	shl.b32 	%r910, %r909, 20;
	add.s32 	%r911, %r910, 1072693248;
	mov.b32 	%r912, 0;
	mov.b64 	%fd1918, {%r912, %r911};
	mul.f64 	%fd2532, %fd1918, %fd1917;
$L__BB5_189:
	add.f64 	%fd1919, %fd4, 0dC034000000000000;
	div.rn.f64 	%fd344, %fd1919, 0d4014000000000000;
	fma.rn.f64 	%fd1920, %fd344, 0d3FF71547652B82FE, 0d4338000000000000;
	{
	.reg .b32 %temp; 
	mov.b64 	{%r186, %temp}, %fd1920;
	}
	mov.f64 	%fd1921, 0dC338000000000000;
	add.rn.f64 	%fd1922, %fd1920, %fd1921;
	fma.rn.f64 	%fd1923, %fd1922, 0dBFE62E42FEFA39EF, %fd344;
	fma.rn.f64 	%fd1924, %fd1922, 0dBC7ABC9E3B39803F, %fd1923;
	fma.rn.f64 	%fd1925, %fd1924, 0d3E5ADE1569CE2BDF, 0d3E928AF3FCA213EA;
	fma.rn.f64 	%fd1926, %fd1925, %fd1924, 0d3EC71DEE62401315;
	fma.rn.f64 	%fd1927, %fd1926, %fd1924, 0d3EFA01997C89EB71;
	fma.rn.f64 	%fd1928, %fd1927, %fd1924, 0d3F2A01A014761F65;
	fma.rn.f64 	%fd1929, %fd1928, %fd1924, 0d3F56C16C1852B7AF;
	fma.rn.f64 	%fd1930, %fd1929, %fd1924, 0d3F81111111122322;
	fma.rn.f64 	%fd1931, %fd1930, %fd1924, 0d3FA55555555502A1;
	fma.rn.f64 	%fd1932, %fd1931, %fd1924, 0d3FC5555555555511;
	fma.rn.f64 	%fd1933, %fd1932, %fd1924, 0d3FE000000000000B;
	fma.rn.f64 	%fd1934, %fd1933, %fd1924, 0d3FF0000000000000;
	fma.rn.f64 	%fd1935, %fd1934, %fd1924, 0d3FF0000000000000;
	{
	.reg .b32 %temp; 
	mov.b64 	{%r187, %temp}, %fd1935;
	}
	{
	.reg .b32 %temp; 
	mov.b64 	{%temp, %r188}, %fd1935;
	}
	shl.b32 	%r913, %r186, 20;
	add.s32 	%r914, %r913, %r188;
	mov.b64 	%fd2533, {%r187, %r914};
	{
	.reg .b32 %temp; 
	mov.b64 	{%temp, %r915}, %fd344;
	}
	mov.b32 	%f121, %r915;
	abs.f32 	%f49, %f121;
	setp.lt.f32 	%p174, %f49, 0f4086232B;
	@%p174 bra 	$L__BB5_192;
	setp.lt.f64 	%p175, %fd344, 0d0000000000000000;
	add.f64 	%fd1936, %fd344, 0d7FF0000000000000;
	selp.f64 	%fd2533, 0d0000000000000000, %fd1936, %p175;
	setp.geu.f32 	%p176, %f49, 0f40874800;
	@%p176 bra 	$L__BB5_192;
	shr.u32 	%r916, %r186, 31;
	add.s32 	%r917, %r186, %r916;
	shr.s32 	%r918, %r917, 1;
	shl.b32 	%r919, %r918, 20;
	add.s32 	%r920, %r188, %r919;
	mov.b64 	%fd1937, {%r187, %r920};
	sub.s32 	%r921, %r186, %r918;
	shl.b32 	%r922, %r921, 20;
	add.s32 	%r923, %r922, 1072693248;
	mov.b32 	%r924, 0;
	mov.b64 	%fd1938, {%r924, %r923};
	mul.f64 	%fd2533, %fd1938, %fd1937;
$L__BB5_192:
	add.f64 	%fd1939, %fd2533, 0d3FF0000000000000;
	mov.f64 	%fd1940, 0d4014000000000000;
	div.rn.f64 	%fd1941, %fd1940, %fd1939;
	fma.rn.f64 	%fd1942, %fd2532, 0d4055400000000000, %fd1941;
	add.f64 	%fd2537, %fd1942, 0d4008000000000000;
$L__BB5_193:
	add.f64 	%fd1943, %fd2536, 0d3FF0000000000000;
	rcp.rn.f64 	%fd354, %fd1943;
	fma.rn.f64 	%fd355, %fd2535, 0d4023000000000000, 0d3FE999999999999A;
	add.f64 	%fd356, %fd2534, 0d3FF0000000000000;
	mov.f64 	%fd1944, 0dC020000000000000;
	sub.f64 	%fd1945, %fd1944, %fd4;
	div.rn.f64 	%fd357, %fd1945, 0d401E000000000000;
	fma.rn.f64 	%fd1946, %fd357, 0d3FF71547652B82FE, 0d4338000000000000;
	{
	.reg .b32 %temp; 
	mov.b64 	{%r189, %temp}, %fd1946;
	}
	mov.f64 	%fd1947, 0dC338000000000000;
	add.rn.f64 	%fd1948, %fd1946, %fd1947;
	fma.rn.f64 	%fd1949, %fd1948, 0dBFE62E42FEFA39EF, %fd357;
	fma.rn.f64 	%fd1950, %fd1948, 0dBC7ABC9E3B39803F, %fd1949;
	fma.rn.f64 	%fd1951, %fd1950, 0d3E5ADE1569CE2BDF, 0d3E928AF3FCA213EA;
	fma.rn.f64 	%fd1952, %fd1951, %fd1950, 0d3EC71DEE62401315;
	fma.rn.f64 	%fd1953, %fd1952, %fd1950, 0d3EFA01997C89EB71;
	fma.rn.f64 	%fd1954, %fd1953, %fd1950, 0d3F2A01A014761F65;
	fma.rn.f64 	%fd1955, %fd1954, %fd1950, 0d3F56C16C1852B7AF;
	fma.rn.f64 	%fd1956, %fd1955, %fd1950, 0d3F81111111122322;
	fma.rn.f64 	%fd1957, %fd1956, %fd1950, 0d3FA55555555502A1;
	fma.rn.f64 	%fd1958, %fd1957, %fd1950, 0d3FC5555555555511;
	fma.rn.f64 	%fd1959, %fd1958, %fd1950, 0d3FE000000000000B;
	fma.rn.f64 	%fd1960, %fd1959, %fd1950, 0d3FF0000000000000;
	fma.rn.f64 	%fd1961, %fd1960, %fd1950, 0d3FF0000000000000;
	{
	.reg .b32 %temp; 
	mov.b64 	{%r190, %temp}, %fd1961;
	}
	{
	.reg .b32 %temp; 
	mov.b64 	{%temp, %r191}, %fd1961;
	}
	shl.b32 	%r925, %r189, 20;
	add.s32 	%r926, %r925, %r191;
	mov.b64 	%fd2538, {%r190, %r926};
	{
	.reg .b32 %temp; 
	mov.b64 	{%temp, %r927}, %fd357;
	}
	mov.b32 	%f122, %r927;
	abs.f32 	%f50, %f122;
	setp.lt.f32 	%p177, %f50, 0f4086232B;
	@%p177 bra 	$L__BB5_196;
	setp.lt.f64 	%p178, %fd357, 0d0000000000000000;
	add.f64 	%fd1962, %fd357, 0d7FF0000000000000;
	selp.f64 	%fd2538, 0d0000000000000000, %fd1962, %p178;
	setp.geu.f32 	%p179, %f50, 0f40874800;
	@%p179 bra 	$L__BB5_196;
	shr.u32 	%r928, %r189, 31;
	add.s32 	%r929, %r189, %r928;
	shr.s32 	%r930, %r929, 1;
	shl.b32 	%r931, %r930, 20;
	add.s32 	%r932, %r191, %r931;
	mov.b64 	%fd1963, {%r190, %r932};
	sub.s32 	%r933, %r189, %r930;
	shl.b32 	%r934, %r933, 20;
	add.s32 	%r935, %r934, 1072693248;
	mov.b32 	%r936, 0;
	mov.b64 	%fd1964, {%r936, %r935};
	mul.f64 	%fd2538, %fd1964, %fd1963;
$L__BB5_196:
	add.f64 	%fd362, %fd2538, 0d3FF0000000000000;
	mov.f64 	%fd1965, 0dC041800000000000;
	sub.f64 	%fd1966, %fd1965, %fd4;
	div.rn.f64 	%fd363, %fd1966, 0d402A000000000000;
	fma.rn.f64 	%fd1967, %fd363, 0d3FF71547652B82FE, 0d4338000000000000;
	{
	.reg .b32 %temp; 
	mov.b64 	{%r192, %temp}, %fd1967;
	}
	mov.f64 	%fd1968, 0dC338000000000000;
	add.rn.f64 	%fd1969, %fd1967, %fd1968;
	fma.rn.f64 	%fd1970, %fd1969, 0dBFE62E42FEFA39EF, %fd363;
	fma.rn.f64 	%fd1971, %fd1969, 0dBC7ABC9E3B39803F, %fd1970;
	fma.rn.f64 	%fd1972, %fd1971, 0d3E5ADE1569CE2BDF, 0d3E928AF3FCA213EA;
	fma.rn.f64 	%fd1973, %fd1972, %fd1971, 0d3EC71DEE62401315;
	fma.rn.f64 	%fd1974, %fd1973, %fd1971, 0d3EFA01997C89EB71;
	fma.rn.f64 	%fd1975, %fd1974, %fd1971, 0d3F2A01A014761F65;
	fma.rn.f64 	%fd1976, %fd1975, %fd1971, 0d3F56C16C1852B7AF;
	fma.rn.f64 	%fd1977, %fd1976, %fd1971, 0d3F81111111122322;
	fma.rn.f64 	%fd1978, %fd1977, %fd1971, 0d3FA55555555502A1;
	fma.rn.f64 	%fd1979, %fd1978, %fd1971, 0d3FC5555555555511;
	fma.rn.f64 	%fd1980, %fd1979, %fd1971, 0d3FE000000000000B;
	fma.rn.f64 	%fd1981, %fd1980, %fd1971, 0d3FF0000000000000;
	fma.rn.f64 	%fd1982, %fd1981, %fd1971, 0d3FF0000000000000;
	{
	.reg .b32 %temp; 
	mov.b64 	{%r193, %temp}, %fd1982;
	}
	{
	.reg .b32 %temp; 
	mov.b64 	{%temp, %r194}, %fd1982;
	}
	shl.b32 	%r937, %r192, 20;
	add.s32 	%r938, %r937, %r194;
	mov.b64 	%fd2539, {%r193, %r938};
	{
	.reg .b32 %temp; 
	mov.b64 	{%temp, %r939}, %fd363;
	}
	mov.b32 	%f123, %r939;
	abs.f32 	%f51, %f123;
	setp.lt.f32 	%p180, %f51, 0f4086232B;
	@%p180 bra 	$L__BB5_199;
	setp.lt.f64 	%p181, %fd363, 0d0000000000000000;
	add.f64 	%fd1983, %fd363, 0d7FF0000000000000;
	selp.f64 	%fd2539, 0d0000000000000000, %fd1983, %p181;
	setp.geu.f32 	%p182, %f51, 0f40874800;
	@%p182 bra 	$L__BB5_199;
	shr.u32 	%r940, %r192, 31;
	add.s32 	%r941, %r192, %r940;
	shr.s32 	%r942, %r941, 1;
	shl.b32 	%r943, %r942, 20;
	add.s32 	%r944, %r194, %r943;
	mov.b64 	%fd1984, {%r193, %r944};
	sub.s32 	%r945, %r192, %r942;
	shl.b32 	%r946, %r945, 20;
	add.s32 	%r947, %r946, 1072693248;
	mov.b32 	%r948, 0;
	mov.b64 	%fd1985, {%r948, %r947};
	mul.f64 	%fd2539, %fd1985, %fd1984;
$L__BB5_199:
	add.f64 	%fd1986, %fd2539, 0d3FF0000000000000;
	mov.f64 	%fd1987, 0d3FF6666666666666;
	div.rn.f64 	%fd368, %fd1987, %fd1986;
	add.f64 	%fd1988, %fd4, 0d4014000000000000;
	div.rn.f64 	%fd369, %fd1988, 0d4014000000000000;
	fma.rn.f64 	%fd1989, %fd369, 0d3FF71547652B82FE, 0d4338000000000000;
	{
	.reg .b32 %temp; 
	mov.b64 	{%r195, %temp}, %fd1989;
	}
	mov.f64 	%fd1990, 0dC338000000000000;
	add.rn.f64 	%fd1991, %fd1989, %fd1990;
	fma.rn.f64 	%fd1992, %fd1991, 0dBFE62E42FEFA39EF, %fd369;
	fma.rn.f64 	%fd1993, %fd1991, 0dBC7ABC9E3B39803F, %fd1992;
	fma.rn.f64 	%fd1994, %fd1993, 0d3E5ADE1569CE2BDF, 0d3E928AF3FCA213EA;
	fma.rn.f64 	%fd1995, %fd1994, %fd1993, 0d3EC71DEE62401315;
	fma.rn.f64 	%fd1996, %fd1995, %fd1993, 0d3EFA01997C89EB71;
	fma.rn.f64 	%fd1997, %fd1996, %fd1993, 0d3F2A01A014761F65;
	fma.rn.f64 	%fd1998, %fd1997, %fd1993, 0d3F56C16C1852B7AF;
	fma.rn.f64 	%fd1999, %fd1998, %fd1993, 0d3F81111111122322;
	fma.rn.f64 	%fd2000, %fd1999, %fd1993, 0d3FA55555555502A1;
	fma.rn.f64 	%fd2001, %fd2000, %fd1993, 0d3FC5555555555511;
	fma.rn.f64 	%fd2002, %fd2001, %fd1993, 0d3FE000000000000B;
	fma.rn.f64 	%fd2003, %fd2002, %fd1993, 0d3FF0000000000000;
	fma.rn.f64 	%fd2004, %fd2003, %fd1993, 0d3FF0000000000000;
	{
	.reg .b32 %temp; 
	mov.b64 	{%r196, %temp}, %fd2004;
	}
	{
	.reg .b32 %temp; 
	mov.b64 	{%temp, %r197}, %fd2004;
	}
	shl.b32 	%r949, %r195, 20;
	add.s32 	%r950, %r949, %r197;
	mov.b64 	%fd2540, {%r196, %r950};
	{
	.reg .b32 %temp; 
	mov.b64 	{%temp, %r951}, %fd369;
	}
	mov.b32 	%f124, %r951;
	abs.f32 	%f52, %f124;
	setp.lt.f32 	%p183, %f52, 0f4086232B;
	@%p183 bra 	$L__BB5_202;
	setp.lt.f64 	%p184, %fd369, 0d0000000000000000;
	add.f64 	%fd2005, %fd369, 0d7FF0000000000000;
	selp.f64 	%fd2540, 0d0000000000000000, %fd2005, %p184;
	setp.geu.f32 	%p185, %f52, 0f40874800;
	@%p185 bra 	$L__BB5_202;
	shr.u32 	%r952, %r195, 31;
	add.s32 	%r953, %r195, %r952;
	shr.s32 	%r954, %r953, 1;
	shl.b32 	%r955, %r954, 20;
	add.s32 	%r956, %r197, %r955;
	mov.b64 	%fd2006, {%r196, %r956};
	sub.s32 	%r957, %r195, %r954;
	shl.b32 	%r958, %r957, 20;
	add.s32 	%r959, %r958, 1072693248;
	mov.b32 	%r960, 0;
	mov.b64 	%fd2007, {%r960, %r959};
	mul.f64 	%fd2540, %fd2007, %fd2006;
$L__BB5_202:
	add.f64 	%fd374, %fd2540, 0d3FF0000000000000;
	mov.f64 	%fd2008, 0d4049000000000000;
	sub.f64 	%fd2009, %fd2008, %fd4;
	div.rn.f64 	%fd375, %fd2009, 0d4034000000000000;
	fma.rn.f64 	%fd2010, %fd375, 0d3FF71547652B82FE, 0d4338000000000000;
	{
	.reg .b32 %temp; 
	mov.b64 	{%r198, %temp}, %fd2010;
	}
	mov.f64 	%fd2011, 0dC338000000000000;
	add.rn.f64 	%fd2012, %fd2010, %fd2011;
	fma.rn.f64 	%fd2013, %fd2012, 0dBFE62E42FEFA39EF, %fd375;
	fma.rn.f64 	%fd2014, %fd2012, 0dBC7ABC9E3B39803F, %fd2013;
	fma.rn.f64 	%fd2015, %fd2014, 0d3E5ADE1569CE2BDF, 0d3E928AF3FCA213EA;
	fma.rn.f64 	%fd2016, %fd2015, %fd2014, 0d3EC71DEE62401315;
	fma.rn.f64 	%fd2017, %fd2016, %fd2014, 0d3EFA01997C89EB71;
	fma.rn.f64 	%fd2018, %fd2017, %fd2014, 0d3F2A01A014761F65;
	fma.rn.f64 	%fd2019, %fd2018, %fd2014, 0d3F56C16C1852B7AF;
	fma.rn.f64 	%fd2020, %fd2019, %fd2014, 0d3F81111111122322;
	fma.rn.f64 	%fd2021, %fd2020, %fd2014, 0d3FA55555555502A1;
	fma.rn.f64 	%fd2022, %fd2021, %fd2014, 0d3FC5555555555511;
	fma.rn.f64 	%fd2023, %fd2022, %fd2014, 0d3FE000000000000B;
	fma.rn.f64 	%fd2024, %fd2023, %fd2014, 0d3FF0000000000000;
	fma.rn.f64 	%fd2025, %fd2024, %fd2014, 0d3FF0000000000000;
	{
	.reg .b32 %temp; 
	mov.b64 	{%r199, %temp}, %fd2025;
	}
	{
	.reg .b32 %temp; 
	mov.b64 	{%temp, %r200}, %fd2025;
	}
	shl.b32 	%r961, %r198, 20;
	add.s32 	%r962, %r961, %r200;
	mov.b64 	%fd2541, {%r199, %r962};
	{
	.reg .b32 %temp; 
	mov.b64 	{%temp, %r963}, %fd375;
	}
	mov.b32 	%f125, %r963;
	abs.f32 	%f53, %f125;
	setp.lt.f32 	%p186, %f53, 0f4086232B;
	@%p186 bra 	$L__BB5_205;
	setp.lt.f64 	%p187, %fd375, 0d0000000000000000;
	add.f64 	%fd2026, %fd375, 0d7FF0000000000000;
	selp.f64 	%fd2541, 0d0000000000000000, %fd2026, %p187;
	setp.geu.f32 	%p188, %f53, 0f40874800;
	@%p188 bra 	$L__BB5_205;
	shr.u32 	%r964, %r198, 31;
	add.s32 	%r965, %r198, %r964;
	shr.s32 	%r966, %r965, 1;
	shl.b32 	%r967, %r966, 20;
	add.s32 	%r968, %r200, %r967;
	mov.b64 	%fd2027, {%r199, %r968};
	sub.s32 	%r969, %r198, %r966;
	shl.b32 	%r970, %r969, 20;
	add.s32 	%r971, %r970, 1072693248;
	mov.b32 	%r972, 0;
	mov.b64 	%fd2028, {%r972, %r971};
	mul.f64 	%fd2541, %fd2028, %fd2027;
$L__BB5_205:
	add.f64 	%fd2029, %fd2541, 0d3FF0000000000000;
	rcp.rn.f64 	%fd2030, %fd2029;
	add.f64 	%fd2031, %fd368, 0d3FD0000000000000;
	mov.f64 	%fd2032, 0d3FF6666666666666;
	div.rn.f64 	%fd2033, %fd2032, %fd374;
	fma.rn.f64 	%fd380, %fd2031, %fd2033, %fd2030;
	add.f64 	%fd2034, %fd4, 0d4034000000000000;
	div.rn.f64 	%fd381, %fd2034, 0d401C000000000000;
	fma.rn.f64 	%fd2035, %fd381, 0d3FF71547652B82FE, 0d4338000000000000;
	{
	.reg .b32 %temp; 
	mov.b64 	{%r201, %temp}, %fd2035;
	}
	mov.f64 	%fd2036, 0dC338000000000000;
	add.rn.f64 	%fd2037, %fd2035, %fd2036;
	fma.rn.f64 	%fd2038, %fd2037, 0dBFE62E42FEFA39EF, %fd381;
	fma.rn.f64 	%fd2039, %fd2037, 0dBC7ABC9E3B39803F, %fd2038;
	fma.rn.f64 	%fd2040, %fd2039, 0d3E5ADE1569CE2BDF, 0d3E928AF3FCA213EA;
	fma.rn.f64 	%fd2041, %fd2040, %fd2039, 0d3EC71DEE62401315;
	fma.rn.f64 	%fd2042, %fd2041, %fd2039, 0d3EFA01997C89EB71;
	fma.rn.f64 	%fd2043, %fd2042, %fd2039, 0d3F2A01A014761F65;
	fma.rn.f64 	%fd2044, %fd2043, %fd2039, 0d3F56C16C1852B7AF;
	fma.rn.f64 	%fd2045, %fd2044, %fd2039, 0d3F81111111122322;
	fma.rn.f64 	%fd2046, %fd2045, %fd2039, 0d3FA55555555502A1;
	fma.rn.f64 	%fd2047, %fd2046, %fd2039, 0d3FC5555555555511;
	fma.rn.f64 	%fd2048, %fd2047, %fd2039, 0d3FE000000000000B;
	fma.rn.f64 	%fd2049, %fd2048, %fd2039, 0d3FF0000000000000;
	fma.rn.f64 	%fd2050, %fd2049, %fd2039, 0d3FF0000000000000;
	{
	.reg .b32 %temp; 
	mov.b64 	{%r202, %temp}, %fd2050;
	}
	{
	.reg .b32 %temp; 
	mov.b64 	{%temp, %r203}, %fd2050;
	}
	shl.b32 	%r973, %r201, 20;
	add.s32 	%r974, %r973, %r203;
	mov.b64 	%fd2542, {%r202, %r974};
	{
	.reg .b32 %temp; 
	mov.b64 	{%temp, %r975}, %fd381;
	}
	mov.b32 	%f126, %r975;
	abs.f32 	%f54, %f126;
	setp.lt.f32 	%p189, %f54, 0f4086232B;
	@%p189 bra 	$L__BB5_208;
	setp.lt.f64 	%p190, %fd381, 0d0000000000000000;
	add.f64 	%fd2051, %fd381, 0d7FF0000000000000;
	selp.f64 	%fd2542, 0d0000000000000000, %fd2051, %p190;
	setp.geu.f32 	%p191, %f54, 0f40874800;
	@%p191 bra 	$L__BB5_208;
	shr.u32 	%r976, %r201, 31;
	add.s32 	%r977, %r201, %r976;
	shr.s32 	%r978, %r977, 1;
	shl.b32 	%r979, %r978, 20;
	add.s32 	%r980, %r203, %r979;
	mov.b64 	%fd2052, {%r202, %r980};
	sub.s32 	%r981, %r201, %r978;
	shl.b32 	%r982, %r981, 20;
	add.s32 	%r983, %r982, 1072693248;
	mov.b32 	%r984, 0;
	mov.b64 	%fd2053, {%r984, %r983};
	mul.f64 	%fd2542, %fd2053, %fd2052;
$L__BB5_208:
	add.f64 	%fd386, %fd2542, 0d3FF0000000000000;
	add.f64 	%fd2054, %fd4, 0d403B000000000000;
	mul.f64 	%fd2055, %fd2054, %fd2054;
	div.rn.f64 	%fd387, %fd2055, 0dC06C200000000000;
	fma.rn.f64 	%fd2056, %fd387, 0d3FF71547652B82FE, 0d4338000000000000;
	{
	.reg .b32 %temp; 
	mov.b64 	{%r204, %temp}, %fd2056;
	}
	mov.f64 	%fd2057, 0dC338000000000000;
	add.rn.f64 	%fd2058, %fd2056, %fd2057;
	fma.rn.f64 	%fd2059, %fd2058, 0dBFE62E42FEFA39EF, %fd387;
	fma.rn.f64 	%fd2060, %fd2058, 0dBC7ABC9E3B39803F, %fd2059;
	fma.rn.f64 	%fd2061, %fd2060, 0d3E5ADE1569CE2BDF, 0d3E928AF3FCA213EA;
	fma.rn.f64 	%fd2062, %fd2061, %fd2060, 0d3EC71DEE62401315;
	fma.rn.f64 	%fd2063, %fd2062, %fd2060, 0d3EFA01997C89EB71;
	fma.rn.f64 	%fd2064, %fd2063, %fd2060, 0d3F2A01A014761F65;
	fma.rn.f64 	%fd2065, %fd2064, %fd2060, 0d3F56C16C1852B7AF;
	fma.rn.f64 	%fd2066, %fd2065, %fd2060, 0d3F81111111122322;
	fma.rn.f64 	%fd2067, %fd2066, %fd2060, 0d3FA55555555502A1;
	fma.rn.f64 	%fd2068, %fd2067, %fd2060, 0d3FC5555555555511;
	fma.rn.f64 	%fd2069, %fd2068, %fd2060, 0d3FE000000000000B;
	fma.rn.f64 	%fd2070, %fd2069, %fd2060, 0d3FF0000000000000;
	fma.rn.f64 	%fd2071, %fd2070, %fd2060, 0d3FF0000000000000;
	{
	.reg .b32 %temp; 
	mov.b64 	{%r205, %temp}, %fd2071;
	}
	{
	.reg .b32 %temp; 
	mov.b64 	{%temp, %r206}, %fd2071;
	}
	shl.b32 	%r985, %r204, 20;
	add.s32 	%r986, %r985, %r206;
	mov.b64 	%fd2543, {%r205, %r986};
	{
	.reg .b32 %temp; 
	mov.b64 	{%temp, %r987}, %fd387;
	}
	mov.b32 	%f127, %r987;
	abs.f32 	%f55, %f127;
	setp.lt.f32 	%p192, %f55, 0f4086232B;
	@%p192 bra 	$L__BB5_211;
	setp.lt.f64 	%p193, %fd387, 0d0000000000000000;
	add.f64 	%fd2072, %fd387, 0d7FF0000000000000;
	selp.f64 	%fd2543, 0d0000000000000000, %fd2072, %p193;
	setp.geu.f32 	%p194, %f55, 0f40874800;
	@%p194 bra 	$L__BB5_211;
	shr.u32 	%r988, %r204, 31;
	add.s32 	%r989, %r204, %r988;
	shr.s32 	%r990, %r989, 1;
	shl.b32 	%r991, %r990, 20;
	add.s32 	%r992, %r206, %r991;
	mov.b64 	%fd2073, {%r205, %r992};
	sub.s32 	%r993, %r204, %r990;
	shl.b32 	%r994, %r993, 20;
	add.s32 	%r995, %r994, 1072693248;
	mov.b32 	%r996, 0;
	mov.b64 	%fd2074, {%r996, %r995};
	mul.f64 	%fd2543, %fd2074, %fd2073;
$L__BB5_211:
	mov.f64 	%fd2075, 0d402A000000000000;
	sub.f64 	%fd2076, %fd2075, %fd4;
	div.rn.f64 	%fd392, %fd2076, 0d4024000000000000;
	fma.rn.f64 	%fd2077, %fd392, 0d3FF71547652B82FE, 0d4338000000000000;
	{
	.reg .b32 %temp; 
	mov.b64 	{%r207, %temp}, %fd2077;
	}
	mov.f64 	%fd2078, 0dC338000000000000;
	add.rn.f64 	%fd2079, %fd2077, %fd2078;
	fma.rn.f64 	%fd2080, %fd2079, 0dBFE62E42FEFA39EF, %fd392;
	fma.rn.f64 	%fd2081, %fd2079, 0dBC7ABC9E3B39803F, %fd2080;
	fma.rn.f64 	%fd2082, %fd2081, 0d3E5ADE1569CE2BDF, 0d3E928AF3FCA213EA;
	fma.rn.f64 	%fd2083, %fd2082, %fd2081, 0d3EC71DEE62401315;
	fma.rn.f64 	%fd2084, %fd2083, %fd2081, 0d3EFA01997C89EB71;
	fma.rn.f64 	%fd2085, %fd2084, %fd2081, 0d3F2A01A014761F65;
	fma.rn.f64 	%fd2086, %fd2085, %fd2081, 0d3F56C16C1852B7AF;
	fma.rn.f64 	%fd2087, %fd2086, %fd2081, 0d3F81111111122322;
	fma.rn.f64 	%fd2088, %fd2087, %fd2081, 0d3FA55555555502A1;
	fma.rn.f64 	%fd2089, %fd2088, %fd2081, 0d3FC5555555555511;
	fma.rn.f64 	%fd2090, %fd2089, %fd2081, 0d3FE000000000000B;
	fma.rn.f64 	%fd2091, %fd2090, %fd2081, 0d3FF0000000000000;
	fma.rn.f64 	%fd2092, %fd2091, %fd2081, 0d3FF0000000000000;
	{
	.reg .b32 %temp; 
	mov.b64 	{%r208, %temp}, %fd2092;
	}
	{
	.reg .b32 %temp; 
	mov.b64 	{%temp, %r209}, %fd2092;
	}
	shl.b32 	%r997, %r207, 20;
	add.s32 	%r998, %r997, %r209;
	mov.b64 	%fd2544, {%r208, %r998};
	{
	.reg .b32 %temp; 
	mov.b64 	{%temp, %r999}, %fd392;
	}
	mov.b32 	%f128, %r999;
	abs.f32 	%f56, %f128;
	setp.lt.f32 	%p195, %f56, 0f4086232B;
	@%p195 bra 	$L__BB5_214;
	setp.lt.f64 	%p196, %fd392, 0d0000000000000000;
	add.f64 	%fd2093, %fd392, 0d7FF0000000000000;
	selp.f64 	%fd2544, 0d0000000000000000, %fd2093, %p196;
	setp.geu.f32 	%p197, %f56, 0f40874800;
	@%p197 bra 	$L__BB5_214;
	shr.u32 	%r1000, %r207, 31;
	add.s32 	%r1001, %r207, %r1000;
	shr.s32 	%r1002, %r1001, 1;
	shl.b32 	%r1003, %r1002, 20;
	add.s32 	%r1004, %r209, %r1003;
	mov.b64 	%fd2094, {%r208, %r1004};
	sub.s32 	%r1005, %r207, %r1002;
	shl.b32 	%r1006, %r1005, 20;
	add.s32 	%r1007, %r1006, 1072693248;
	mov.b32 	%r1008, 0;
	mov.b64 	%fd2095, {%r1008, %r1007};
	mul.f64 	%fd2544, %fd2095, %fd2094;
$L__BB5_214:
	add.f64 	%fd397, %fd2544, 0d3FF0000000000000;
	div.rn.f64 	%fd398, %fd234, 0d4024000000000000;
	fma.rn.f64 	%fd2096, %fd398, 0d3FF71547652B82FE, 0d4338000000000000;
	{
	.reg .b32 %temp; 
	mov.b64 	{%r210, %temp}, %fd2096;
	}
	mov.f64 	%fd2097, 0dC338000000000000;
	add.rn.f64 	%fd2098, %fd2096, %fd2097;
	fma.rn.f64 	%fd2099, %fd2098, 0dBFE62E42FEFA39EF, %fd398;
	fma.rn.f64 	%fd2100, %fd2098, 0dBC7ABC9E3B39803F, %fd2099;
	fma.rn.f64 	%fd2101, %fd2100, 0d3E5ADE1569CE2BDF, 0d3E928AF3FCA213EA;
	fma.rn.f64 	%fd2102, %fd2101, %fd2100, 0d3EC71DEE62401315;
	fma.rn.f64 	%fd2103, %fd2102, %fd2100, 0d3EFA01997C89EB71;
	fma.rn.f64 	%fd2104, %fd2103, %fd2100, 0d3F2A01A014761F65;
	fma.rn.f64 	%fd2105, %fd2104, %fd2100, 0d3F56C16C1852B7AF;
	fma.rn.f64 	%fd2106, %fd2105, %fd2100, 0d3F81111111122322;
	fma.rn.f64 	%fd2107, %fd2106, %fd2100, 0d3FA55555555502A1;
	fma.rn.f64 	%fd2108, %fd2107, %fd2100, 0d3FC5555555555511;
	fma.rn.f64 	%fd2109, %fd2108, %fd2100, 0d3FE000000000000B;
	fma.rn.f64 	%fd2110, %fd2109, %fd2100, 0d3FF0000000000000;
	fma.rn.f64 	%fd2111, %fd2110, %fd2100, 0d3FF0000000000000;
	{
	.reg .b32 %temp; 
	mov.b64 	{%r211, %temp}, %fd2111;
	}
	{
	.reg .b32 %temp; 
	mov.b64 	{%temp, %r212}, %fd2111;
	}
	shl.b32 	%r1009, %r210, 20;
	add.s32 	%r1010, %r1009, %r212;
	mov.b64 	%fd2545, {%r211, %r1010};
	{
	.reg .b32 %temp; 
	mov.b64 	{%temp, %r1011}, %fd398;
	}
	mov.b32 	%f129, %r1011;
	abs.f32 	%f57, %f129;
	setp.lt.f32 	%p198, %f57, 0f4086232B;
	@%p198 bra 	$L__BB5_217;
	setp.lt.f64 	%p199, %fd398, 0d0000000000000000;
	add.f64 	%fd2112, %fd398, 0d7FF0000000000000;
	selp.f64 	%fd2545, 0d0000000000000000, %fd2112, %p199;
	setp.geu.f32 	%p200, %f57, 0f40874800;
	@%p200 bra 	$L__BB5_217;
	shr.u32 	%r1012, %r210, 31;
	add.s32 	%r1013, %r210, %r1012;
	shr.s32 	%r1014, %r1013, 1;
	shl.b32 	%r1015, %r1014, 20;
	add.s32 	%r1016, %r212, %r1015;
	mov.b64 	%fd2113, {%r211, %r1016};
	sub.s32 	%r1017, %r210, %r1014;
	shl.b32 	%r1018, %r1017, 20;
	add.s32 	%r1019, %r1018, 1072693248;
	mov.b32 	%r1020, 0;
	mov.b64 	%fd2114, {%r1020, %r1019};
	mul.f64 	%fd2545, %fd2114, %fd2113;
$L__BB5_217:
	add.f64 	%fd403, %fd2545, 0d3FF0000000000000;
	mov.f64 	%fd2115, 0d4069000000000000;
	div.rn.f64 	%fd2116, %fd2115, %fd397;
	fma.rn.f64 	%fd404, %fd2543, 0d40913A0000000000, %fd2116;
	div.rn.f64 	%fd405, %fd134, 0d401C000000000000;
	fma.rn.f64 	%fd2117, %fd405, 0d3FF71547652B82FE, 0d4338000000000000;
	{
	.reg .b32 %temp; 
	mov.b64 	{%r213, %temp}, %fd2117;
	}
	mov.f64 	%fd2118, 0dC338000000000000;
	add.rn.f64 	%fd2119, %fd2117, %fd2118;
	fma.rn.f64 	%fd2120, %fd2119, 0dBFE62E42FEFA39EF, %fd405;
	fma.rn.f64 	%fd2121, %fd2119, 0dBC7ABC9E3B39803F, %fd2120;
	fma.rn.f64 	%fd2122, %fd2121, 0d3E5ADE1569CE2BDF, 0d3E928AF3FCA213EA;
	fma.rn.f64 	%fd2123, %fd2122, %fd2121, 0d3EC71DEE62401315;
	fma.rn.f64 	%fd2124, %fd2123, %fd2121, 0d3EFA01997C89EB71;
	fma.rn.f64 	%fd2125, %fd2124, %fd2121, 0d3F2A01A014761F65;
	fma.rn.f64 	%fd2126, %fd2125, %fd2121, 0d3F56C16C1852B7AF;
	fma.rn.f64 	%fd2127, %fd2126, %fd2121, 0d3F81111111122322;
	fma.rn.f64 	%fd2128, %fd2127, %fd2121, 0d3FA55555555502A1;
	fma.rn.f64 	%fd2129, %fd2128, %fd2121, 0d3FC5555555555511;
	fma.rn.f64 	%fd2130, %fd2129, %fd2121, 0d3FE000000000000B;
	fma.rn.f64 	%fd2131, %fd2130, %fd2121, 0d3FF0000000000000;
	fma.rn.f64 	%fd2132, %fd2131, %fd2121, 0d3FF0000000000000;
	{
	.reg .b32 %temp; 
	mov.b64 	{%r214, %temp}, %fd2132;
	}
	{
	.reg .b32 %temp; 
	mov.b64 	{%temp, %r215}, %fd2132;
	}
	shl.b32 	%r1021, %r213, 20;
	add.s32 	%r1022, %r1021, %r215;
	mov.b64 	%fd2546, {%r214, %r1022};
	{
	.reg .b32 %temp; 
	mov.b64 	{%temp, %r1023}, %fd405;
	}
	mov.b32 	%f130, %r1023;
	abs.f32 	%f58, %f130;
	setp.lt.f32 	%p201, %f58, 0f4086232B;
	@%p201 bra 	$L__BB5_220;
	setp.lt.f64 	%p202, %fd405, 0d0000000000000000;
	add.f64 	%fd2133, %fd405, 0d7FF0000000000000;
	selp.f64 	%fd2546, 0d0000000000000000, %fd2133, %p202;
	setp.geu.f32 	%p203, %f58, 0f40874800;
	@%p203 bra 	$L__BB5_220;
	shr.u32 	%r1024, %r213, 31;
	add.s32 	%r1025, %r213, %r1024;
	shr.s32 	%r1026, %r1025, 1;
	shl.b32 	%r1027, %r1026, 20;
	add.s32 	%r1028, %r215, %r1027;
	mov.b64 	%fd2134, {%r214, %r1028};
	sub.s32 	%r1029, %r213, %r1026;
	shl.b32 	%r1030, %r1029, 20;
	add.s32 	%r1031, %r1030, 1072693248;
	mov.b32 	%r1032, 0;
	mov.b64 	%fd2135, {%r1032, %r1031};
	mul.f64 	%fd2546, %fd2135, %fd2134;
$L__BB5_220:
	add.f64 	%fd2136, %fd2546, 0d3FF0000000000000;
	mov.f64 	%fd2137, 0d3FE570A3D70A3D71;
	div.rn.f64 	%fd410, %fd2137, %fd2136;
	add.f64 	%fd2138, %fd4, 0d4039000000000000;
	mul.f64 	%fd2139, %fd2138, %fd2138;
	div.rn.f64 	%fd411, %fd2139, 0dC065400000000000;
	fma.rn.f64 	%fd2140, %fd411, 0d3FF71547652B82FE, 0d4338000000000000;
	{
	.reg .b32 %temp; 
	mov.b64 	{%r216, %temp}, %fd2140;
	}
	mov.f64 	%fd2141, 0dC338000000000000;
	add.rn.f64 	%fd2142, %fd2140, %fd2141;
	fma.rn.f64 	%fd2143, %fd2142, 0dBFE62E42FEFA39EF, %fd411;
	fma.rn.f64 	%fd2144, %fd2142, 0dBC7ABC9E3B39803F, %fd2143;
	fma.rn.f64 	%fd2145, %fd2144, 0d3E5ADE1569CE2BDF, 0d3E928AF3FCA213EA;
	fma.rn.f64 	%fd2146, %fd2145, %fd2144, 0d3EC71DEE62401315;
	fma.rn.f64 	%fd2147, %fd2146, %fd2144, 0d3EFA01997C89EB71;
	fma.rn.f64 	%fd2148, %fd2147, %fd2144, 0d3F2A01A014761F65;
	fma.rn.f64 	%fd2149, %fd2148, %fd2144, 0d3F56C16C1852B7AF;
	fma.rn.f64 	%fd2150, %fd2149, %fd2144, 0d3F81111111122322;
	fma.rn.f64 	%fd2151, %fd2150, %fd2144, 0d3FA55555555502A1;
	fma.rn.f64 	%fd2152, %fd2151, %fd2144, 0d3FC5555555555511;
	fma.rn.f64 	%fd2153, %fd2152, %fd2144, 0d3FE000000000000B;
	fma.rn.f64 	%fd2154, %fd2153, %fd2144, 0d3FF0000000000000;
	fma.rn.f64 	%fd2155, %fd2154, %fd2144, 0d3FF0000000000000;
	{
	.reg .b32 %temp; 
	mov.b64 	{%r217, %temp}, %fd2155;
	}
	{
	.reg .b32 %temp; 
	mov.b64 	{%temp, %r218}, %fd2155;
	}
	shl.b32 	%r1033, %r216, 20;
	add.s32 	%r1034, %r1033, %r218;
	mov.b64 	%fd2547, {%r217, %r1034};
	{
	.reg .b32 %temp; 
	mov.b64 	{%temp, %r1035}, %fd411;
	}
	mov.b32 	%f131, %r1035;
	abs.f32 	%f59, %f131;
	setp.lt.f32 	%p204, %f59, 0f4086232B;
	@%p204 bra 	$L__BB5_223;
	setp.lt.f64 	%p205, %fd411, 0d0000000000000000;
	add.f64 	%fd2156, %fd411, 0d7FF0000000000000;
	selp.f64 	%fd2547, 0d0000000000000000, %fd2156, %p205;
	setp.geu.f32 	%p206, %f59, 0f40874800;
	@%p206 bra 	$L__BB5_223;
	shr.u32 	%r1036, %r216, 31;
	add.s32 	%r1037, %r216, %r1036;
	shr.s32 	%r1038, %r1037, 1;
	shl.b32 	%r1039, %r1038, 20;
	add.s32 	%r1040, %r218, %r1039;
	mov.b64 	%fd2157, {%r217, %r1040};
	sub.s32 	%r1041, %r216, %r1038;
	shl.b32 	%r1042, %r1041, 20;
	add.s32 	%r1043, %r1042, 1072693248;
	mov.b32 	%r1044, 0;
	mov.b64 	%fd2158, {%r1044, %r1043};
	mul.f64 	%fd2547, %fd2158, %fd2157;
$L__BB5_223:
	div.rn.f64 	%fd416, %fd85, 0d4024000000000000;
	fma.rn.f64 	%fd2159, %fd416, 0d3FF71547652B82FE, 0d4338000000000000;
	{
	.reg .b32 %temp; 
	mov.b64 	{%r219, %temp}, %fd2159;
	}
	mov.f64 	%fd2160, 0dC338000000000000;
	add.rn.f64 	%fd2161, %fd2159, %fd2160;
	fma.rn.f64 	%fd2162, %fd2161, 0dBFE62E42FEFA39EF, %fd416;
	fma.rn.f64 	%fd2163, %fd2161, 0dBC7ABC9E3B39803F, %fd2162;
	fma.rn.f64 	%fd2164, %fd2163, 0d3E5ADE1569CE2BDF, 0d3E928AF3FCA213EA;
	fma.rn.f64 	%fd2165, %fd2164, %fd2163, 0d3EC71DEE62401315;
	fma.rn.f64 	%fd2166, %fd2165, %fd2163, 0d3EFA01997C89EB71;
	fma.rn.f64 	%fd2167, %fd2166, %fd2163, 0d3F2A01A014761F65;
	fma.rn.f64 	%fd2168, %fd2167, %fd2163, 0d3F56C16C1852B7AF;
	fma.rn.f64 	%fd2169, %fd2168, %fd2163, 0d3F81111111122322;
	fma.rn.f64 	%fd2170, %fd2169, %fd2163, 0d3FA55555555502A1;
	fma.rn.f64 	%fd2171, %fd2170, %fd2163, 0d3FC5555555555511;
	fma.rn.f64 	%fd2172, %fd2171, %fd2163, 0d3FE000000000000B;
	fma.rn.f64 	%fd2173, %fd2172, %fd2163, 0d3FF0000000000000;
	fma.rn.f64 	%fd2174, %fd2173, %fd2163, 0d3FF0000000000000;
	{
	.reg .b32 %temp; 
	mov.b64 	{%r220, %temp}, %fd2174;
	}
	{
	.reg .b32 %temp; 
	mov.b64 	{%temp, %r221}, %fd2174;
	}
	shl.b32 	%r1045, %r219, 20;
	add.s32 	%r1046, %r1045, %r221;
	mov.b64 	%fd2548, {%r220, %r1046};
	{
	.reg .b32 %temp; 
	mov.b64 	{%temp, %r1047}, %fd416;
	}
	mov.b32 	%f132, %r1047;
	abs.f32 	%f60, %f132;
	setp.lt.f32 	%p207, %f60, 0f4086232B;
	@%p207 bra 	$L__BB5_226;
	setp.lt.f64 	%p208, %fd416, 0d0000000000000000;
	add.f64 	%fd2175, %fd416, 0d7FF0000000000000;
	selp.f64 	%fd2548, 0d0000000000000000, %fd2175, %p208;
	setp.geu.f32 	%p209, %f60, 0f40874800;
	@%p209 bra 	$L__BB5_226;
	shr.u32 	%r1048, %r219, 31;
	add.s32 	%r1049, %r219, %r1048;
	shr.s32 	%r1050, %r1049, 1;
	shl.b32 	%r1051, %r1050, 20;
	add.s32 	%r1052, %r221, %r1051;
	mov.b64 	%fd2176, {%r220, %r1052};
	sub.s32 	%r1053, %r219, %r1050;
	shl.b32 	%r1054, %r1053, 20;
	add.s32 	%r1055, %r1054, 1072693248;
	mov.b32 	%r1056, 0;
	mov.b64 	%fd2177, {%r1056, %r1055};
	mul.f64 	%fd2548, %fd2177, %fd2176;
$L__BB5_226:
	add.f64 	%fd2178, %fd2548, 0d3FF0000000000000;
	mov.f64 	%fd2179, 0d403F000000000000;
	div.rn.f64 	%fd2180, %fd2179, %fd2178;
	mov.f64 	%fd2181, 0d4030000000000000;
	div.rn.f64 	%fd2182, %fd2181, %fd403;
	fma.rn.f64 	%fd2183, %fd2547, 0d4082C00000000000, %fd2180;
	add.f64 	%fd421, %fd2182, %fd2183;
	div.rn.f64 	%fd2184, %fd126, 0d3FA999999999999A;
	fma.rn.f64 	%fd422, %fd2184, %fd2184, 0d3FF0000000000000;
	ld.global.f64 	%fd423, [%rd1+48];
	neg.f64 	%fd424, %fd496;
	div.rn.f64 	%fd425, %fd424, %fd146;
	fma.rn.f64 	%fd2185, %fd425, 0d3FF71547652B82FE, 0d4338000000000000;
	{
	.reg .b32 %temp; 
	mov.b64 	{%r222, %temp}, %fd2185;
	}
	mov.f64 	%fd2186, 0dC338000000000000;
	add.rn.f64 	%fd2187, %fd2185, %fd2186;
	fma.rn.f64 	%fd2188, %fd2187, 0dBFE62E42FEFA39EF, %fd425;
	fma.rn.f64 	%fd2189, %fd2187, 0dBC7ABC9E3B39803F, %fd2188;
	fma.rn.f64 	%fd2190, %fd2189, 0d3E5ADE1569CE2BDF, 0d3E928AF3FCA213EA;
	fma.rn.f64 	%fd2191, %fd2190, %fd2189, 0d3EC71DEE62401315;
	fma.rn.f64 	%fd2192, %fd2191, %fd2189, 0d3EFA01997C89EB71;
	fma.rn.f64 	%fd2193, %fd2192, %fd2189, 0d3F2A01A014761F65;
	fma.rn.f64 	%fd2194, %fd2193, %fd2189, 0d3F56C16C1852B7AF;
	fma.rn.f64 	%fd2195, %fd2194, %fd2189, 0d3F81111111122322;
	fma.rn.f64 	%fd2196, %fd2195, %fd2189, 0d3FA55555555502A1;
	fma.rn.f64 	%fd2197, %fd2196, %fd2189, 0d3FC5555555555511;
	fma.rn.f64 	%fd2198, %fd2197, %fd2189, 0d3FE000000000000B;
	fma.rn.f64 	%fd2199, %fd2198, %fd2189, 0d3FF0000000000000;
	fma.rn.f64 	%fd2200, %fd2199, %fd2189, 0d3FF0000000000000;
	{
	.reg .b32 %temp; 
	mov.b64 	{%r223, %temp}, %fd2200;
	}
	{
	.reg .b32 %temp; 
	mov.b64 	{%temp, %r224}, %fd2200;
	}
	shl.b32 	%r1057, %r222, 20;
	add.s32 	%r1058, %r1057, %r224;
	mov.b64 	%fd2549, {%r223, %r1058};
	{
	.reg .b32 %temp; 
	mov.b64 	{%temp, %r1059}, %fd425;
	}
	mov.b32 	%f133, %r1059;
	abs.f32 	%f61, %f133;
	setp.lt.f32 	%p210, %f61, 0f4086232B;
	@%p210 bra 	$L__BB5_229;
	setp.lt.f64 	%p211, %fd425, 0d0000000000000000;
	add.f64 	%fd2201, %fd425, 0d7FF0000000000000;
	selp.f64 	%fd2549, 0d0000000000000000, %fd2201, %p211;
	setp.geu.f32 	%p212, %f61, 0f40874800;
	@%p212 bra 	$L__BB5_229;
	shr.u32 	%r1060, %r222, 31;
	add.s32 	%r1061, %r222, %r1060;
	shr.s32 	%r1062, %r1061, 1;
	shl.b32 	%r1063, %r1062, 20;
	add.s32 	%r1064, %r224, %r1063;
	mov.b64 	%fd2202, {%r223, %r1064};
	sub.s32 	%r1065, %r222, %r1062;
	shl.b32 	%r1066, %r1065, 20;
	add.s32 	%r1067, %r1066, 1072693248;
	mov.b32 	%r1068, 0;
	mov.b64 	%fd2203, {%r1068, %r1067};
	mul.f64 	%fd2549, %fd2203, %fd2202;
$L__BB5_229:
	rcp.rn.f64 	%fd2204, %fd152;
	sub.f64 	%fd2205, %fd2204, %fd423;
	mul.f64 	%fd2206, %fd2205, %fd2549;
	sub.f64 	%fd2207, %fd2204, %fd2206;
	st.global.f64 	[%rd1+48], %fd2207;
	ld.global.f64 	%fd430, [%rd1+56];
	rcp.rn.f64 	%fd2208, %fd2501;
	div.rn.f64 	%fd431, %fd424, %fd2208;
	fma.rn.f64 	%fd2209, %fd431, 0d3FF71547652B82FE, 0d4338000000000000;
	{
	.reg .b32 %temp; 
	mov.b64 	{%r225, %temp}, %fd2209;
	}
	mov.f64 	%fd2210, 0dC338000000000000;
	add.rn.f64 	%fd2211, %fd2209, %fd2210;
	fma.rn.f64 	%fd2212, %fd2211, 0dBFE62E42FEFA39EF, %fd431;
	fma.rn.f64 	%fd2213, %fd2211, 0dBC7ABC9E3B39803F, %fd2212;
	fma.rn.f64 	%fd2214, %fd2213, 0d3E5ADE1569CE2BDF, 0d3E928AF3FCA213EA;
	fma.rn.f64 	%fd2215, %fd2214, %fd2213, 0d3EC71DEE62401315;
	fma.rn.f64 	%fd2216, %fd2215, %fd2213, 0d3EFA01997C89EB71;
	fma.rn.f64 	%fd2217, %fd2216, %fd2213, 0d3F2A01A014761F65;
	fma.rn.f64 	%fd2218, %fd2217, %fd2213, 0d3F56C16C1852B7AF;
	fma.rn.f64 	%fd2219, %fd2218, %fd2213, 0d3F81111111122322;
	fma.rn.f64 	%fd2220, %fd2219, %fd2213, 0d3FA55555555502A1;
	fma.rn.f64 	%fd2221, %fd2220, %fd2213, 0d3FC5555555555511;
	fma.rn.f64 	%fd2222, %fd2221, %fd2213, 0d3FE000000000000B;
	fma.rn.f64 	%fd2223, %fd2222, %fd2213, 0d3FF0000000000000;
	fma.rn.f64 	%fd2224, %fd2223, %fd2213, 0d3FF0000000000000;
	{
	.reg .b32 %temp; 
	mov.b64 	{%r226, %temp}, %fd2224;
	}
	{
	.reg .b32 %temp; 
	mov.b64 	{%temp, %r227}, %fd2224;
	}
	shl.b32 	%r1069, %r225, 20;
	add.s32 	%r1070, %r1069, %r227;
	mov.b64 	%fd2550, {%r226, %r1070};
	{
	.reg .b32 %temp; 
	mov.b64 	{%temp, %r1071}, %fd431;
	}
	mov.b32 	%f134, %r1071;
	abs.f32 	%f62, %f134;
	setp.lt.f32 	%p213, %f62, 0f4086232B;
	@%p213 bra 	$L__BB5_232;
	setp.lt.f64 	%p214, %fd431, 0d0000000000000000;
	add.f64 	%fd2225, %fd431, 0d7FF0000000000000;
	selp.f64 	%fd2550, 0d0000000000000000, %fd2225, %p214;
	setp.geu.f32 	%p215, %f62, 0f40874800;
	@%p215 bra 	$L__BB5_232;
	shr.u32 	%r1072, %r225, 31;
	add.s32 	%r1073, %r225, %r1072;
	shr.s32 	%r1074, %r1073, 1;
	shl.b32 	%r1075, %r1074, 20;
	add.s32 	%r1076, %r227, %r1075;
	mov.b64 	%fd2226, {%r226, %r1076};
	sub.s32 	%r1077, %r225, %r1074;
	shl.b32 	%r1078, %r1077, 20;
	add.s32 	%r1079, %r1078, 1072693248;
	mov.b32 	%r1080, 0;
	mov.b64 	%fd2227, {%r1080, %r1079};
	mul.f64 	%fd2550, %fd2227, %fd2226;
$L__BB5_232:
	sub.f64 	%fd2228, %fd181, %fd430;
	mul.f64 	%fd2229, %fd2228, %fd2550;
	sub.f64 	%fd2230, %fd181, %fd2229;
	st.global.f64 	[%rd1+56], %fd2230;
	ld.global.f64 	%fd436, [%rd1+64];
	rcp.rn.f64 	%fd2231, %fd2510;
	div.rn.f64 	%fd437, %fd424, %fd2231;
	fma.rn.f64 	%fd2232, %fd437, 0d3FF71547652B82FE, 0d4338000000000000;
	{
	.reg .b32 %temp; 
	mov.b64 	{%r228, %temp}, %fd2232;
	}
	mov.f64 	%fd2233, 0dC338000000000000;
	add.rn.f64 	%fd2234, %fd2232, %fd2233;
	fma.rn.f64 	%fd2235, %fd2234, 0dBFE62E42FEFA39EF, %fd437;
	fma.rn.f64 	%fd2236, %fd2234, 0dBC7ABC9E3B39803F, %fd2235;
	fma.rn.f64 	%fd2237, %fd2236, 0d3E5ADE1569CE2BDF, 0d3E928AF3FCA213EA;
	fma.rn.f64 	%fd2238, %fd2237, %fd2236, 0d3EC71DEE62401315;
	fma.rn.f64 	%fd2239, %fd2238, %fd2236, 0d3EFA01997C89EB71;
	fma.rn.f64 	%fd2240, %fd2239, %fd2236, 0d3F2A01A014761F65;
	fma.rn.f64 	%fd2241, %fd2240, %fd2236, 0d3F56C16C1852B7AF;
	fma.rn.f64 	%fd2242, %fd2241, %fd2236, 0d3F81111111122322;
	fma.rn.f64 	%fd2243, %fd2242, %fd2236, 0d3FA55555555502A1;
	fma.rn.f64 	%fd2244, %fd2243, %fd2236, 0d3FC5555555555511;
	fma.rn.f64 	%fd2245, %fd2244, %fd2236, 0d3FE000000000000B;
	fma.rn.f64 	%fd2246, %fd2245, %fd2236, 0d3FF0000000000000;
	fma.rn.f64 	%fd2247, %fd2246, %fd2236, 0d3FF0000000000000;
	{
	.reg .b32 %temp; 
	mov.b64 	{%r229, %temp}, %fd2247;
	}
	{
	.reg .b32 %temp; 
	mov.b64 	{%temp, %r230}, %fd2247;
	}
	shl.b32 	%r1081, %r228, 20;
	add.s32 	%r1082, %r1081, %r230;
	mov.b64 	%fd2551, {%r229, %r1082};
	{
	.reg .b32 %temp; 
	mov.b64 	{%temp, %r1083}, %fd437;
	}
	mov.b32 	%f135, %r1083;
	abs.f32 	%f63, %f135;
	setp.lt.f32 	%p216, %f63, 0f4086232B;
	@%p216 bra 	$L__BB5_235;
	setp.lt.f64 	%p217, %fd437, 0d0000000000000000;
	add.f64 	%fd2248, %fd437, 0d7FF0000000000000;
	selp.f64 	%fd2551, 0d0000000000000000, %fd2248, %p217;
	setp.geu.f32 	%p218, %f63, 0f40874800;
	@%p218 bra 	$L__BB5_235;
	shr.u32 	%r1084, %r228, 31;
	add.s32 	%r1085, %r228, %r1084;
	shr.s32 	%r1086, %r1085, 1;
	shl.b32 	%r1087, %r1086, 20;
	add.s32 	%r1088, %r230, %r1087;
	mov.b64 	%fd2249, {%r229, %r1088};
	sub.s32 	%r1089, %r228, %r1086;
	shl.b32 	%r1090, %r1089, 20;
	add.s32 	%r1091, %r1090, 1072693248;
	mov.b32 	%r1092, 0;
	mov.b64 	%fd2250, {%r1092, %r1091};
	mul.f64 	%fd2551, %fd2250, %fd2249;
$L__BB5_235:
	sub.f64 	%fd2251, %fd181, %fd436;
	mul.f64 	%fd2252, %fd2251, %fd2551;
	sub.f64 	%fd2253, %fd181, %fd2252;
	st.global.f64 	[%rd1+64], %fd2253;
	ld.global.f64 	%fd442, [%rd1+72];
	div.rn.f64 	%fd443, %fd424, %fd240;
	fma.rn.f64 	%fd2254, %fd443, 0d3FF71547652B82FE, 0d4338000000000000;
	{
	.reg .b32 %temp; 
	mov.b64 	{%r231, %temp}, %fd2254;
	}
	mov.f64 	%fd2255, 0dC338000000000000;
	add.rn.f64 	%fd2256, %fd2254, %fd2255;
	fma.rn.f64 	%fd2257, %fd2256, 0dBFE62E42FEFA39EF, %fd443;
	fma.rn.f64 	%fd2258, %fd2256, 0dBC7ABC9E3B39803F, %fd2257;
	fma.rn.f64 	%fd2259, %fd2258, 0d3E5ADE1569CE2BDF, 0d3E928AF3FCA213EA;
	fma.rn.f64 	%fd2260, %fd2259, %fd2258, 0d3EC71DEE62401315;
	fma.rn.f64 	%fd2261, %fd2260, %fd2258, 0d3EFA01997C89EB71;
	fma.rn.f64 	%fd2262, %fd2261, %fd2258, 0d3F2A01A014761F65;
	fma.rn.f64 	%fd2263, %fd2262, %fd2258, 0d3F56C16C1852B7AF;
	fma.rn.f64 	%fd2264, %fd2263, %fd2258, 0d3F81111111122322;
	fma.rn.f64 	%fd2265, %fd2264, %fd2258, 0d3FA55555555502A1;
	fma.rn.f64 	%fd2266, %fd2265, %fd2258, 0d3FC5555555555511;
	fma.rn.f64 	%fd2267, %fd2266, %fd2258, 0d3FE000000000000B;
	fma.rn.f64 	%fd2268, %fd2267, %fd2258, 0d3FF0000000000000;
	fma.rn.f64 	%fd2269, %fd2268, %fd2258, 0d3FF0000000000000;
	{
	.reg .b32 %temp; 
	mov.b64 	{%r232, %temp}, %fd2269;
	}
	{
	.reg .b32 %temp; 
	mov.b64 	{%temp, %r233}, %fd2269;
	}
	shl.b32 	%r1093, %r231, 20;
	add.s32 	%r1094, %r1093, %r233;
	mov.b64 	%fd2552, {%r232, %r1094};
	{
	.reg .b32 %temp; 
	mov.b64 	{%temp, %r1095}, %fd443;
	}
	mov.b32 	%f136, %r1095;
	abs.f32 	%f64, %f136;
	setp.lt.f32 	%p219, %f64, 0f4086232B;
	@%p219 bra 	$L__BB5_238;
	setp.lt.f64 	%p220, %fd443, 0d0000000000000000;
	add.f64 	%fd2270, %fd443, 0d7FF0000000000000;
	selp.f64 	%fd2552, 0d0000000000000000, %fd2270, %p220;
	setp.geu.f32 	%p221, %f64, 0f40874800;
	@%p221 bra 	$L__BB5_238;
	shr.u32 	%r1096, %r231, 31;
	add.s32 	%r1097, %r231, %r1096;
	shr.s32 	%r1098, %r1097, 1;
	shl.b32 	%r1099, %r1098, 20;
	add.s32 	%r1100, %r233, %r1099;
	mov.b64 	%fd2271, {%r232, %r1100};
	sub.s32 	%r1101, %r231, %r1098;
	shl.b32 	%r1102, %r1101, 20;
	add.s32 	%r1103, %r1102, 1072693248;
	mov.b32 	%r1104, 0;
	mov.b64 	%fd2272, {%r1104, %r1103};
	mul.f64 	%fd2552, %fd2272, %fd2271;
$L__BB5_238:
	rcp.rn.f64 	%fd2273, %fd227;
	sub.f64 	%fd2274, %fd2273, %fd442;
	mul.f64 	%fd2275, %fd2274, %fd2552;
	sub.f64 	%fd2276, %fd2273, %fd2275;
	st.global.f64 	[%rd1+72], %fd2276;
	ld.global.f64 	%fd448, [%rd1+80];
	div.rn.f64 	%fd449, %fd424, %fd258;
	fma.rn.f64 	%fd2277, %fd449, 0d3FF71547652B82FE, 0d4338000000000000;
	{
	.reg .b32 %temp; 
	mov.b64 	{%r234, %temp}, %fd2277;
	}
	mov.f64 	%fd2278, 0dC338000000000000;
	add.rn.f64 	%fd2279, %fd2277, %fd2278;
	fma.rn.f64 	%fd2280, %fd2279, 0dBFE62E42FEFA39EF, %fd449;
	fma.rn.f64 	%fd2281, %fd2279, 0dBC7ABC9E3B39803F, %fd2280;
	fma.rn.f64 	%fd2282, %fd2281, 0d3E5ADE1569CE2BDF, 0d3E928AF3FCA213EA;
	fma.rn.f64 	%fd2283, %fd2282, %fd2281, 0d3EC71DEE62401315;
	fma.rn.f64 	%fd2284, %fd2283, %fd2281, 0d3EFA01997C89EB71;
	fma.rn.f64 	%fd2285, %fd2284, %fd2281, 0d3F2A01A014761F65;
	fma.rn.f64 	%fd2286, %fd2285, %fd2281, 0d3F56C16C1852B7AF;
	fma.rn.f64 	%fd2287, %fd2286, %fd2281, 0d3F81111111122322;
	fma.rn.f64 	%fd2288, %fd2287, %fd2281, 0d3FA55555555502A1;
	fma.rn.f64 	%fd2289, %fd2288, %fd2281, 0d3FC5555555555511;
	fma.rn.f64 	%fd2290, %fd2289, %fd2281, 0d3FE000000000000B;
	fma.rn.f64 	%fd2291, %fd2290, %fd2281, 0d3FF0000000000000;
	fma.rn.f64 	%fd2292, %fd2291, %fd2281, 0d3FF0000000000000;
	{
	.reg .b32 %temp; 
	mov.b64 	{%r235, %temp}, %fd2292;
	}
	{
	.reg .b32 %temp; 
	mov.b64 	{%temp, %r236}, %fd2292;
	}
	shl.b32 	%r1105, %r234, 20;
	add.s32 	%r1106, %r1105, %r236;
	mov.b64 	%fd2553, {%r235, %r1106};
	{
	.reg .b32 %temp; 
	mov.b64 	{%temp, %r1107}, %fd449;
	}
	mov.b32 	%f137, %r1107;
	abs.f32 	%f65, %f137;
	setp.lt.f32 	%p222, %f65, 0f4086232B;
	@%p222 bra 	$L__BB5_241;
	setp.lt.f64 	%p223, %fd449, 0d0000000000000000;
	add.f64 	%fd2293, %fd449, 0d7FF0000000000000;
	selp.f64 	%fd2553, 0d0000000000000000, %fd2293, %p223;
	setp.geu.f32 	%p224, %f65, 0f40874800;
	@%p224 bra 	$L__BB5_241;
	shr.u32 	%r1108, %r234, 31;
	add.s32 	%r1109, %r234, %r1108;
	shr.s32 	%r1110, %r1109, 1;
	shl.b32 	%r1111, %r1110, 20;
	add.s32 	%r1112, %r236, %r1111;
	mov.b64 	%fd2294, {%r235, %r1112};
	sub.s32 	%r1113, %r234, %r1110;
	shl.b32 	%r1114, %r1113, 20;
	add.s32 	%r1115, %r1114, 1072693248;
	mov.b32 	%r1116, 0;
	mov.b64 	%fd2295, {%r1116, %r1115};
	mul.f64 	%fd2553, %fd2295, %fd2294;
$L__BB5_241:
	rcp.rn.f64 	%fd2296, %fd246;
	sub.f64 	%fd2297, %fd2296, %fd448;
	mul.f64 	%fd2298, %fd2297, %fd2553;
	sub.f64 	%fd2299, %fd2296, %fd2298;
	st.global.f64 	[%rd1+80], %fd2299;
	ld.global.f64 	%fd454, [%rd1+88];
	div.rn.f64 	%fd455, %fd424, %fd276;
	fma.rn.f64 	%fd2300, %fd455, 0d3FF71547652B82FE, 0d4338000000000000;
	{
	.reg .b32 %temp; 
	mov.b64 	{%r237, %temp}, %fd2300;
	}
	mov.f64 	%fd2301, 0dC338000000000000;
	add.rn.f64 	%fd2302, %fd2300, %fd2301;
	fma.rn.f64 	%fd2303, %fd2302, 0dBFE62E42FEFA39EF, %fd455;
	fma.rn.f64 	%fd2304, %fd2302, 0dBC7ABC9E3B39803F, %fd2303;
	fma.rn.f64 	%fd2305, %fd2304, 0d3E5ADE1569CE2BDF, 0d3E928AF3FCA213EA;
	fma.rn.f64 	%fd2306, %fd2305, %fd2304, 0d3EC71DEE62401315;
	fma.rn.f64 	%fd2307, %fd2306, %fd2304, 0d3EFA01997C89EB71;
	fma.rn.f64 	%fd2308, %fd2307, %fd2304, 0d3F2A01A014761F65;
	fma.rn.f64 	%fd2309, %fd2308, %fd2304, 0d3F56C16C1852B7AF;
	fma.rn.f64 	%fd2310, %fd2309, %fd2304, 0d3F81111111122322;
	fma.rn.f64 	%fd2311, %fd2310, %fd2304, 0d3FA55555555502A1;
	fma.rn.f64 	%fd2312, %fd2311, %fd2304, 0d3FC5555555555511;
	fma.rn.f64 	%fd2313, %fd2312, %fd2304, 0d3FE000000000000B;
	fma.rn.f64 	%fd2314, %fd2313, %fd2304, 0d3FF0000000000000;
	fma.rn.f64 	%fd2315, %fd2314, %fd2304, 0d3FF0000000000000;
	{
	.reg .b32 %temp; 
	mov.b64 	{%r238, %temp}, %fd2315;
	}
	{
	.reg .b32 %temp; 
	mov.b64 	{%temp, %r239}, %fd2315;
	}
	shl.b32 	%r1117, %r237, 20;
	add.s32 	%r1118, %r1117, %r239;
	mov.b64 	%fd2554, {%r238, %r1118};
	{
	.reg .b32 %temp; 
	mov.b64 	{%temp, %r1119}, %fd455;
	}
	mov.b32 	%f138, %r1119;
	abs.f32 	%f66, %f138;
	setp.lt.f32 	%p225, %f66, 0f4086232B;
	@%p225 bra 	$L__BB5_244;
	setp.lt.f64 	%p226, %fd455, 0d0000000000000000;
	add.f64 	%fd2316, %fd455, 0d7FF0000000000000;
	selp.f64 	%fd2554, 0d0000000000000000, %fd2316, %p226;
	setp.geu.f32 	%p227, %f66, 0f40874800;
	@%p227 bra 	$L__BB5_244;
	shr.u32 	%r1120, %r237, 31;
	add.s32 	%r1121, %r237, %r1120;
	shr.s32 	%r1122, %r1121, 1;
	shl.b32 	%r1123, %r1122, 20;
	add.s32 	%r1124, %r239, %r1123;
	mov.b64 	%fd2317, {%r238, %r1124};
	sub.s32 	%r1125, %r237, %r1122;
	shl.b32 	%r1126, %r1125, 20;
	add.s32 	%r1127, %r1126, 1072693248;
	mov.b32 	%r1128, 0;
	mov.b64 	%fd2318, {%r1128, %r1127};
	mul.f64 	%fd2554, %fd2318, %fd2317;
$L__BB5_244:
	rcp.rn.f64 	%fd2319, %fd264;
	sub.f64 	%fd2320, %fd2319, %fd454;
	mul.f64 	%fd2321, %fd2320, %fd2554;
	sub.f64 	%fd2322, %fd2319, %fd2321;
	st.global.f64 	[%rd1+88], %fd2322;
	ld.global.f64 	%fd460, [%rd1+104];
	div.rn.f64 	%fd461, %fd424, %fd2537;
	fma.rn.f64 	%fd2323, %fd461, 0d3FF71547652B82FE, 0d4338000000000000;
	{
	.reg .b32 %temp; 
	mov.b64 	{%r240, %temp}, %fd2323;
	}
	mov.f64 	%fd2324, 0dC338000000000000;
	add.rn.f64 	%fd2325, %fd2323, %fd2324;
	fma.rn.f64 	%fd2326, %fd2325, 0dBFE62E42FEFA39EF, %fd461;
	fma.rn.f64 	%fd2327, %fd2325, 0dBC7ABC9E3B39803F, %fd2326;
	fma.rn.f64 	%fd2328, %fd2327, 0d3E5ADE1569CE2BDF, 0d3E928AF3FCA213EA;
	fma.rn.f64 	%fd2329, %fd2328, %fd2327, 0d3EC71DEE62401315;
	fma.rn.f64 	%fd2330, %fd2329, %fd2327, 0d3EFA01997C89EB71;
	fma.rn.f64 	%fd2331, %fd2330, %fd2327, 0d3F2A01A014761F65;
	fma.rn.f64 	%fd2332, %fd2331, %fd2327, 0d3F56C16C1852B7AF;
	fma.rn.f64 	%fd2333, %fd2332, %fd2327, 0d3F81111111122322;
	fma.rn.f64 	%fd2334, %fd2333, %fd2327, 0d3FA55555555502A1;
	fma.rn.f64 	%fd2335, %fd2334, %fd2327, 0d3FC5555555555511;
	fma.rn.f64 	%fd2336, %fd2335, %fd2327, 0d3FE000000000000B;
	fma.rn.f64 	%fd2337, %fd2336, %fd2327, 0d3FF0000000000000;
	fma.rn.f64 	%fd2338, %fd2337, %fd2327, 0d3FF0000000000000;
	{
	.reg .b32 %temp; 
	mov.b64 	{%r241, %temp}, %fd2338;
	}
	{
	.reg .b32 %temp; 
	mov.b64 	{%temp, %r242}, %fd2338;
	}
	shl.b32 	%r1129, %r240, 20;
	add.s32 	%r1130, %r1129, %r242;
	mov.b64 	%fd2555, {%r241, %r1130};
	{
	.reg .b32 %temp; 
	mov.b64 	{%temp, %r1131}, %fd461;
	}
	mov.b32 	%f139, %r1131;
	abs.f32 	%f67, %f139;
	setp.lt.f32 	%p228, %f67, 0f4086232B;
	@%p228 bra 	$L__BB5_247;
	setp.lt.f64 	%p229, %fd461, 0d0000000000000000;
	add.f64 	%fd2339, %fd461, 0d7FF0000000000000;
	selp.f64 	%fd2555, 0d0000000000000000, %fd2339, %p229;
	setp.geu.f32 	%p230, %f67, 0f40874800;
	@%p230 bra 	$L__BB5_247;
	shr.u32 	%r1132, %r240, 31;
	add.s32 	%r1133, %r240, %r1132;
	shr.s32 	%r1134, %r1133, 1;
	shl.b32 	%r1135, %r1134, 20;
	add.s32 	%r1136, %r242, %r1135;
	mov.b64 	%fd2340, {%r241, %r1136};
	sub.s32 	%r1137, %r240, %r1134;
	shl.b32 	%r1138, %r1137, 20;
	add.s32 	%r1139, %r1138, 1072693248;
	mov.b32 	%r1140, 0;
	mov.b64 	%fd2341, {%r1140, %r1139};
	mul.f64 	%fd2555, %fd2341, %fd2340;
$L__BB5_247:
	sub.f64 	%fd2342, %fd354, %fd460;
	mul.f64 	%fd2343, %fd2342, %fd2555;
	sub.f64 	%fd2344, %fd354, %fd2343;
	st.global.f64 	[%rd1+104], %fd2344;
	ld.global.f64 	%fd466, [%rd1+96];
	div.rn.f64 	%fd467, %fd424, %fd355;
	fma.rn.f64 	%fd2345, %fd467, 0d3FF71547652B82FE, 0d4338000000000000;
	{
	.reg .b32 %temp; 
	mov.b64 	{%r243, %temp}, %fd2345;
	}
	mov.f64 	%fd2346, 0dC338000000000000;
	add.rn.f64 	%fd2347, %fd2345, %fd2346;
	fma.rn.f64 	%fd2348, %fd2347, 0dBFE62E42FEFA39EF, %fd467;
	fma.rn.f64 	%fd2349, %fd2347, 0dBC7ABC9E3B39803F, %fd2348;
	fma.rn.f64 	%fd2350, %fd2349, 0d3E5ADE1569CE2BDF, 0d3E928AF3FCA213EA;
	fma.rn.f64 	%fd2351, %fd2350, %fd2349, 0d3EC71DEE62401315;
	fma.rn.f64 	%fd2352, %fd2351, %fd2349, 0d3EFA01997C89EB71;
	fma.rn.f64 	%fd2353, %fd2352, %fd2349, 0d3F2A01A014761F65;
	fma.rn.f64 	%fd2354, %fd2353, %fd2349, 0d3F56C16C1852B7AF;
	fma.rn.f64 	%fd2355, %fd2354, %fd2349, 0d3F81111111122322;
	fma.rn.f64 	%fd2356, %fd2355, %fd2349, 0d3FA55555555502A1;
	fma.rn.f64 	%fd2357, %fd2356, %fd2349, 0d3FC5555555555511;
	fma.rn.f64 	%fd2358, %fd2357, %fd2349, 0d3FE000000000000B;
	fma.rn.f64 	%fd2359, %fd2358, %fd2349, 0d3FF0000000000000;
	fma.rn.f64 	%fd2360, %fd2359, %fd2349, 0d3FF0000000000000;
	{
	.reg .b32 %temp; 
	mov.b64 	{%r244, %temp}, %fd2360;
	}
	{
	.reg .b32 %temp; 
	mov.b64 	{%temp, %r245}, %fd2360;
	}
	shl.b32 	%r1141, %r243, 20;
	add.s32 	%r1142, %r1141, %r245;
	mov.b64 	%fd2556, {%r244, %r1142};
	{
	.reg .b32 %temp; 
	mov.b64 	{%temp, %r1143}, %fd467;
	}
	mov.b32 	%f140, %r1143;
	abs.f32 	%f68, %f140;
	setp.lt.f32 	%p231, %f68, 0f4086232B;
	@%p231 bra 	$L__BB5_250;
	setp.lt.f64 	%p232, %fd467, 0d0000000000000000;
	add.f64 	%fd2361, %fd467, 0d7FF0000000000000;
	selp.f64 	%fd2556, 0d0000000000000000, %fd2361, %p232;
	setp.geu.f32 	%p233, %f68, 0f40874800;
	@%p233 bra 	$L__BB5_250;
	shr.u32 	%r1144, %r243, 31;
	add.s32 	%r1145, %r243, %r1144;
	shr.s32 	%r1146, %r1145, 1;
	shl.b32 	%r1147, %r1146, 20;
	add.s32 	%r1148, %r245, %r1147;
	mov.b64 	%fd2362, {%r244, %r1148};
	sub.s32 	%r1149, %r243, %r1146;
	shl.b32 	%r1150, %r1149, 20;
	add.s32 	%r1151, %r1150, 1072693248;
	mov.b32 	%r1152, 0;
	mov.b64 	%fd2363, {%r1152, %r1151};
	mul.f64 	%fd2556, %fd2363, %fd2362;
$L__BB5_250:
	rcp.rn.f64 	%fd2364, %fd356;
	sub.f64 	%fd2365, %fd2364, %fd466;
	mul.f64 	%fd2366, %fd2365, %fd2556;
	sub.f64 	%fd2367, %fd2364, %fd2366;
	st.global.f64 	[%rd1+96], %fd2367;
	ld.global.f64 	%fd472, [%rd1+112];
	div.rn.f64 	%fd473, %fd424, %fd380;
	fma.rn.f64 	%fd2368, %fd473, 0d3FF71547652B82FE, 0d4338000000000000;
	{
	.reg .b32 %temp; 
	mov.b64 	{%r246, %temp}, %fd2368;
	}
	mov.f64 	%fd2369, 0dC338000000000000;
	add.rn.f64 	%fd2370, %fd2368, %fd2369;
	fma.rn.f64 	%fd2371, %fd2370, 0dBFE62E42FEFA39EF, %fd473;
	fma.rn.f64 	%fd2372, %fd2370, 0dBC7ABC9E3B39803F, %fd2371;
	fma.rn.f64 	%fd2373, %fd2372, 0d3E5ADE1569CE2BDF, 0d3E928AF3FCA213EA;
	fma.rn.f64 	%fd2374, %fd2373, %fd2372, 0d3EC71DEE62401315;
	fma.rn.f64 	%fd2375, %fd2374, %fd2372, 0d3EFA01997C89EB71;
	fma.rn.f64 	%fd2376, %fd2375, %fd2372, 0d3F2A01A014761F65;
	fma.rn.f64 	%fd2377, %fd2376, %fd2372, 0d3F56C16C1852B7AF;
	fma.rn.f64 	%fd2378, %fd2377, %fd2372, 0d3F81111111122322;
	fma.rn.f64 	%fd2379, %fd2378, %fd2372, 0d3FA55555555502A1;
	fma.rn.f64 	%fd2380, %fd2379, %fd2372, 0d3FC5555555555511;
	fma.rn.f64 	%fd2381, %fd2380, %fd2372, 0d3FE000000000000B;
	fma.rn.f64 	%fd2382, %fd2381, %fd2372, 0d3FF0000000000000;
	fma.rn.f64 	%fd2383, %fd2382, %fd2372, 0d3FF0000000000000;
	{
	.reg .b32 %temp; 
	mov.b64 	{%r247, %temp}, %fd2383;
	}
	{
	.reg .b32 %temp; 
	mov.b64 	{%temp, %r248}, %fd2383;
	}
	shl.b32 	%r1153, %r246, 20;
	add.s32 	%r1154, %r1153, %r248;
	mov.b64 	%fd2557, {%r247, %r1154};
	{
	.reg .b32 %temp; 
	mov.b64 	{%temp, %r1155}, %fd473;
	}
	mov.b32 	%f141, %r1155;
	abs.f32 	%f69, %f141;
	setp.lt.f32 	%p234, %f69, 0f4086232B;
	@%p234 bra 	$L__BB5_253;
	setp.lt.f64 	%p235, %fd473, 0d0000000000000000;
	add.f64 	%fd2384, %fd473, 0d7FF0000000000000;
	selp.f64 	%fd2557, 0d0000000000000000, %fd2384, %p235;
	setp.geu.f32 	%p236, %f69, 0f40874800;
	@%p236 bra 	$L__BB5_253;
	shr.u32 	%r1156, %r246, 31;
	add.s32 	%r1157, %r246, %r1156;
	shr.s32 	%r1158, %r1157, 1;
	shl.b32 	%r1159, %r1158, 20;
	add.s32 	%r1160, %r248, %r1159;
	mov.b64 	%fd2385, {%r247, %r1160};
	sub.s32 	%r1161, %r246, %r1158;
	shl.b32 	%r1162, %r1161, 20;
	add.s32 	%r1163, %r1162, 1072693248;
	mov.b32 	%r1164, 0;
	mov.b64 	%fd2386, {%r1164, %r1163};
	mul.f64 	%fd2557, %fd2386, %fd2385;
$L__BB5_253:
	rcp.rn.f64 	%fd2387, %fd362;
	sub.f64 	%fd2388, %fd2387, %fd472;
	mul.f64 	%fd2389, %fd2388, %fd2557;
	sub.f64 	%fd2390, %fd2387, %fd2389;
	st.global.f64 	[%rd1+112], %fd2390;
	ld.global.f64 	%fd478, [%rd1+120];
	mov.f64 	%fd2391, 0d4066800000000000;
	div.rn.f64 	%fd2392, %fd2391, %fd403;
	add.f64 	%fd2393, %fd2392, 0d4034000000000000;
	add.f64 	%fd2394, %fd404, %fd2393;
	div.rn.f64 	%fd479, %fd424, %fd2394;
	fma.rn.f64 	%fd2395, %fd479, 0d3FF71547652B82FE, 0d4338000000000000;
	{
	.reg .b32 %temp; 
	mov.b64 	{%r249, %temp}, %fd2395;
	}
	mov.f64 	%fd2396, 0dC338000000000000;
	add.rn.f64 	%fd2397, %fd2395, %fd2396;
	fma.rn.f64 	%fd2398, %fd2397, 0dBFE62E42FEFA39EF, %fd479;
	fma.rn.f64 	%fd2399, %fd2397, 0dBC7ABC9E3B39803F, %fd2398;
	fma.rn.f64 	%fd2400, %fd2399, 0d3E5ADE1569CE2BDF, 0d3E928AF3FCA213EA;
	fma.rn.f64 	%fd2401, %fd2400, %fd2399, 0d3EC71DEE62401315;
	fma.rn.f64 	%fd2402, %fd2401, %fd2399, 0d3EFA01997C89EB71;
	fma.rn.f64 	%fd2403, %fd2402, %fd2399, 0d3F2A01A014761F65;
	fma.rn.f64 	%fd2404, %fd2403, %fd2399, 0d3F56C16C1852B7AF;
	fma.rn.f64 	%fd2405, %fd2404, %fd2399, 0d3F81111111122322;
	fma.rn.f64 	%fd2406, %fd2405, %fd2399, 0d3FA55555555502A1;
	fma.rn.f64 	%fd2407, %fd2406, %fd2399, 0d3FC5555555555511;
	fma.rn.f64 	%fd2408, %fd2407, %fd2399, 0d3FE000000000000B;
	fma.rn.f64 	%fd2409, %fd2408, %fd2399, 0d3FF0000000000000;
	fma.rn.f64 	%fd2410, %fd2409, %fd2399, 0d3FF0000000000000;
	{
	.reg .b32 %temp; 
	mov.b64 	{%r250, %temp}, %fd2410;
	}
	{
	.reg .b32 %temp; 
	mov.b64 	{%temp, %r251}, %fd2410;
	}
	shl.b32 	%r1165, %r249, 20;
	add.s32 	%r1166, %r1165, %r251;
	mov.b64 	%fd2558, {%r250, %r1166};
	{
	.reg .b32 %temp; 
	mov.b64 	{%temp, %r1167}, %fd479;
	}
	mov.b32 	%f142, %r1167;
	abs.f32 	%f70, %f142;
	setp.lt.f32 	%p237, %f70, 0f4086232B;
	@%p237 bra 	$L__BB5_256;
	setp.lt.f64 	%p238, %fd479, 0d0000000000000000;
	add.f64 	%fd2411, %fd479, 0d7FF0000000000000;
	selp.f64 	%fd2558, 0d0000000000000000, %fd2411, %p238;
	setp.geu.f32 	%p239, %f70, 0f40874800;
	@%p239 bra 	$L__BB5_256;
	shr.u32 	%r1168, %r249, 31;
	add.s32 	%r1169, %r249, %r1168;
	shr.s32 	%r1170, %r1169, 1;
	shl.b32 	%r1171, %r1170, 20;
	add.s32 	%r1172, %r251, %r1171;
	mov.b64 	%fd2412, {%r250, %r1172};
	sub.s32 	%r1173, %r249, %r1170;
	shl.b32 	%r1174, %r1173, 20;
	add.s32 	%r1175, %r1174, 1072693248;
	mov.b32 	%r1176, 0;
	mov.b64 	%fd2413, {%r1176, %r1175};
	mul.f64 	%fd2558, %fd2413, %fd2412;
$L__BB5_256:
	rcp.rn.f64 	%fd2414, %fd386;
	sub.f64 	%fd2415, %fd2414, %fd478;
	mul.f64 	%fd2416, %fd2415, %fd2558;
	sub.f64 	%fd2417, %fd2414, %fd2416;
	st.global.f64 	[%rd1+120], %fd2417;
	ld.global.f64 	%fd484, [%rd1+128];
	div.rn.f64 	%fd485, %fd424, %fd421;
	fma.rn.f64 	%fd2418, %fd485, 0d3FF71547652B82FE, 0d4338000000000000;
	{
	.reg .b32 %temp; 
	mov.b64 	{%r252, %temp}, %fd2418;
	}
	mov.f64 	%fd2419, 0dC338000000000000;
	add.rn.f64 	%fd2420, %fd2418, %fd2419;
	fma.rn.f64 	%fd2421, %fd2420, 0dBFE62E42FEFA39EF, %fd485;
	fma.rn.f64 	%fd2422, %fd2420, 0dBC7ABC9E3B39803F, %fd2421;
	fma.rn.f64 	%fd2423, %fd2422, 0d3E5ADE1569CE2BDF, 0d3E928AF3FCA213EA;
	fma.rn.f64 	%fd2424, %fd2423, %fd2422, 0d3EC71DEE62401315;
	fma.rn.f64 	%fd2425, %fd2424, %fd2422, 0d3EFA01997C89EB71;
	fma.rn.f64 	%fd2426, %fd2425, %fd2422, 0d3F2A01A014761F65;
	fma.rn.f64 	%fd2427, %fd2426, %fd2422, 0d3F56C16C1852B7AF;
	fma.rn.f64 	%fd2428, %fd2427, %fd2422, 0d3F81111111122322;
	fma.rn.f64 	%fd2429, %fd2428, %fd2422, 0d3FA55555555502A1;
	fma.rn.f64 	%fd2430, %fd2429, %fd2422, 0d3FC5555555555511;
	fma.rn.f64 	%fd2431, %fd2430, %fd2422, 0d3FE000000000000B;
	fma.rn.f64 	%fd2432, %fd2431, %fd2422, 0d3FF0000000000000;
	fma.rn.f64 	%fd2433, %fd2432, %fd2422, 0d3FF0000000000000;
	{
	.reg .b32 %temp; 
	mov.b64 	{%r253, %temp}, %fd2433;
	}
	{
	.reg .b32 %temp; 
	mov.b64 	{%temp, %r254}, %fd2433;
	}
	shl.b32 	%r1177, %r252, 20;
	add.s32 	%r1178, %r1177, %r254;
	mov.b64 	%fd2559, {%r253, %r1178};
	{
	.reg .b32 %temp; 
	mov.b64 	{%temp, %r1179}, %fd485;
	}
	mov.b32 	%f143, %r1179;
	abs.f32 	%f71, %f143;
	setp.lt.f32 	%p240, %f71, 0f4086232B;
	@%p240 bra 	$L__BB5_259;
	setp.lt.f64 	%p241, %fd485, 0d0000000000000000;
	add.f64 	%fd2434, %fd485, 0d7FF0000000000000;
	selp.f64 	%fd2559, 0d0000000000000000, %fd2434, %p241;
	setp.geu.f32 	%p242, %f71, 0f40874800;
	@%p242 bra 	$L__BB5_259;
	shr.u32 	%r1180, %r252, 31;
	add.s32 	%r1181, %r252, %r1180;
	shr.s32 	%r1182, %r1181, 1;
	shl.b32 	%r1183, %r1182, 20;
	add.s32 	%r1184, %r254, %r1183;
	mov.b64 	%fd2435, {%r253, %r1184};
	sub.s32 	%r1185, %r252, %r1182;
	shl.b32 	%r1186, %r1185, 20;
	add.s32 	%r1187, %r1186, 1072693248;
	mov.b32 	%r1188, 0;
	mov.b64 	%fd2436, {%r1188, %r1187};
	mul.f64 	%fd2559, %fd2436, %fd2435;
$L__BB5_259:
	add.f64 	%fd2437, %fd410, 0d3FD51EB851EB851F;
	sub.f64 	%fd2438, %fd2437, %fd484;
	mul.f64 	%fd2439, %fd2438, %fd2559;
	sub.f64 	%fd2440, %fd2437, %fd2439;
	st.global.f64 	[%rd1+128], %fd2440;
	ld.global.f64 	%fd490, [%rd1+136];
	mov.f64 	%fd2441, 0d4054000000000000;
	div.rn.f64 	%fd2442, %fd2441, %fd422;
	add.f64 	%fd2443, %fd2442, 0d4000000000000000;
	div.rn.f64 	%fd491, %fd424, %fd2443;
	fma.rn.f64 	%fd2444, %fd491, 0d3FF71547652B82FE, 0d4338000000000000;
	{
	.reg .b32 %temp; 
	mov.b64 	{%r255, %temp}, %fd2444;
	}
	mov.f64 	%fd2445, 0dC338000000000000;
	add.rn.f64 	%fd2446, %fd2444, %fd2445;
	fma.rn.f64 	%fd2447, %fd2446, 0dBFE62E42FEFA39EF, %fd491;
	fma.rn.f64 	%fd2448, %fd2446, 0dBC7ABC9E3B39803F, %fd2447;
	fma.rn.f64 	%fd2449, %fd2448, 0d3E5ADE1569CE2BDF, 0d3E928AF3FCA213EA;
	fma.rn.f64 	%fd2450, %fd2449, %fd2448, 0d3EC71DEE62401315;
	fma.rn.f64 	%fd2451, %fd2450, %fd2448, 0d3EFA01997C89EB71;
	fma.rn.f64 	%fd2452, %fd2451, %fd2448, 0d3F2A01A014761F65;
	fma.rn.f64 	%fd2453, %fd2452, %fd2448, 0d3F56C16C1852B7AF;
	fma.rn.f64 	%fd2454, %fd2453, %fd2448, 0d3F81111111122322;
	fma.rn.f64 	%fd2455, %fd2454, %fd2448, 0d3FA55555555502A1;
	fma.rn.f64 	%fd2456, %fd2455, %fd2448, 0d3FC5555555555511;
	fma.rn.f64 	%fd2457, %fd2456, %fd2448, 0d3FE000000000000B;
	fma.rn.f64 	%fd2458, %fd2457, %fd2448, 0d3FF0000000000000;
	fma.rn.f64 	%fd2459, %fd2458, %fd2448, 0d3FF0000000000000;
	{
	.reg .b32 %temp; 
	mov.b64 	{%r256, %temp}, %fd2459;
	}
	{
	.reg .b32 %temp; 
	mov.b64 	{%temp, %r257}, %fd2459;
	}
	shl.b32 	%r1189, %r255, 20;
	add.s32 	%r1190, %r1189, %r257;
	mov.b64 	%fd2560, {%r256, %r1190};
	{
	.reg .b32 %temp; 
	mov.b64 	{%temp, %r1191}, %fd491;
	}
	mov.b32 	%f144, %r1191;
	abs.f32 	%f72, %f144;
	setp.lt.f32 	%p243, %f72, 0f4086232B;
	@%p243 bra 	$L__BB5_262;
	setp.lt.f64 	%p244, %fd491, 0d0000000000000000;
	add.f64 	%fd2460, %fd491, 0d7FF0000000000000;
	selp.f64 	%fd2560, 0d0000000000000000, %fd2460, %p244;
	setp.geu.f32 	%p245, %f72, 0f40874800;
	@%p245 bra 	$L__BB5_262;
	shr.u32 	%r1192, %r255, 31;
	add.s32 	%r1193, %r255, %r1192;
	shr.s32 	%r1194, %r1193, 1;
	shl.b32 	%r1195, %r1194, 20;
	add.s32 	%r1196, %r257, %r1195;
	mov.b64 	%fd2461, {%r256, %r1196};
	sub.s32 	%r1197, %r255, %r1194;
	shl.b32 	%r1198, %r1197, 20;
	add.s32 	%r1199, %r1198, 1072693248;
	mov.b32 	%r1200, 0;
	mov.b64 	%fd2462, {%r1200, %r1199};
	mul.f64 	%fd2560, %fd2462, %fd2461;
$L__BB5_262:
	mov.f64 	%fd2463, 0d3FE3333333333333;
	div.rn.f64 	%fd2464, %fd2463, %fd422;
	add.f64 	%fd2465, %fd2464, 0d3FD999999999999A;
	sub.f64 	%fd2466, %fd2465, %fd490;
	mul.f64 	%fd2467, %fd2466, %fd2560;
	sub.f64 	%fd2468, %fd2465, %fd2467;
	st.global.f64 	[%rd1+136], %fd2468;
$L__BB5_263:
	ret;

}
	// .globl	_Z7new_u_viPddS_S_
.visible .entry _Z7new_u_viPddS_S_(
	.param .u32 _Z7new_u_viPddS_S__param_0,
	.param .u64 .ptr .align 1 _Z7new_u_viPddS_S__param_1,
	.param .f64 _Z7new_u_viPddS_S__param_2,
	.param .u64 .ptr .align 1 _Z7new_u_viPddS_S__param_3,
	.param .u64 .ptr .align 1 _Z7new_u_viPddS_S__param_4
)
{
	.reg .pred 	%p<2>;
	.reg .b32 	%r<6>;
	.reg .b64 	%rd<11>;
	.reg .b64 	%fd<7>;

	ld.param.u32 	%r2, [_Z7new_u_viPddS_S__param_0];
	ld.param.u64 	%rd1, [_Z7new_u_viPddS_S__param_1];
	ld.param.f64 	%fd1, [_Z7new_u_viPddS_S__param_2];
	ld.param.u64 	%rd2, [_Z7new_u_viPddS_S__param_3];
	ld.param.u64 	%rd3, [_Z7new_u_viPddS_S__param_4];
	mov.u32 	%r3, %ctaid.x;
	mov.u32 	%r4, %ntid.x;
	mov.u32 	%r5, %tid.x;
	mad.lo.s32 	%r1, %r3, %r4, %r5;
	setp.ge.s32 	%p1, %r1, %r2;
	@%p1 bra 	$L__BB6_2;
	cvta.to.global.u64 	%rd4, %rd2;
	cvta.to.global.u64 	%rd5, %rd3;
	cvta.to.global.u64 	%rd6, %rd1;
	mul.wide.s32 	%rd7, %r1, 8;
	add.s64 	%rd8, %rd4, %rd7;
	ld.global.f64 	%fd2, [%rd8];
	add.s64 	%rd9, %rd5, %rd7;
	ld.global.f64 	%fd3, [%rd9];
	add.f64 	%fd4, %fd2, %fd3;
	add.s64 	%rd10, %rd6, %rd7;
	ld.global.f64 	%fd5, [%rd10];
	fma.rn.f64 	%fd6, %fd1, %fd4, %fd5;
	st.global.f64 	[%rd10], %fd6;
$L__BB6_2:
	ret;

}


// ===== COMPILED SASS (sm_100) =====

	.target	sm_100

	.elftype	@"ET_EXEC"


//--------------------- .note.nv.tkinfo           --------------------------
	.section	.note.nv.tkinfo,"",@"SHT_NOTE"
	.sectionflags	@"SHF_NOTE_NV_TKINFO"
	.tkinfo
        /*0018*/ 	.word	0x00000002
        /*0030*/ 	.string	""
        /*0030*/ 	.string	"ptxas"
        /*0030*/ 	.string	"Cuda compilation tools, release 13.0, V13.0.88"
        /*0030*/ 	.string	"Build cuda_13.0.r13.0/compiler.36424714_0"
        /*0030*/ 	.string	"-arch sm_100 -m 64 "



//--------------------- .note.nv.cuinfo           --------------------------
	.section	.note.nv.cuinfo,"",@"SHT_NOTE"
	.sectionflags	@"SHF_NOTE_NV_CUINFO"
        /*0018*/ 	.short	0x0002
        /*001a*/ 	.short	0x0064
        /*001c*/ 	.short	0x0082
	.zero		2


//--------------------- .nv.info                  --------------------------
	.section	.nv.info,"",@"SHT_CUDA_INFO"
	.align	4


	//----- nvinfo : EIATTR_REGCOUNT
	.align		4
        /*0000*/ 	.byte	0x04, 0x2f
        /*0002*/ 	.short	(.L_46 - .L_45)
	.align		4
.L_45:
        /*0004*/ 	.word	index@(_Z8init_u_viPd)
        /*0008*/ 	.word	0x0000000a


	//----- nvinfo : EIATTR_FRAME_SIZE
	.align		4
.L_46:
        /*000c*/ 	.byte	0x04, 0x11
        /*000e*/ 	.short	(.L_48 - .L_47)
	.align		4
.L_47:
        /*0010*/ 	.word	index@(_Z8init_u_viPd)
        /*0014*/ 	.word	0x00000000


	//----- nvinfo : EIATTR_REGCOUNT
	.align		4
.L_48:
        /*0018*/ 	.byte	0x04, 0x2f
        /*001a*/ 	.short	(.L_50 - .L_49)
	.align		4
.L_49:
        /*001c*/ 	.word	index@(_Z7calc_duiPdS_PsS_S_S_PiS1_S1_)
        /*0020*/ 	.word	0x00000030


	//----- nvinfo : EIATTR_FRAME_SIZE
	.align		4
.L_50:
        /*0024*/ 	.byte	0x04, 0x11
        /*0026*/ 	.short	(.L_52 - .L_51)
	.align		4
.L_51:
        /*0028*/ 	.word	index@($__internal_3_$__cuda_sm20_div_rn_f64_full)
        /*002c*/ 	.word	0x00000000


	//----- nvinfo : EIATTR_FRAME_SIZE
	.align		4
.L_52:
        /*0030*/ 	.byte	0x04, 0x11
        /*0032*/ 	.short	(.L_54 - .L_53)
	.align		4
.L_53:
        /*0034*/ 	.word	index@(_Z7calc_duiPdS_PsS_S_S_PiS1_S1_)
        /*0038*/ 	.word	0x00000000


	//----- nvinfo : EIATTR_REGCOUNT
	.align		4
.L_54:
        /*003c*/ 	.byte	0x04, 0x2f
        /*003e*/ 	.short	(.L_56 - .L_55)
	.align		4
.L_55:
        /*0040*/ 	.word	index@(_Z10init_IstimiPd)
        /*0044*/ 	.word	0x00000008


	//----- nvinfo : EIATTR_FRAME_SIZE
	.align		4
.L_56:
        /*0048*/ 	.byte	0x04, 0x11
        /*004a*/ 	.short	(.L_58 - .L_57)
	.align		4
.L_57:
        /*004c*/ 	.word	index@(_Z10init_IstimiPd)
        /*0050*/ 	.word	0x00000000


	//----- nvinfo : EIATTR_REGCOUNT
	.align		4
.L_58:
        /*0054*/ 	.byte	0x04, 0x2f
        /*0056*/ 	.short	(.L_60 - .L_59)
	.align		4
.L_59:
        /*0058*/ 	.word	index@(_Z11set_S1IstimiPddPi)
        /*005c*/ 	.word	0x0000000a


	//----- nvinfo : EIATTR_FRAME_SIZE
	.align		4
.L_60:
        /*0060*/ 	.byte	0x04, 0x11
        /*0062*/ 	.short	(.L_62 - .L_61)
	.align		4
.L_61:
        /*0064*/ 	.word	index@(_Z11set_S1IstimiPddPi)
        /*0068*/ 	.word	0x00000000


	//----- nvinfo : EIATTR_REGCOUNT
	.align		4
.L_62:
        /*006c*/ 	.byte	0x04, 0x2f
        /*006e*/ 	.short	(.L_64 - .L_63)
	.align		4
.L_63:
        /*0070*/ 	.word	index@(_Z11set_S2IstimiPddPiS0_Ps)
        /*0074*/ 	.word	0x0000000c


	//----- nvinfo : EIATTR_FRAME_SIZE
	.align		4
.L_64:
        /*0078*/ 	.byte	0x04, 0x11
        /*007a*/ 	.short	(.L_66 - .L_65)
	.align		4
.L_65:
        /*007c*/ 	.word	index@(_Z11set_S2IstimiPddPiS0_Ps)
        /*0080*/ 	.word	0x00000000


	//----- nvinfo : EIATTR_REGCOUNT
	.align		4
.L_66:
        /*0084*/ 	.byte	0x04, 0x2f
        /*0086*/ 	.short	(.L_68 - .L_67)
	.align		4
.L_67:
        /*0088*/ 	.word	index@(_Z5Itot1idPdPsS_S_Pi)
        /*008c*/ 	.word	0x0000004c


	//----- nvinfo : EIATTR_FRAME_SIZE
	.align		4
.L_68:
        /*0090*/ 	.byte	0x04, 0x11
        /*0092*/ 	.short	(.L_70 - .L_69)
	.align		4
.L_69:
        /*0094*/ 	.word	index@($__internal_2_$__cuda_sm20_dsqrt_rn_f64_mediumpath_v1)
        /*0098*/ 	.word	0x00000000


	//----- nvinfo : EIATTR_FRAME_SIZE
	.align		4
.L_70:
        /*009c*/ 	.byte	0x04, 0x11
        /*009e*/ 	.short	(.L_72 - .L_71)
	.align		4
.L_71:
        /*00a0*/ 	.word	index@($__internal_1_$__cuda_sm20_div_rn_f64_full)
        /*00a4*/ 	.word	0x00000000


	//----- nvinfo : EIATTR_FRAME_SIZE
	.align		4
.L_72:
        /*00a8*/ 	.byte	0x04, 0x11
        /*00aa*/ 	.short	(.L_74 - .L_73)
	.align		4
.L_73:
        /*00ac*/ 	.word	index@($__internal_0_$__cuda_sm20_dblrcp_rn_slowpath_v3)
        /*00b0*/ 	.word	0x00000000


	//----- nvinfo : EIATTR_FRAME_SIZE
	.align		4
.L_74:
        /*00b4*/ 	.byte	0x04, 0x11
        /*00b6*/ 	.short	(.L_76 - .L_75)
	.align		4
.L_75:
        /*00b8*/ 	.word	index@(_Z5Itot1idPdPsS_S_Pi)
        /*00bc*/ 	.word	0x00000000


	//----- nvinfo : EIATTR_REGCOUNT
	.align		4
.L_76:
        /*00c0*/ 	.byte	0x04, 0x2f
        /*00c2*/ 	.short	(.L_78 - .L_77)
	.align		4
.L_77:
        /*00c4*/ 	.word	index@(_Z7new_u_viPddS_S_)
        /*00c8*/ 	.word	0x00000010


	//----- nvinfo : EIATTR_FRAME_SIZE
	.align		4
.L_78:
        /*00cc*/ 	.byte	0x04, 0x11
        /*00ce*/ 	.short	(.L_80 - .L_79)
	.align		4
.L_79:
        /*00d0*/ 	.word	index@(_Z7new_u_viPddS_S_)
        /*00d4*/ 	.word	0x00000000


	//----- nvinfo : EIATTR_MIN_STACK_SIZE
	.align		4
.L_80:
        /*00d8*/ 	.byte	0x04, 0x12
        /*00da*/ 	.short	(.L_82 - .L_81)
	.align		4
.L_81:
        /*00dc*/ 	.word	index@(_Z7new_u_viPddS_S_)
        /*00e0*/ 	.word	0x00000000


	//----- nvinfo : EIATTR_MIN_STACK_SIZE
	.align		4
.L_82:
        /*00e4*/ 	.byte	0x04, 0x12
        /*00e6*/ 	.short	(.L_84 - .L_83)
	.align		4
.L_83:
        /*00e8*/ 	.word	index@(_Z5Itot1idPdPsS_S_Pi)
        /*00ec*/ 	.word	0x00000000


	//----- nvinfo : EIATTR_MIN_STACK_SIZE
	.align		4
.L_84:
        /*00f0*/ 	.byte	0x04, 0x12
        /*00f2*/ 	.short	(.L_86 - .L_85)
	.align		4
.L_85:
        /*00f4*/ 	.word	index@(_Z11set_S2IstimiPddPiS0_Ps)
        /*00f8*/ 	.word	0x00000000


	//----- nvinfo : EIATTR_MIN_STACK_SIZE
	.align		4
.L_86:
        /*00fc*/ 	.byte	0x04, 0x12
        /*00fe*/ 	.short	(.L_88 - .L_87)
	.align		4
.L_87:
        /*0100*/ 	.word	index@(_Z11set_S1IstimiPddPi)
        /*0104*/ 	.word	0x00000000


	//----- nvinfo : EIATTR_MIN_STACK_SIZE
	.align		4
.L_88:
        /*0108*/ 	.byte	0x04, 0x12
        /*010a*/ 	.short	(.L_90 - .L_89)
	.align		4
.L_89:
        /*010c*/ 	.word	index@(_Z10init_IstimiPd)
        /*0110*/ 	.word	0x00000000


	//----- nvinfo : EIATTR_MIN_STACK_SIZE
	.align		4
.L_90:
        /*0114*/ 	.byte	0x04, 0x12
        /*0116*/ 	.short	(.L_92 - .L_91)
	.align		4
.L_91:
        /*0118*/ 	.word	index@(_Z7calc_duiPdS_PsS_S_S_PiS1_S1_)
        /*011c*/ 	.word	0x00000000


	//----- nvinfo : EIATTR_MIN_STACK_SIZE
	.align		4
.L_92:
        /*0120*/ 	.byte	0x04, 0x12
        /*0122*/ 	.short	(.L_94 - .L_93)
	.align		4
.L_93:
        /*0124*/ 	.word	index@(_Z8init_u_viPd)
        /*0128*/ 	.word	0x00000000
.L_94:


//--------------------- .nv.compat                --------------------------
	.section	.nv.compat,"",@"SHT_CUDA_COMPAT_INFO"
	.align	4
        /*0000*/ 	.byte	0x02, 0x09, 0x00, 0x00, 0x02, 0x02, 0x01, 0x00, 0x02, 0x05, 0x05, 0x00, 0x03, 0x07, 0x01, 0x01
        /*0010*/ 	.byte	0x02, 0x03, 0x00, 0x00, 0x02, 0x06, 0x01, 0x00, 0x04, 0x0b, 0x08, 0x00, 0x01, 0x00, 0x00, 0x00
        /*0020*/ 	.byte	0x00, 0x00, 0x00, 0x00


//--------------------- .nv.info._Z7new_u_viPddS_S_ --------------------------
	.section	.nv.info._Z7new_u_viPddS_S_,"",@"SHT_CUDA_INFO"
	.sectionflags	@""
	.align	4


	//----- nvinfo : EIATTR_CUDA_API_VERSION
	.align		4
        /*0000*/ 	.byte	0x04, 0x37
        /*0002*/ 	.short	(.L_96 - .L_95)
.L_95:
        /*0004*/ 	.word	0x00000082


	//----- nvinfo : EIATTR_KPARAM_INFO
	.align		4
.L_96:
        /*0008*/ 	.byte	0x04, 0x17
        /*000a*/ 	.short	(.L_98 - .L_97)
.L_97:
        /*000c*/ 	.word	0x00000000
        /*0010*/ 	.short	0x0004
        /*0012*/ 	.short	0x0020
        /*0014*/ 	.byte	0x00, 0xf5, 0x21, 0x00


	//----- nvinfo : EIATTR_KPARAM_INFO
	.align		4
.L_98:
        /*0018*/ 	.byte	0x04, 0x17
        /*001a*/ 	.short	(.L_100 - .L_99)
.L_99:
        /*001c*/ 	.word	0x00000000
        /*0020*/ 	.short	0x0003
        /*0022*/ 	.short	0x0018
        /*0024*/ 	.byte	0x00, 0xf5, 0x21, 0x00


	//----- nvinfo : EIATTR_KPARAM_INFO
	.align		4
.L_100:
        /*0028*/ 	.byte	0x04, 0x17
        /*002a*/ 	.short	(.L_102 - .L_101)
.L_101:
        /*002c*/ 	.word	0x00000000
        /*0030*/ 	.short	0x0002
        /*0032*/ 	.short	0x0010
        /*0034*/ 	.byte	0x00, 0xf0, 0x21, 0x00


	//----- nvinfo : EIATTR_KPARAM_INFO
	.align		4
.L_102:
        /*0038*/ 	.byte	0x04, 0x17
        /*003a*/ 	.short	(.L_104 - .L_103)
.L_103:
        /*003c*/ 	.word	0x00000000
        /*0040*/ 	.short	0x0001
        /*0042*/ 	.short	0x0008
        /*0044*/ 	.byte	0x00, 0xf5, 0x21, 0x00


	//----- nvinfo : EIATTR_KPARAM_INFO
	.align		4
.L_104:
        /*0048*/ 	.byte	0x04, 0x17
        /*004a*/ 	.short	(.L_106 - .L_105)
.L_105:
        /*004c*/ 	.word	0x00000000
        /*0050*/ 	.short	0x0000
        /*0052*/ 	.short	0x0000
        /*0054*/ 	.byte	0x00, 0xf0, 0x11, 0x00


	//----- nvinfo : EIATTR_SPARSE_MMA_MASK
	.align		4
.L_106:
        /*0058*/ 	.byte	0x03, 0x50
        /*005a*/ 	.short	0x0000


	//----- nvinfo : EIATTR_MAXREG_COUNT
	.align		4
        /*005c*/ 	.byte	0x03, 0x1b
        /*005e*/ 	.short	0x00ff


	//----- nvinfo : EIATTR_MERCURY_ISA_VERSION
	.align		4
        /*0060*/ 	.byte	0x03, 0x5f
        /*0062*/ 	.short	0x0101


	//----- nvinfo : EIATTR_VRC_CTA_INIT_COUNT
	.align		4
        /*0064*/ 	.byte	0x02, 0x4a
	.zero		1
	.zero		1


	//----- nvinfo : EIATTR_EXIT_INSTR_OFFSETS
	.align		4
        /*0068*/ 	.byte	0x04, 0x1c
        /*006a*/ 	.short	(.L_108 - .L_107)


	//   ....[0]....
.L_107:
        /*006c*/ 	.word	0x00000070


	//   ....[1]....
        /*0070*/ 	.word	0x00000160


	//----- nvinfo : EIATTR_CBANK_PARAM_SIZE
	.align		4
.L_108:
        /*0074*/ 	.byte	0x03, 0x19
        /*0076*/ 	.short	0x0028


	//----- nvinfo : EIATTR_PARAM_CBANK
	.align		4
        /*0078*/ 	.byte	0x04, 0x0a
        /*007a*/ 	.short	(.L_110 - .L_109)
	.align		4
.L_109:
        /*007c*/ 	.word	index@(.nv.constant0._Z7new_u_viPddS_S_)
        /*0080*/ 	.short	0x0380
        /*0082*/ 	.short	0x0028


	//----- nvinfo : EIATTR_SW_WAR
	.align		4
.L_110:
        /*0084*/ 	.byte	0x04, 0x36
        /*0086*/ 	.short	(.L_112 - .L_111)
.L_111:
        /*0088*/ 	.word	0x00000008
.L_112:


//--------------------- .nv.info._Z5Itot1idPdPsS_S_Pi --------------------------
	.section	.nv.info._Z5Itot1idPdPsS_S_Pi,"",@"SHT_CUDA_INFO"
	.sectionflags	@""
	.align	4


	//----- nvinfo : EIATTR_CUDA_API_VERSION
	.align		4
        /*0000*/ 	.byte	0x04, 0x37
        /*0002*/ 	.short	(.L_114 - .L_113)
.L_113:
        /*0004*/ 	.word	0x00000082


	//----- nvinfo : EIATTR_KPARAM_INFO
	.align		4
.L_114:
        /*0008*/ 	.byte	0x04, 0x17
        /*000a*/ 	.short	(.L_116 - .L_115)
.L_115:
        /*000c*/ 	.word	0x00000000
        /*0010*/ 	.short	0x0006
        /*0012*/ 	.short	0x0030
        /*0014*/ 	.byte	0x00, 0xf5, 0x21, 0x00


	//----- nvinfo : EIATTR_KPARAM_INFO
	.align		4
.L_116:
        /*0018*/ 	.byte	0x04, 0x17
        /*001a*/ 	.short	(.L_118 - .L_117)
.L_117:
        /*001c*/ 	.word	0x00000000
        /*0020*/ 	.short	0x0005
        /*0022*/ 	.short	0x0028
        /*0024*/ 	.byte	0x00, 0xf5, 0x21, 0x00


	//----- nvinfo : EIATTR_KPARAM_INFO
	.align		4
.L_118:
        /*0028*/ 	.byte	0x04, 0x17
        /*002a*/ 	.short	(.L_120 - .L_119)
.L_119:
        /*002c*/ 	.word	0x00000000
        /*0030*/ 	.short	0x0004
        /*0032*/ 	.short	0x0020
        /*0034*/ 	.byte	0x00, 0xf5, 0x21, 0x00


	//----- nvinfo : EIATTR_KPARAM_INFO
	.align		4
.L_120:
        /*0038*/ 	.byte	0x04, 0x17
        /*003a*/ 	.short	(.L_122 - .L_121)
.L_121:
        /*003c*/ 	.word	0x00000000
        /*0040*/ 	.short	0x0003
        /*0042*/ 	.short	0x0018
        /*0044*/ 	.byte	0x00, 0xf5, 0x21, 0x00


	//----- nvinfo : EIATTR_KPARAM_INFO
	.align		4
.L_122:
        /*0048*/ 	.byte	0x04, 0x17
        /*004a*/ 	.short	(.L_124 - .L_123)
.L_123:
        /*004c*/ 	.word	0x00000000
        /*0050*/ 	.short	0x0002
        /*0052*/ 	.short	0x0010
        /*0054*/ 	.byte	0x00, 0xf5, 0x21, 0x00


	//----- nvinfo : EIATTR_KPARAM_INFO
	.align		4
.L_124:
        /*0058*/ 	.byte	0x04, 0x17
        /*005a*/ 	.short	(.L_126 - .L_125)
.L_125:
        /*005c*/ 	.word	0x00000000
        /*0060*/ 	.short	0x0001
        /*0062*/ 	.short	0x0008
        /*0064*/ 	.byte	0x00, 0xf0, 0x21, 0x00


	//----- nvinfo : EIATTR_KPARAM_INFO
	.align		4
.L_126:
        /*0068*/ 	.byte	0x04, 0x17
        /*006a*/ 	.short	(.L_128 - .L_127)
.L_127:
        /*006c*/ 	.word	0x00000000
        /*0070*/ 	.short	0x0000
        /*0072*/ 	.short	0x0000
        /*0074*/ 	.byte	0x00, 0xf0, 0x11, 0x00


	//----- nvinfo : EIATTR_SPARSE_MMA_MASK
	.align		4
.L_128:
        /*0078*/ 	.byte	0x03, 0x50
        /*007a*/ 	.short	0x0000


	//----- nvinfo : EIATTR_MAXREG_COUNT
	.align		4
        /*007c*/ 	.byte	0x03, 0x1b
        /*007e*/ 	.short	0x00ff


	//----- nvinfo : EIATTR_MERCURY_ISA_VERSION
	.align		4
        /*0080*/ 	.byte	0x03, 0x5f
        /*0082*/ 	.short	0x0101


	//----- nvinfo : EIATTR_VRC_CTA_INIT_COUNT
	.align		4
        /*0084*/ 	.byte	0x02, 0x4a
	.zero		1
	.zero		1


	//----- nvinfo : EIATTR_EXIT_INSTR_OFFSETS
	.align		4
        /*0088*/ 	.byte	0x04, 0x1c
        /*008a*/ 	.short	(.L_130 - .L_129)


	//   ....[0]....
.L_129:
        /*008c*/ 	.word	0x00000070


	//   ....[1]....
        /*0090*/ 	.word	0x0001fd40


	//----- nvinfo : EIATTR_CRS_STACK_SIZE
	.align		4
.L_130:
        /*0094*/ 	.byte	0x04, 0x1e
        /*0096*/ 	.short	(.L_132 - .L_131)
.L_131:
        /*0098*/ 	.word	0x00000000


	//----- nvinfo : EIATTR_CBANK_PARAM_SIZE
	.align		4
.L_132:
        /*009c*/ 	.byte	0x03, 0x19
        /*009e*/ 	.short	0x0038


	//----- nvinfo : EIATTR_PARAM_CBANK
	.align		4
        /*00a0*/ 	.byte	0x04, 0x0a
        /*00a2*/ 	.short	(.L_134 - .L_133)
	.align		4
.L_133:
        /*00a4*/ 	.word	index@(.nv.constant0._Z5Itot1idPdPsS_S_Pi)
        /*00a8*/ 	.short	0x0380
        /*00aa*/ 	.short	0x0038


	//----- nvinfo : EIATTR_SW_WAR
	.align		4
.L_134:
        /*00ac*/ 	.byte	0x04, 0x36
        /*00ae*/ 	.short	(.L_136 - .L_135)
.L_135:
        /*00b0*/ 	.word	0x00000008
.L_136:


//--------------------- .nv.info._Z11set_S2IstimiPddPiS0_Ps --------------------------
	.section	.nv.info._Z11set_S2IstimiPddPiS0_Ps,"",@"SHT_CUDA_INFO"
	.sectionflags	@""
	.align	4


	//----- nvinfo : EIATTR_CUDA_API_VERSION
	.align		4
        /*0000*/ 	.byte	0x04, 0x37
        /*0002*/ 	.short	(.L_138 - .L_137)
.L_137:
        /*0004*/ 	.word	0x00000082


	//----- nvinfo : EIATTR_KPARAM_INFO
	.align		4
.L_138:
        /*0008*/ 	.byte	0x04, 0x17
        /*000a*/ 	.short	(.L_140 - .L_139)
.L_139:
        /*000c*/ 	.word	0x00000000
        /*0010*/ 	.short	0x0005
        /*0012*/ 	.short	0x0028
        /*0014*/ 	.byte	0x00, 0xf5, 0x21, 0x00


	//----- nvinfo : EIATTR_KPARAM_INFO
	.align		4
.L_140:
        /*0018*/ 	.byte	0x04, 0x17
        /*001a*/ 	.short	(.L_142 - .L_141)
.L_141:
        /*001c*/ 	.word	0x00000000
        /*0020*/ 	.short	0x0004
        /*0022*/ 	.short	0x0020
        /*0024*/ 	.byte	0x00, 0xf5, 0x21, 0x00


	//----- nvinfo : EIATTR_KPARAM_INFO
	.align		4
.L_142:
        /*0028*/ 	.byte	0x04, 0x17
        /*002a*/ 	.short	(.L_144 - .L_143)
.L_143:
        /*002c*/ 	.word	0x00000000
        /*0030*/ 	.short	0x0003
        /*0032*/ 	.short	0x0018
        /*0034*/ 	.byte	0x00, 0xf5, 0x21, 0x00


	//----- nvinfo : EIATTR_KPARAM_INFO
	.align		4
.L_144:
        /*0038*/ 	.byte	0x04, 0x17
        /*003a*/ 	.short	(.L_146 - .L_145)
.L_145:
        /*003c*/ 	.word	0x00000000
        /*0040*/ 	.short	0x0002
        /*0042*/ 	.short	0x0010
        /*0044*/ 	.byte	0x00, 0xf0, 0x21, 0x00


	//----- nvinfo : EIATTR_KPARAM_INFO
	.align		4
.L_146:
        /*0048*/ 	.byte	0x04, 0x17
        /*004a*/ 	.short	(.L_148 - .L_147)
.L_147:
        /*004c*/ 	.word	0x00000000
        /*0050*/ 	.short	0x0001
        /*0052*/ 	.short	0x0008
        /*0054*/ 	.byte	0x00, 0xf5, 0x21, 0x00


	//----- nvinfo : EIATTR_KPARAM_INFO
	.align		4
.L_148:
        /*0058*/ 	.byte	0x04, 0x17
        /*005a*/ 	.short	(.L_150 - .L_149)
.L_149:
        /*005c*/ 	.word	0x00000000
        /*0060*/ 	.short	0x0000
        /*0062*/ 	.short	0x0000
        /*0064*/ 	.byte	0x00, 0xf0, 0x11, 0x00


	//----- nvinfo : EIATTR_SPARSE_MMA_MASK
	.align		4
.L_150:
        /*0068*/ 	.byte	0x03, 0x50
        /*006a*/ 	.short	0x0000


	//----- nvinfo : EIATTR_MAXREG_COUNT
	.align		4
        /*006c*/ 	.byte	0x03, 0x1b
        /*006e*/ 	.short	0x00ff


	//----- nvinfo : EIATTR_MERCURY_ISA_VERSION
	.align		4
        /*0070*/ 	.byte	0x03, 0x5f
        /*0072*/ 	.short	0x0101


	//----- nvinfo : EIATTR_VRC_CTA_INIT_COUNT
	.align		4
        /*0074*/ 	.byte	0x02, 0x4a
	.zero		1
	.zero		1


	//----- nvinfo : EIATTR_EXIT_INSTR_OFFSETS
	.align		4
        /*0078*/ 	.byte	0x04, 0x1c
        /*007a*/ 	.short	(.L_152 - .L_151)


	//   ....[0]....
.L_151:
        /*007c*/ 	.word	0x00000070


	//   ....[1]....
        /*0080*/ 	.word	0x00000180


	//   ....[2]....
        /*0084*/ 	.word	0x000001e0


	//----- nvinfo : EIATTR_CBANK_PARAM_SIZE
	.align		4
.L_152:
        /*0088*/ 	.byte	0x03, 0x19
        /*008a*/ 	.short	0x0030


	//----- nvinfo : EIATTR_PARAM_CBANK
	.align		4
        /*008c*/ 	.byte	0x04, 0x0a
        /*008e*/ 	.short	(.L_154 - .L_153)
	.align		4
.L_153:
        /*0090*/ 	.word	index@(.nv.constant0._Z11set_S2IstimiPddPiS0_Ps)
        /*0094*/ 	.short	0x0380
        /*0096*/ 	.short	0x0030


	//----- nvinfo : EIATTR_SW_WAR
	.align		4
.L_154:
        /*0098*/ 	.byte	0x04, 0x36
        /*009a*/ 	.short	(.L_156 - .L_155)
.L_155:
        /*009c*/ 	.word	0x00000008
.L_156:


//--------------------- .nv.info._Z11set_S1IstimiPddPi --------------------------
	.section	.nv.info._Z11set_S1IstimiPddPi,"",@"SHT_CUDA_INFO"
	.sectionflags	@""
	.align	4


	//----- nvinfo : EIATTR_CUDA_API_VERSION
	.align		4
        /*0000*/ 	.byte	0x04, 0x37
        /*0002*/ 	.short	(.L_158 - .L_157)
.L_157:
        /*0004*/ 	.word	0x00000082


	//----- nvinfo : EIATTR_KPARAM_INFO
	.align		4
.L_158:
        /*0008*/ 	.byte	0x04, 0x17
        /*000a*/ 	.short	(.L_160 - .L_159)
.L_159:
        /*000c*/ 	.word	0x00000000
        /*0010*/ 	.short	0x0003
        /*0012*/ 	.short	0x0018
        /*0014*/ 	.byte	0x00, 0xf5, 0x21, 0x00


	//----- nvinfo : EIATTR_KPARAM_INFO
	.align		4
.L_160:
        /*0018*/ 	.byte	0x04, 0x17
        /*001a*/ 	.short	(.L_162 - .L_161)
.L_161:
        /*001c*/ 	.word	0x00000000
        /*0020*/ 	.short	0x0002
        /*0022*/ 	.short	0x0010
        /*0024*/ 	.byte	0x00, 0xf0, 0x21, 0x00


	//----- nvinfo : EIATTR_KPARAM_INFO
	.align		4
.L_162:
        /*0028*/ 	.byte	0x04, 0x17
        /*002a*/ 	.short	(.L_164 - .L_163)
.L_163:
        /*002c*/ 	.word	0x00000000
        /*0030*/ 	.short	0x0001
        /*0032*/ 	.short	0x0008
        /*0034*/ 	.byte	0x00, 0xf5, 0x21, 0x00


	//----- nvinfo : EIATTR_KPARAM_INFO
	.align		4
.L_164:
        /*0038*/ 	.byte	0x04, 0x17
        /*003a*/ 	.short	(.L_166 - .L_165)
.L_165:
        /*003c*/ 	.word	0x00000000
        /*0040*/ 	.short	0x0000
        /*0042*/ 	.short	0x0000
        /*0044*/ 	.byte	0x00, 0xf0, 0x11, 0x00


	//----- nvinfo : EIATTR_SPARSE_MMA_MASK
	.align		4
.L_166:
        /*0048*/ 	.byte	0x03, 0x50
        /*004a*/ 	.short	0x0000


	//----- nvinfo : EIATTR_MAXREG_COUNT
	.align		4
        /*004c*/ 	.byte	0x03, 0x1b
        /*004e*/ 	.short	0x00ff


	//----- nvinfo : EIATTR_MERCURY_ISA_VERSION
	.align		4
        /*0050*/ 	.byte	0x03, 0x5f
        /*0052*/ 	.short	0x0101


	//----- nvinfo : EIATTR_VRC_CTA_INIT_COUNT
	.align		4
        /*0054*/ 	.byte	0x02, 0x4a
	.zero		1
	.zero		1


	//----- nvinfo : EIATTR_EXIT_INSTR_OFFSETS
	.align		4
        /*0058*/ 	.byte	0x04, 0x1c
        /*005a*/ 	.short	(.L_168 - .L_167)


	//   ....[0]....
.L_167:
        /*005c*/ 	.word	0x00000070


	//   ....[1]....
        /*0060*/ 	.word	0x000000d0


	//   ....[2]....
        /*0064*/ 	.word	0x00000130


	//----- nvinfo : EIATTR_CBANK_PARAM_SIZE
	.align		4
.L_168:
        /*0068*/ 	.byte	0x03, 0x19
        /*006a*/ 	.short	0x0020


	//----- nvinfo : EIATTR_PARAM_CBANK
	.align		4
        /*006c*/ 	.byte	0x04, 0x0a
        /*006e*/ 	.short	(.L_170 - .L_169)
	.align		4
.L_169:
        /*0070*/ 	.word	index@(.nv.constant0._Z11set_S1IstimiPddPi)
        /*0074*/ 	.short	0x0380
        /*0076*/ 	.short	0x0020


	//----- nvinfo : EIATTR_SW_WAR
	.align		4
.L_170:
        /*0078*/ 	.byte	0x04, 0x36
        /*007a*/ 	.short	(.L_172 - .L_171)
.L_171:
        /*007c*/ 	.word	0x00000008
.L_172:


//--------------------- .nv.info._Z10init_IstimiPd --------------------------
	.section	.nv.info._Z10init_IstimiPd,"",@"SHT_CUDA_INFO"
	.sectionflags	@""
	.align	4


	//----- nvinfo : EIATTR_CUDA_API_VERSION
	.align		4
        /*0000*/ 	.byte	0x04, 0x37
        /*0002*/ 	.short	(.L_174 - .L_173)
.L_173:
        /*0004*/ 	.word	0x00000082


	//----- nvinfo : EIATTR_KPARAM_INFO
	.align		4
.L_174:
        /*0008*/ 	.byte	0x04, 0x17
        /*000a*/ 	.short	(.L_176 - .L_175)
.L_175:
        /*000c*/ 	.word	0x00000000
        /*0010*/ 	.short	0x0001
        /*0012*/ 	.short	0x0008
        /*0014*/ 	.byte	0x00, 0xf5, 0x21, 0x00


	//----- nvinfo : EIATTR_KPARAM_INFO
	.align		4
.L_176:
        /*0018*/ 	.byte	0x04, 0x17
        /*001a*/ 	.short	(.L_178 - .L_177)
.L_177:
        /*001c*/ 	.word	0x00000000
        /*0020*/ 	.short	0x0000
        /*0022*/ 	.short	0x0000
        /*0024*/ 	.byte	0x00, 0xf0, 0x11, 0x00


	//----- nvinfo : EIATTR_SPARSE_MMA_MASK
	.align		4
.L_178:
        /*0028*/ 	.byte	0x03, 0x50
        /*002a*/ 	.short	0x0000


	//----- nvinfo : EIATTR_MAXREG_COUNT
	.align		4
        /*002c*/ 	.byte	0x03, 0x1b
        /*002e*/ 	.short	0x00ff


	//----- nvinfo : EIATTR_MERCURY_ISA_VERSION
	.align		4
        /*0030*/ 	.byte	0x03, 0x5f
        /*0032*/ 	.short	0x0101


	//----- nvinfo : EIATTR_VRC_CTA_INIT_COUNT
	.align		4
        /*0034*/ 	.byte	0x02, 0x4a
	.zero		1
	.zero		1


	//----- nvinfo : EIATTR_EXIT_INSTR_OFFSETS
	.align		4
        /*0038*/ 	.byte	0x04, 0x1c
        /*003a*/ 	.short	(.L_180 - .L_179)


	//   ....[0]....
.L_179:
        /*003c*/ 	.word	0x00000070


	//   ....[1]....
        /*0040*/ 	.word	0x000000d0


	//----- nvinfo : EIATTR_CBANK_PARAM_SIZE
	.align		4
.L_180:
        /*0044*/ 	.byte	0x03, 0x19
        /*0046*/ 	.short	0x0010


	//----- nvinfo : EIATTR_PARAM_CBANK
	.align		4
        /*0048*/ 	.byte	0x04, 0x0a
        /*004a*/ 	.short	(.L_182 - .L_181)
	.align		4
.L_181:
        /*004c*/ 	.word	index@(.nv.constant0._Z10init_IstimiPd)
        /*0050*/ 	.short	0x0380
        /*0052*/ 	.short	0x0010


	//----- nvinfo : EIATTR_SW_WAR
	.align		4
.L_182:
        /*0054*/ 	.byte	0x04, 0x36
        /*0056*/ 	.short	(.L_184 - .L_183)
.L_183:
        /*0058*/ 	.word	0x00000008
.L_184:


//--------------------- .nv.info._Z7calc_duiPdS_PsS_S_S_PiS1_S1_ --------------------------
	.section	.nv.info._Z7calc_duiPdS_PsS_S_S_PiS1_S1_,"",@"SHT_CUDA_INFO"
	.sectionflags	@""
	.align	4


	//----- nvinfo : EIATTR_CUDA_API_VERSION
	.align		4
        /*0000*/ 	.byte	0x04, 0x37
        /*0002*/ 	.short	(.L_186 - .L_185)
.L_185:
        /*0004*/ 	.word	0x00000082


	//----- nvinfo : EIATTR_KPARAM_INFO
	.align		4
.L_186:
        /*0008*/ 	.byte	0x04, 0x17
        /*000a*/ 	.short	(.L_188 - .L_187)
.L_187:
        /*000c*/ 	.word	0x00000000
        /*0010*/ 	.short	0x0009
        /*0012*/ 	.short	0x0048
        /*0014*/ 	.byte	0x00, 0xf5, 0x21, 0x00


	//----- nvinfo : EIATTR_KPARAM_INFO
	.align		4
.L_188:
        /*0018*/ 	.byte	0x04, 0x17
        /*001a*/ 	.short	(.L_190 - .L_189)
.L_189:
        /*001c*/ 	.word	0x00000000
        /*0020*/ 	.short	0x0008
        /*0022*/ 	.short	0x0040
        /*0024*/ 	.byte	0x00, 0xf5, 0x21, 0x00


	//----- nvinfo : EIATTR_KPARAM_INFO
	.align		4
.L_190:
        /*0028*/ 	.byte	0x04, 0x17
        /*002a*/ 	.short	(.L_192 - .L_191)
.L_191:
        /*002c*/ 	.word	0x00000000
        /*0030*/ 	.short	0x0007
        /*0032*/ 	.short	0x0038
        /*0034*/ 	.byte	0x00, 0xf5, 0x21, 0x00


	//----- nvinfo : EIATTR_KPARAM_INFO
	.align		4
.L_192:
        /*0038*/ 	.byte	0x04, 0x17
        /*003a*/ 	.short	(.L_194 - .L_193)
.L_193:
        /*003c*/ 	.word	0x00000000
        /*0040*/ 	.short	0x0006
        /*0042*/ 	.short	0x0030
        /*0044*/ 	.byte	0x00, 0xf5, 0x21, 0x00


	//----- nvinfo : EIATTR_KPARAM_INFO
	.align		4
.L_194:
        /*0048*/ 	.byte	0x04, 0x17
        /*004a*/ 	.short	(.L_196 - .L_195)
.L_195:
        /*004c*/ 	.word	0x00000000
        /*0050*/ 	.short	0x0005
        /*0052*/ 	.short	0x0028
        /*0054*/ 	.byte	0x00, 0xf5, 0x21, 0x00


	//----- nvinfo : EIATTR_KPARAM_INFO
	.align		4
.L_196:
        /*0058*/ 	.byte	0x04, 0x17
        /*005a*/ 	.short	(.L_198 - .L_197)
.L_197:
        /*005c*/ 	.word	0x00000000
        /*0060*/ 	.short	0x0004
        /*0062*/ 	.short	0x0020
        /*0064*/ 	.byte	0x00, 0xf5, 0x21, 0x00


	//----- nvinfo : EIATTR_KPARAM_INFO
	.align		4
.L_198:
        /*0068*/ 	.byte	0x04, 0x17
        /*006a*/ 	.short	(.L_200 - .L_199)
.L_199:
        /*006c*/ 	.word	0x00000000
        /*0070*/ 	.short	0x0003
        /*0072*/ 	.short	0x0018
        /*0074*/ 	.byte	0x00, 0xf5, 0x21, 0x00


	//----- nvinfo : EIATTR_KPARAM_INFO
	.align		4
.L_200:
        /*0078*/ 	.byte	0x04, 0x17
        /*007a*/ 	.short	(.L_202 - .L_201)
.L_201:
        /*007c*/ 	.word	0x00000000
        /*0080*/ 	.short	0x0002
        /*0082*/ 	.short	0x0010
        /*0084*/ 	.byte	0x00, 0xf5, 0x21, 0x00


	//----- nvinfo : EIATTR_KPARAM_INFO
	.align		4
.L_202:
        /*0088*/ 	.byte	0x04, 0x17
        /*008a*/ 	.short	(.L_204 - .L_203)
.L_203:
        /*008c*/ 	.word	0x00000000
        /*0090*/ 	.short	0x0001
        /*0092*/ 	.short	0x0008
        /*0094*/ 	.byte	0x00, 0xf5, 0x21, 0x00


	//----- nvinfo : EIATTR_KPARAM_INFO
	.align		4
.L_204:
        /*0098*/ 	.byte	0x04, 0x17
        /*009a*/ 	.short	(.L_206 - .L_205)
.L_205:
        /*009c*/ 	.word	0x00000000
        /*00a0*/ 	.short	0x0000
        /*00a2*/ 	.short	0x0000
        /*00a4*/ 	.byte	0x00, 0xf0, 0x11, 0x00


	//----- nvinfo : EIATTR_SPARSE_MMA_MASK
	.align		4
.L_206:
        /*00a8*/ 	.byte	0x03, 0x50
        /*00aa*/ 	.short	0x0000


	//----- nvinfo : EIATTR_MAXREG_COUNT
	.align		4
        /*00ac*/ 	.byte	0x03, 0x1b
        /*00ae*/ 	.short	0x00ff


	//----- nvinfo : EIATTR_MERCURY_ISA_VERSION
	.align		4
        /*00b0*/ 	.byte	0x03, 0x5f
        /*00b2*/ 	.short	0x0101


	//----- nvinfo : EIATTR_VRC_CTA_INIT_COUNT
	.align		4
        /*00b4*/ 	.byte	0x02, 0x4a
	.zero		1
	.zero		1


	//----- nvinfo : EIATTR_EXIT_INSTR_OFFSETS
	.align		4
        /*00b8*/ 	.byte	0x04, 0x1c
        /*00ba*/ 	.short	(.L_208 - .L_207)


	//   ....[0]....
.L_207:
        /*00bc*/ 	.word	0x00000070


	//   ....[1]....
        /*00c0*/ 	.word	0x00003380


	//----- nvinfo : EIATTR_CRS_STACK_SIZE
	.align		4
.L_208:
        /*00c4*/ 	.byte	0x04, 0x1e
        /*00c6*/ 	.short	(.L_210 - .L_209)
.L_209:
        /*00c8*/ 	.word	0x00000000


	//----- nvinfo : EIATTR_CBANK_PARAM_SIZE
	.align		4
.L_210:
        /*00cc*/ 	.byte	0x03, 0x19
        /*00ce*/ 	.short	0x0050


	//----- nvinfo : EIATTR_PARAM_CBANK
	.align		4
        /*00d0*/ 	.byte	0x04, 0x0a
        /*00d2*/ 	.short	(.L_212 - .L_211)
	.align		4
.L_211:
        /*00d4*/ 	.word	index@(.nv.constant0._Z7calc_duiPdS_PsS_S_S_PiS1_S1_)
        /*00d8*/ 	.short	0x0380
        /*00da*/ 	.short	0x0050


	//----- nvinfo : EIATTR_SW_WAR
	.align		4
.L_212:
        /*00dc*/ 	.byte	0x04, 0x36
        /*00de*/ 	.short	(.L_214 - .L_213)
.L_213:
        /*00e0*/ 	.word	0x00000008
.L_214:


//--------------------- .nv.info._Z8init_u_viPd   --------------------------
	.section	.nv.info._Z8init_u_viPd,"",@"SHT_CUDA_INFO"
	.sectionflags	@""
	.align	4


	//----- nvinfo : EIATTR_CUDA_API_VERSION
	.align		4
        /*0000*/ 	.byte	0x04, 0x37
        /*0002*/ 	.short	(.L_216 - .L_215)
.L_215:
        /*0004*/ 	.word	0x00000082


	//----- nvinfo : EIATTR_KPARAM_INFO
	.align		4
.L_216:
        /*0008*/ 	.byte	0x04, 0x17
        /*000a*/ 	.short	(.L_218 - .L_217)
.L_217:
        /*000c*/ 	.word	0x00000000
        /*0010*/ 	.short	0x0001
        /*0012*/ 	.short	0x0008
        /*0014*/ 	.byte	0x00, 0xf5, 0x21, 0x00


	//----- nvinfo : EIATTR_KPARAM_INFO
	.align		4
.L_218:
        /*0018*/ 	.byte	0x04, 0x17
        /*001a*/ 	.short	(.L_220 - .L_219)
.L_219:
        /*001c*/ 	.word	0x00000000
        /*0020*/ 	.short	0x0000
        /*0022*/ 	.short	0x0000
        /*0024*/ 	.byte	0x00, 0xf0, 0x11, 0x00


	//----- nvinfo : EIATTR_SPARSE_MMA_MASK
	.align		4
.L_220:
        /*0028*/ 	.byte	0x03, 0x50
        /*002a*/ 	.short	0x0000


	//----- nvinfo : EIATTR_MAXREG_COUNT
	.align		4
        /*002c*/ 	.byte	0x03, 0x1b
        /*002e*/ 	.short	0x00ff


	//----- nvinfo : EIATTR_MERCURY_ISA_VERSION
	.align		4
        /*0030*/ 	.byte	0x03, 0x5f
        /*0032*/ 	.short	0x0101


	//----- nvinfo : EIATTR_VRC_CTA_INIT_COUNT
	.align		4
        /*0034*/ 	.byte	0x02, 0x4a
	.zero		1
	.zero		1


	//----- nvinfo : EIATTR_EXIT_INSTR_OFFSETS
	.align		4
        /*0038*/ 	.byte	0x04, 0x1c
        /*003a*/ 	.short	(.L_222 - .L_221)


	//   ....[0]....
.L_221:
        /*003c*/ 	.word	0x00000070


	//   ....[1]....
        /*0040*/ 	.word	0x000000e0


	//----- nvinfo : EIATTR_CBANK_PARAM_SIZE
	.align		4
.L_222:
        /*0044*/ 	.byte	0x03, 0x19
        /*0046*/ 	.short	0x0010


	//----- nvinfo : EIATTR_PARAM_CBANK
	.align		4
        /*0048*/ 	.byte	0x04, 0x0a
        /*004a*/ 	.short	(.L_224 - .L_223)
	.align		4
.L_223:
        /*004c*/ 	.word	index@(.nv.constant0._Z8init_u_viPd)
        /*0050*/ 	.short	0x0380
        /*0052*/ 	.short	0x0010


	//----- nvinfo : EIATTR_SW_WAR
	.align		4
.L_224:
        /*0054*/ 	.byte	0x04, 0x36
        /*0056*/ 	.short	(.L_226 - .L_225)
.L_225:
        /*0058*/ 	.word	0x00000008
.L_226:


//--------------------- .nv.callgraph             --------------------------
	.section	.nv.callgraph,"",@"SHT_CUDA_CALLGRAPH"
	.align	4
	.sectionentsize	8
	.align		4
        /*0000*/ 	.word	0x00000000
	.align		4
        /*0004*/ 	.word	0xffffffff
	.align		4
        /*0008*/ 	.word	0x00000000
	.align		4
        /*000c*/ 	.word	0xfffffffe
	.align		4
        /*0010*/ 	.word	0x00000000
	.align		4
        /*0014*/ 	.word	0xfffffffd
	.align		4
        /*0018*/ 	.word	0x00000000
	.align		4
        /*001c*/ 	.word	0xfffffffc


//--------------------- .nv.constant3             --------------------------
	.section	.nv.constant3,"a",@progbits
	.align	8
.nv.constant3:
	.type		Ko,@object
	.size		Ko,(Cao - Ko)
Ko:
        /*0000*/ 	.byte	0x9a, 0x99, 0x99, 0x99, 0x99, 0x99, 0x15, 0x40
	.type		Cao,@object
	.size		Cao,(Nao - Cao)
Cao:
        /*0008*/ 	.byte	0x00, 0x00, 0x00, 0x00, 0x00, 0x00, 0x00, 0x40
	.type		Nao,@object
	.size		Nao,(Vc - Nao)
Nao:
        /*0010*/ 	.byte	0x00, 0x00, 0x00, 0x00, 0x00, 0x80, 0x61, 0x40
	.type		Vc,@object
	.size		Vc,(Vsr - Vc)
Vc:
        /*0018*/ 	.byte	0x67, 0x26, 0x18, 0xce, 0x35, 0xcc, 0x90, 0x3f
	.type		Vsr,@object
	.size		Vsr,(Vss - Vsr)
Vsr:
        /*0020*/ 	.byte	0x4a, 0x5d, 0x32, 0x8e, 0x91, 0xec, 0x51, 0x3f
	.type		Vss,@object
	.size		Vss,(Bufc - Vss)
Vss:
        /*0028*/ 	.byte	0x32, 0x4f, 0x74, 0x7e, 0x06, 0xab, 0x0c, 0x3f
	.type		Bufc,@object
	.size		Bufc,(Kbufc - Bufc)
Bufc:
        /*0030*/ 	.byte	0x9a, 0x99, 0x99, 0x99, 0x99, 0x99, 0xc9, 0x3f
	.type		Kbufc,@object
	.size		Kbufc,(Bufsr - Kbufc)
Kbufc:
        /*0038*/ 	.byte	0xfc, 0xa9, 0xf1, 0xd2, 0x4d, 0x62, 0x50, 0x3f
	.type		Bufsr,@object
	.size		Bufsr,(Kbufsr - Bufsr)
Bufsr:
        /*0040*/ 	.byte	0x00, 0x00, 0x00, 0x00, 0x00, 0x00, 0x24, 0x40
	.type		Kbufsr,@object
	.size		Kbufsr,(Bufss - Kbufsr)
Kbufsr:
        /*0048*/ 	.byte	0x33, 0x33, 0x33, 0x33, 0x33, 0x33, 0xd3, 0x3f
	.type		Bufss,@object
	.size		Bufss,(Kbufss - Bufss)
Bufss:
        /*0050*/ 	.byte	0x9a, 0x99, 0x99, 0x99, 0x99, 0x99, 0xd9, 0x3f
	.type		Kbufss,@object
	.size		Kbufss,(Vmaxup - Kbufss)
Kbufss:
        /*0058*/ 	.byte	0xfc, 0xa9, 0xf1, 0xd2, 0x4d, 0x62, 0x30, 0x3f
	.type		Vmaxup,@object
	.size		Vmaxup,(Kup - Vmaxup)
Vmaxup:
        /*0060*/ 	.byte	0xe9, 0x26, 0x31, 0x08, 0xac, 0x1c, 0x7a, 0x3f
	.type		Kup,@object
	.size		Kup,(Vrel - Kup)
Kup:
        /*0068*/ 	.byte	0xfc, 0xa9, 0xf1, 0xd2, 0x4d, 0x62, 0x30, 0x3f
	.type		Vrel,@object
	.size		Vrel,(k1_ - Vrel)
Vrel:
        /*0070*/ 	.byte	0xe9, 0x26, 0x31, 0x08, 0xac, 0x1c, 0xba, 0x3f
	.type		k1_,@object
	.size		k1_,(k2_ - k1_)
k1_:
        /*0078*/ 	.byte	0x33, 0x33, 0x33, 0x33, 0x33, 0x33, 0xc3, 0x3f
	.type		k2_,@object
	.size		k2_,(k3 - k2_)
k2_:
        /*0080*/ 	.byte	0x0a, 0xd7, 0xa3, 0x70, 0x3d, 0x0a, 0xa7, 0x3f
	.type		k3,@object
	.size		k3,(k4 - k3)
k3:
        /*0088*/ 	.byte	0xb8, 0x1e, 0x85, 0xeb, 0x51, 0xb8, 0xae, 0x3f
	.type		k4,@object
	.size		k4,(EC - k4)
k4:
        /*0090*/ 	.byte	0x7b, 0x14, 0xae, 0x47, 0xe1, 0x7a, 0x74, 0x3f
	.type		EC,@object
	.size		EC,(maxsr - EC)
EC:
        /*0098*/ 	.byte	0x00, 0x00, 0x00, 0x00, 0x00, 0x00, 0xf8, 0x3f
	.type		maxsr,@object
	.size		maxsr,(minsr - maxsr)
maxsr:
        /*00a0*/ 	.byte	0x00, 0x00, 0x00, 0x00, 0x00, 0x00, 0x04, 0x40
	.type		minsr,@object
	.size		minsr,(Vleak - minsr)
minsr:
        /*00a8*/ 	.byte	0x00, 0x00, 0x00, 0x00, 0x00, 0x00, 0xf0, 0x3f
	.type		Vleak,@object
	.size		Vleak,(Vxfer - Vleak)
Vleak:
        /*00b0*/ 	.byte	0x0f, 0xd6, 0xff, 0x39, 0xcc, 0x97, 0x37, 0x3f
	.type		Vxfer,@object
	.size		Vxfer,(R - Vxfer)
Vxfer:
        /*00b8*/ 	.byte	0xc5, 0x8f, 0x31, 0x77, 0x2d, 0x21, 0x6f, 0x3f
	.type		R,@object
	.size		R,(F - R)
R:
        /*00c0*/ 	.byte	0xdb, 0xf9, 0x7e, 0x6a, 0x3c, 0x3d, 0xc0, 0x40
	.type		F,@object
	.size		F,(T - F)
F:
        /*00c8*/ 	.byte	0x39, 0xb4, 0xc8, 0x76, 0x55, 0x8e, 0xf7, 0x40
	.type		T,@object
	.size		T,(CAPACITANCE - T)
T:
        /*00d0*/ 	.byte	0x00, 0x00, 0x00, 0x00, 0x00, 0x60, 0x73, 0x40
	.type		CAPACITANCE,@object
	.size		CAPACITANCE,(pKNa - CAPACITANCE)
CAPACITANCE:
        /*00d8*/ 	.byte	0xae, 0x47, 0xe1, 0x7a, 0x14, 0xae, 0xc7, 0x3f
	.type		pKNa,@object
	.size		pKNa,(GK1 - pKNa)
pKNa:
        /*00e0*/ 	.byte	0xb8, 0x1e, 0x85, 0xeb, 0x51, 0xb8, 0x9e, 0x3f
	.type		GK1,@object
	.size		GK1,(GNa - GK1)
GK1:
        /*00e8*/ 	.byte	0x1f, 0x85, 0xeb, 0x51, 0xb8, 0x9e, 0x15, 0x40
	.type		GNa,@object
	.size		GNa,(GbNa - GNa)
GNa:
        /*00f0*/ 	.byte	0x93, 0x18, 0x04, 0x56, 0x0e, 0xad, 0x2d, 0x40
	.type		GbNa,@object
	.size		GbNa,(KmK - GbNa)
GbNa:
        /*00f8*/ 	.byte	0x1a, 0x17, 0x0e, 0x84, 0x64, 0x01, 0x33, 0x3f
	.type		KmK,@object
	.size		KmK,(KmNa - KmK)
KmK:
        /*0100*/ 	.byte	0x00, 0x00, 0x00, 0x00, 0x00, 0x00, 0xf0, 0x3f
	.type		KmNa,@object
	.size		KmNa,(knak - KmNa)
KmNa:
        /*0108*/ 	.byte	0x00, 0x00, 0x00, 0x00, 0x00, 0x00, 0x44, 0x40
	.type		knak,@object
	.size		knak,(GCaL - knak)
knak:
        /*0110*/ 	.byte	0x98, 0x6e, 0x12, 0x83, 0xc0, 0xca, 0x05, 0x40
	.type		GCaL,@object
	.size		GCaL,(GbCa - GCaL)
GCaL:
        /*0118*/ 	.byte	0x41, 0xac, 0x48, 0x96, 0xdd, 0xdd, 0x04, 0x3f
	.type		GbCa,@object
	.size		GbCa,(knaca - GbCa)
GbCa:
        /*0120*/ 	.byte	0xab, 0x5a, 0xd2, 0x51, 0x0e, 0x66, 0x43, 0x3f
	.type		knaca,@object
	.size		knaca,(KmNai - knaca)
knaca:
        /*0128*/ 	.byte	0x00, 0x00, 0x00, 0x00, 0x00, 0x40, 0x8f, 0x40
	.type		KmNai,@object
	.size		KmNai,(KmCa - KmNai)
KmNai:
        /*0130*/ 	.byte	0x00, 0x00, 0x00, 0x00, 0x00, 0xe0, 0x55, 0x40
	.type		KmCa,@object
	.size		KmCa,(ksat - KmCa)
KmCa:
        /*0138*/ 	.byte	0x14, 0xae, 0x47, 0xe1, 0x7a, 0x14, 0xf6, 0x3f
	.type		ksat,@object
	.size		ksat,(n - ksat)
ksat:
        /*0140*/ 	.byte	0x9a, 0x99, 0x99, 0x99, 0x99, 0x99, 0xb9, 0x3f
	.type		n,@object
	.size		n,(GpCa - n)
n:
        /*0148*/ 	.byte	0x66, 0x66, 0x66, 0x66, 0x66, 0x66, 0xd6, 0x3f
	.type		GpCa,@object
	.size		GpCa,(KpCa - GpCa)
GpCa:
        /*0150*/ 	.byte	0x36, 0xab, 0x3e, 0x57, 0x5b, 0xb1, 0xbf, 0x3f
	.type		KpCa,@object
	.size		KpCa,(GpK - KpCa)
KpCa:
        /*0158*/ 	.byte	0xfc, 0xa9, 0xf1, 0xd2, 0x4d, 0x62, 0x40, 0x3f
	.type		GpK,@object
	.size		GpK,(.L_44 - GpK)
GpK:
        /*0160*/ 	.byte	0x9f, 0x3c, 0x2c, 0xd4, 0x9a, 0xe6, 0x8d, 0x3f
.L_44:


//--------------------- .text._Z7new_u_viPddS_S_  --------------------------
	.section	.text._Z7new_u_viPddS_S_,"ax",@progbits
	.align	128
        .global         _Z7new_u_viPddS_S_
        .type           _Z7new_u_viPddS_S_,@function
        .size           _Z7new_u_viPddS_S_,(.L_x_534 - _Z7new_u_viPddS_S_)
        .other          _Z7new_u_viPddS_S_,@"STO_CUDA_ENTRY STV_DEFAULT"
_Z7new_u_viPddS_S_:
.text._Z7new_u_viPddS_S_:
[----:B------:R-:W-:Y:S01]  /*0000*/  LDC R1, c[0x0][0x37c] ;  /* 0x0000df00ff017b82 */ /* 0x000fe20000000800 */
[----:B------:R-:W0:Y:S07]  /*0010*/  S2R R0, SR_TID.X ;  /* 0x0000000000007919 */ /* 0x000e2e0000002100 */
[----:B------:R-:W0:Y:S01]  /*0020*/  S2UR UR4, SR_CTAID.X ;  /* 0x00000000000479c3 */ /* 0x000e220000002500 */
[----:B------:R-:W1:Y:S07]  /*0030*/  LDCU UR5, c[0x0][0x380] ;  /* 0x00007000ff0577ac */ /* 0x000e6e0008000800 */
[----:B------:R-:W0:Y:S02]  /*0040*/  LDC R7, c[0x0][0x360] ;  /* 0x0000d800ff077b82 */ /* 0x000e240000000800 */
[----:B0-----:R-:W-:-:S05]  /*0050*/  IMAD R7, R7, UR4, R0 ;  /* 0x0000000407077c24 */ /* 0x001fca000f8e0200 */
[----:B-1----:R-:W-:-:S13]  /*0060*/  ISETP.GE.AND P0, PT, R7, UR5, PT ;  /* 0x0000000507007c0c */ /* 0x002fda000bf06270 */
[----:B------:R-:W-:Y:S05]  /*0070*/  @P0 EXIT ;  /* 0x000000000000094d */ /* 0x000fea0003800000 */
[----:B------:R-:W0:Y:S01]  /*0080*/  LDC.64 R2, c[0x0][0x398] ;  /* 0x0000e600ff027b82 */ /* 0x000e220000000a00 */
[----:B------:R-:W1:Y:S07]  /*0090*/  LDCU.64 UR4, c[0x0][0x358] ;  /* 0x00006b00ff0477ac */ /* 0x000e6e0008000a00 */
[----:B------:R-:W2:Y:S08]  /*00a0*/  LDC.64 R4, c[0x0][0x3a0] ;  /* 0x0000e800ff047b82 */ /* 0x000eb00000000a00 */
[----:B------:R-:W3:Y:S01]  /*00b0*/  LDC.64 R8, c[0x0][0x388] ;  /* 0x0000e200ff087b82 */ /* 0x000ee20000000a00 */
[----:B0-----:R-:W-:-:S07]  /*00c0*/  IMAD.WIDE R2, R7, 0x8, R2 ;  /* 0x0000000807027825 */ /* 0x001fce00078e0202 */
[----:B------:R-:W0:Y:S01]  /*00d0*/  LDC.64 R12, c[0x0][0x390] ;  /* 0x0000e400ff0c7b82 */ /* 0x000e220000000a00 */
[----:B-1----:R-:W4:Y:S01]  /*00e0*/  LDG.E.64 R2, desc[UR4][R2.64] ;  /* 0x0000000402027981 */ /* 0x002f22000c1e1b00 */
[----:B--2---:R-:W-:-:S06]  /*00f0*/  IMAD.WIDE R4, R7, 0x8, R4 ;  /* 0x0000000807047825 */ /* 0x004fcc00078e0204 */
[----:B------:R-:W4:Y:S01]  /*0100*/  LDG.E.64 R4, desc[UR4][R4.64] ;  /* 0x0000000404047981 */ /* 0x000f22000c1e1b00 */
[----:B---3--:R-:W-:-:S05]  /*0110*/  IMAD.WIDE R8, R7, 0x8, R8 ;  /* 0x0000000807087825 */ /* 0x008fca00078e0208 */
[----:B------:R-:W0:Y:S01]  /*0120*/  LDG.E.64 R10, desc[UR4][R8.64] ;  /* 0x00000004080a7981 */ /* 0x000e22000c1e1b00 */
[----:B----4-:R-:W-:-:S08]  /*0130*/  DADD R6, R2, R4 ;  /* 0x0000000002067229 */ /* 0x010fd00000000004 */
[----:B0-----:R-:W-:-:S07]  /*0140*/  DFMA R6, R6, R12, R10 ;  /* 0x0000000c0606722b */ /* 0x001fce000000000a */
[----:B------:R-:W-:Y:S01]  /*0150*/  STG.E.64 desc[UR4][R8.64], R6 ;  /* 0x0000000608007986 */ /* 0x000fe2000c101b04 */
[----:B------:R-:W-:Y:S05]  /*0160*/  EXIT ;  /* 0x000000000000794d */ /* 0x000fea0003800000 */
.L_x_0:
[----:B------:R-:W-:-:S00]  /*0170*/  BRA `(.L_x_0) ;  /* 0xfffffffc00fc7947 */ /* 0x000fc0000383ffff */
[----:B------:R-:W-:-:S00]  /*0180*/  NOP ;  /* 0x0000000000007918 */ /* 0x000fc00000000000 */
[----:B------:R-:W-:-:S00]  /*0190*/  NOP ;  /* 0x0000000000007918 */ /* 0x000fc00000000000 */
[----:B------:R-:W-:-:S00]  /*01a0*/  NOP ;  /* 0x0000000000007918 */ /* 0x000fc00000000000 */
[----:B------:R-:W-:-:S00]  /*01b0*/  NOP ;  /* 0x0000000000007918 */ /* 0x000fc00000000000 */
[----:B------:R-:W-:-:S00]  /*01c0*/  NOP ;  /* 0x0000000000007918 */ /* 0x000fc00000000000 */
[----:B------:R-:W-:-:S00]  /*01d0*/  NOP ;  /* 0x0000000000007918 */ /* 0x000fc00000000000 */
[----:B------:R-:W-:-:S00]  /*01e0*/  NOP ;  /* 0x0000000000007918 */ /* 0x000fc00000000000 */
[----:B------:R-:W-:-:S00]  /*01f0*/  NOP ;  /* 0x0000000000007918 */ /* 0x000fc00000000000 */
.L_x_534:


//--------------------- .text._Z5Itot1idPdPsS_S_Pi --------------------------
	.section	.text._Z5Itot1idPdPsS_S_Pi,"ax",@progbits
	.align	128
        .global         _Z5Itot1idPdPsS_S_Pi
        .type           _Z5Itot1idPdPsS_S_Pi,@function
        .size           _Z5Itot1idPdPsS_S_Pi,(.L_x_532 - _Z5Itot1idPdPsS_S_Pi)
        .other          _Z5Itot1idPdPsS_S_Pi,@"STO_CUDA_ENTRY STV_DEFAULT"
_Z5Itot1idPdPsS_S_Pi:
.text._Z5Itot1idPdPsS_S_Pi:
        /* <DEDUP_REMOVED lines=8> */
[----:B------:R-:W0:Y:S01]  /*0080*/  LDCU UR6, c[0x3][0xcc] ;  /* 0x00c01980ff0677ac */ /* 0x000e220008000800 */
[----:B------:R-:W1:Y:S01]  /*0090*/  LDC.64 R8, c[0x3][0xc8] ;  /* 0x00c03200ff087b82 */ /* 0x000e620000000a00 */
[----:B------:R-:W-:Y:S01]  /*00a0*/  IMAD.MOV.U32 R2, RZ, RZ, 0x1 ;  /* 0x00000001ff027424 */ /* 0x000fe200078e00ff */
[----:B------:R-:W2:Y:S06]  /*00b0*/  LDCU.64 UR4, c[0x3][0xd0] ;  /* 0x00c01a00ff0477ac */ /* 0x000eac0008000a00 */
[----:B------:R-:W2:Y:S01]  /*00c0*/  LDC.64 R38, c[0x3][0xc0] ;  /* 0x00c03000ff267b82 */ /* 0x000ea20000000a00 */
[----:B0-----:R-:W1:Y:S01]  /*00d0*/  MUFU.RCP64H R3, UR6 ;  /* 0x0000000600037d08 */ /* 0x001e620008001800 */
[----:B--2---:R-:W-:Y:S01]  /*00e0*/  DMUL R38, R38, UR4 ;  /* 0x0000000426267c28 */ /* 0x004fe20008000000 */
[----:B------:R-:W0:Y:S01]  /*00f0*/  LDCU.64 UR4, c[0x0][0x358] ;  /* 0x00006b00ff0477ac */ /* 0x000e220008000a00 */
[----:B-1----:R-:W-:-:S08]  /*0100*/  DFMA R4, R2, -R8, 1 ;  /* 0x3ff000000204742b */ /* 0x002fd00000000808 */
[----:B------:R-:W-:Y:S01]  /*0110*/  DFMA R4, R4, R4, R4 ;  /* 0x000000040404722b */ /* 0x000fe20000000004 */
[----:B------:R-:W-:-:S07]  /*0120*/  FSETP.GEU.AND P1, PT, |R39|, 6.5827683646048100446e-37, PT ;  /* 0x036000002700780b */ /* 0x000fce0003f2e200 */
[----:B------:R-:W-:-:S08]  /*0130*/  DFMA R4, R2, R4, R2 ;  /* 0x000000040204722b */ /* 0x000fd00000000002 */
[----:B------:R-:W-:-:S08]  /*0140*/  DFMA R2, R4, -R8, 1 ;  /* 0x3ff000000402742b */ /* 0x000fd00000000808 */
[----:B------:R-:W-:-:S08]  /*0150*/  DFMA R2, R4, R2, R4 ;  /* 0x000000020402722b */ /* 0x000fd00000000004 */
[----:B------:R-:W-:-:S08]  /*0160*/  DMUL R4, R38, R2 ;  /* 0x0000000226047228 */ /* 0x000fd00000000000 */
[----:B------:R-:W-:-:S08]  /*0170*/  DFMA R8, R4, -R8, R38 ;  /* 0x800000080408722b */ /* 0x000fd00000000026 */
[----:B------:R-:W-:-:S10]  /*0180*/  DFMA R2, R2, R8, R4 ;  /* 0x000000080202722b */ /* 0x000fd40000000004 */
[----:B------:R-:W-:-:S05]  /*0190*/  FFMA R0, RZ, UR6, R3 ;  /* 0x00000006ff007c23 */ /* 0x000fca0008000003 */
[----:B------:R-:W-:-:S13]  /*01a0*/  FSETP.GT.AND P0, PT, |R0|, 1.469367938527859385e-39, PT ;  /* 0x001000000000780b */ /* 0x000fda0003f04200 */
[----:B0-----:R-:W-:Y:S05]  /*01b0*/  @P0 BRA P1, `(.L_x_1) ;  /* 0x0000000000240947 */ /* 0x001fea0000800000 */
[----:B------:R-:W0:Y:S01]  /*01c0*/  LDCU.64 UR6, c[0x3][0xc8] ;  /* 0x00c01900ff0677ac */ /* 0x000e220008000a00 */
[----:B------:R-:W-:Y:S01]  /*01d0*/  IMAD.MOV.U32 R12, RZ, RZ, R38 ;  /* 0x000000ffff0c7224 */ /* 0x000fe200078e0026 */
[----:B------:R-:W-:Y:S01]  /*01e0*/  MOV R8, 0x230 ;  /* 0x0000023000087802 */ /* 0x000fe20000000f00 */
[----:B------:R-:W-:Y:S02]  /*01f0*/  IMAD.MOV.U32 R11, RZ, RZ, R39 ;  /* 0x000000ffff0b7224 */ /* 0x000fe400078e0027 */
[----:B0-----:R-:W-:Y:S01]  /*0200*/  IMAD.U32 R10, RZ, RZ, UR6 ;  /* 0x00000006ff0a7e24 */ /* 0x001fe2000f8e00ff */
[----:B------:R-:W-:-:S07]  /*0210*/  MOV R9, UR7 ;  /* 0x0000000700097c02 */ /* 0x000fce0008000f00 */
[----:B------:R-:W-:Y:S05]  /*0220*/  CALL.REL.NOINC `($__internal_1_$__cuda_sm20_div_rn_f64_full) ;  /* 0x000001fc00707944 */ /* 0x000fea0003c00000 */
[----:B------:R-:W-:Y:S02]  /*0230*/  IMAD.MOV.U32 R2, RZ, RZ, R10 ;  /* 0x000000ffff027224 */ /* 0x000fe400078e000a */
[----:B------:R-:W-:-:S07]  /*0240*/  IMAD.MOV.U32 R3, RZ, RZ, R9 ;  /* 0x000000ffff037224 */ /* 0x000fce00078e0009 */
.L_x_1:
[----:B------:R-:W0:Y:S01]  /*0250*/  LDC.64 R20, c[0x0][0x390] ;  /* 0x0000e400ff147b82 */ /* 0x000e220000000a00 */
[----:B------:R-:W-:-:S07]  /*0260*/  IMAD R5, R6, 0x14, RZ ;  /* 0x0000001406057824 */ /* 0x000fce00078e02ff */
[----:B------:R-:W1:Y:S01]  /*0270*/  LDC.64 R22, c[0x0][0x3a8] ;  /* 0x0000ea00ff167b82 */ /* 0x000e620000000a00 */
[----:B------:R-:W-:Y:S01]  /*0280*/  MOV R8, 0x1 ;  /* 0x0000000100087802 */ /* 0x000fe20000000f00 */
[----:B------:R-:W2:Y:S06]  /*0290*/  LDCU.64 UR6, c[0x3][URZ] ;  /* 0x00c00000ff0677ac */ /* 0x000eac0008000a00 */
[----:B------:R-:W3:Y:S01]  /*02a0*/  LDC R7, c[0x3][0x4] ;  /* 0x00c00100ff077b82 */ /* 0x000ee20000000800 */
[----:B0-----:R-:W-:-:S07]  /*02b0*/  IMAD.WIDE R20, R5, 0x8, R20 ;  /* 0x0000000805147825 */ /* 0x001fce00078e0214 */
[----:B------:R-:W0:Y:S01]  /*02c0*/  LDC.64 R4, c[0x0][0x398] ;  /* 0x0000e600ff047b82 */ /* 0x000e220000000a00 */
[----:B------:R-:W4:Y:S01]  /*02d0*/  LDG.E.64 R18, desc[UR4][R20.64+0x28] ;  /* 0x0000280414127981 */ /* 0x000f22000c1e1b00 */
[----:B-1----:R-:W-:-:S06]  /*02e0*/  IMAD.WIDE R22, R6, 0x8, R22 ;  /* 0x0000000806167825 */ /* 0x002fcc00078e0216 */
[----:B------:R-:W5:Y:S01]  /*02f0*/  LDG.E.64 R22, desc[UR4][R22.64] ;  /* 0x0000000416167981 */ /* 0x000f62000c1e1b00 */
[----:B0-----:R-:W-:-:S05]  /*0300*/  IMAD.WIDE R4, R6, 0x2, R4 ;  /* 0x0000000206047825 */ /* 0x001fca00078e0204 */
[----:B------:R0:W5:Y:S01]  /*0310*/  LDG.E.U16 R0, desc[UR4][R4.64] ;  /* 0x0000000404007981 */ /* 0x000162000c1e1500 */
[----:B---3--:R-:W-:Y:S01]  /*0320*/  FSETP.GEU.AND P1, PT, |R7|, 6.5827683646048100446e-37, PT ;  /* 0x036000000700780b */ /* 0x008fe20003f2e200 */
[----:B------:R-:W-:Y:S01]  /*0330*/  BSSY.RECONVERGENT B1, `(.L_x_2) ;  /* 0x0000015000017945 */ /* 0x000fe20003800200 */
[----:B----4-:R-:W1:Y:S02]  /*0340*/  MUFU.RCP64H R9, R19 ;  /* 0x0000001300097308 */ /* 0x010e640000001800 */
[----:B-1----:R-:W-:-:S08]  /*0350*/  DFMA R10, -R18, R8, 1 ;  /* 0x3ff00000120a742b */ /* 0x002fd00000000108 */
[----:B------:R-:W-:-:S08]  /*0360*/  DFMA R10, R10, R10, R10 ;  /* 0x0000000a0a0a722b */ /* 0x000fd0000000000a */
[----:B------:R-:W-:-:S08]  /*0370*/  DFMA R10, R8, R10, R8 ;  /* 0x0000000a080a722b */ /* 0x000fd00000000008 */
[----:B------:R-:W-:-:S08]  /*0380*/  DFMA R8, -R18, R10, 1 ;  /* 0x3ff000001208742b */ /* 0x000fd0000000010a */
[----:B------:R-:W-:-:S08]  /*0390*/  DFMA R8, R10, R8, R10 ;  /* 0x000000080a08722b */ /* 0x000fd0000000000a */
[----:B--2---:R-:W-:-:S08]  /*03a0*/  DMUL R10, R8, UR6 ;  /* 0x00000006080a7c28 */ /* 0x004fd00008000000 */
[----:B0-----:R-:W-:-:S08]  /*03b0*/  DFMA R4, -R18, R10, UR6 ;  /* 0x0000000612047e2b */ /* 0x001fd0000800010a */
[----:B------:R-:W-:-:S10]  /*03c0*/  DFMA R8, R8, R4, R10 ;  /* 0x000000040808722b */ /* 0x000fd4000000000a */
[----:B------:R-:W-:-:S05]  /*03d0*/  FFMA R4, RZ, R19, R9 ;  /* 0x00000013ff047223 */ /* 0x000fca0000000009 */
[----:B------:R-:W-:-:S13]  /*03e0*/  FSETP.GT.AND P0, PT, |R4|, 1.469367938527859385e-39, PT ;  /* 0x001000000400780b */ /* 0x000fda0003f04200 */
[----:B------:R-:W-:Y:S05]  /*03f0*/  @P0 BRA P1, `(.L_x_3) ;  /* 0x0000000000200947 */ /* 0x000fea0000800000 */
[----:B------:R-:W0:Y:S01]  /*0400*/  LDCU.64 UR6, c[0x3][URZ] ;  /* 0x00c00000ff0677ac */ /* 0x000e220008000a00 */
[----:B------:R-:W-:Y:S01]  /*0410*/  IMAD.MOV.U32 R10, RZ, RZ, R18 ;  /* 0x000000ffff0a7224 */ /* 0x000fe200078e0012 */
[----:B------:R-:W-:Y:S02]  /*0420*/  MOV R9, R19 ;  /* 0x0000001300097202 */ /* 0x000fe40000000f00 */
[----:B------:R-:W-:Y:S01]  /*0430*/  MOV R8, 0x470 ;  /* 0x0000047000087802 */ /* 0x000fe20000000f00 */
[----:B0-----:R-:W-:Y:S02]  /*0440*/  IMAD.U32 R12, RZ, RZ, UR6 ;  /* 0x00000006ff0c7e24 */ /* 0x001fe4000f8e00ff */
[----:B------:R-:W-:-:S07]  /*0450*/  IMAD.U32 R11, RZ, RZ, UR7 ;  /* 0x00000007ff0b7e24 */ /* 0x000fce000f8e00ff */
[----:B-----5:R-:W-:Y:S05]  /*0460*/  CALL.REL.NOINC `($__internal_1_$__cuda_sm20_div_rn_f64_full) ;  /* 0x000001f800e07944 */ /* 0x020fea0003c00000 */
[----:B------:R-:W-:-:S07]  /*0470*/  IMAD.MOV.U32 R8, RZ, RZ, R10 ;  /* 0x000000ffff087224 */ /* 0x000fce00078e000a */
.L_x_3:
[----:B------:R-:W-:Y:S05]  /*0480*/  BSYNC.RECONVERGENT B1 ;  /* 0x0000000000017941 */ /* 0x000fea0003800200 */
.L_x_2:
[----:B------:R-:W-:Y:S01]  /*0490*/  ISETP.GT.AND P0, PT, R9, 0xfffff, PT ;  /* 0x000fffff0900780c */ /* 0x000fe20003f04270 */
[----:B------:R-:W-:Y:S01]  /*04a0*/  IMAD.MOV.U32 R4, RZ, RZ, R8 ;  /* 0x000000ffff047224 */ /* 0x000fe200078e0008 */
[----:B------:R-:W-:Y:S01]  /*04b0*/  MOV R7, R9 ;  /* 0x0000000900077202 */ /* 0x000fe20000000f00 */
[----:B------:R-:W-:Y:S01]  /*04c0*/  IMAD.MOV.U32 R5, RZ, RZ, R9 ;  /* 0x000000ffff057224 */ /* 0x000fe200078e0009 */
[----:B------:R-:W-:Y:S01]  /*04d0*/  BSSY.RECONVERGENT B0, `(.L_x_4) ;  /* 0x0000050000007945 */ /* 0x000fe20003800200 */
[----:B------:R-:W-:-:S08]  /*04e0*/  IMAD.MOV.U32 R24, RZ, RZ, -0x3ff ;  /* 0xfffffc01ff187424 */ /* 0x000fd000078e00ff */
[----:B------:R-:W-:Y:S01]  /*04f0*/  @!P0 DMUL R4, R4, 1.80143985094819840000e+16 ;  /* 0x4350000004048828 */ /* 0x000fe20000000000 */
[----:B------:R-:W-:-:S09]  /*0500*/  @!P0 MOV R24, 0xfffffbcb ;  /* 0xfffffbcb00188802 */ /* 0x000fd20000000f00 */
[----:B------:R-:W-:Y:S02]  /*0510*/  @!P0 IMAD.MOV.U32 R7, RZ, RZ, R5 ;  /* 0x000000ffff078224 */ /* 0x000fe400078e0005 */
[----:B------:R-:W-:Y:S02]  /*0520*/  @!P0 IMAD.MOV.U32 R8, RZ, RZ, R4 ;  /* 0x000000ffff088224 */ /* 0x000fe400078e0004 */
[----:B------:R-:W-:-:S05]  /*0530*/  VIADD R9, R7, 0xffffffff ;  /* 0xffffffff07097836 */ /* 0x000fca0000000000 */
[----:B------:R-:W-:-:S13]  /*0540*/  ISETP.GT.U32.AND P1, PT, R9, 0x7feffffe, PT ;  /* 0x7feffffe0900780c */ /* 0x000fda0003f24070 */
[----:B------:R-:W-:Y:S05]  /*0550*/  @P1 BRA `(.L_x_5) ;  /* 0x0000000400041947 */ /* 0x000fea0003800000 */
[----:B------:R-:W-:Y:S01]  /*0560*/  LOP3.LUT R4, R7, 0xfffff, RZ, 0xc0, !PT ;  /* 0x000fffff07047812 */ /* 0x000fe200078ec0ff */
[----:B------:R-:W-:Y:S01]  /*0570*/  IMAD.MOV.U32 R10, RZ, RZ, RZ ;  /* 0x000000ffff0a7224 */ /* 0x000fe200078e00ff */
[----:B------:R-:W-:Y:S01]  /*0580*/  UMOV UR6, 0x3ae80f1e ;  /* 0x3ae80f1e00067882 */ /* 0x000fe20000000000 */
[----:B------:R-:W-:Y:S01]  /*0590*/  IMAD.MOV.U32 R16, RZ, RZ, -0x748574fc ;  /* 0x8b7a8b04ff107424 */ /* 0x000fe200078e00ff */
[----:B------:R-:W-:Y:S01]  /*05a0*/  LOP3.LUT R5, R4, 0x3ff00000, RZ, 0xfc, !PT ;  /* 0x3ff0000004057812 */ /* 0x000fe200078efcff */
[----:B------:R-:W-:Y:S01]  /*05b0*/  IMAD.MOV.U32 R4, RZ, RZ, R8 ;  /* 0x000000ffff047224 */ /* 0x000fe200078e0008 */
[----:B------:R-:W-:Y:S01]  /*05c0*/  UMOV UR7, 0x3eb1380b ;  /* 0x3eb1380b00077882 */ /* 0x000fe20000000000 */
[----:B------:R-:W-:Y:S01]  /*05d0*/  IMAD.MOV.U32 R17, RZ, RZ, 0x3ed0ee25 ;  /* 0x3ed0ee25ff117424 */ /* 0x000fe200078e00ff */
[----:B------:R-:W-:Y:S01]  /*05e0*/  ISETP.GE.U32.AND P0, PT, R5, 0x3ff6a09f, PT ;  /* 0x3ff6a09f0500780c */ /* 0x000fe20003f06070 */
[----:B------:R-:W-:Y:S01]  /*05f0*/  IMAD.MOV.U32 R25, RZ, RZ, 0x43300000 ;  /* 0x43300000ff197424 */ /* 0x000fe200078e00ff */
[----:B------:R-:W-:Y:S01]  /*0600*/  LEA.HI R24, R7, R24, RZ, 0xc ;  /* 0x0000001807187211 */ /* 0x000fe200078f60ff */
[----:B------:R-:W-:Y:S01]  /*0610*/  UMOV UR8, 0x80000000 ;  /* 0x8000000000087882 */ /* 0x000fe20000000000 */
[----:B------:R-:W-:-:S09]  /*0620*/  UMOV UR9, 0x43300000 ;  /* 0x4330000000097882 */ /* 0x000fd20000000000 */
[----:B------:R-:W-:Y:S01]  /*0630*/  @P0 VIADD R9, R5, 0xfff00000 ;  /* 0xfff0000005090836 */ /* 0x000fe20000000000 */
[----:B------:R-:W-:-:S04]  /*0640*/  @P0 IADD3 R24, PT, PT, R24, 0x1, RZ ;  /* 0x0000000118180810 */ /* 0x000fc80007ffe0ff */
[----:B------:R-:W-:Y:S02]  /*0650*/  @P0 MOV R5, R9 ;  /* 0x0000000900050202 */ /* 0x000fe40000000f00 */
[----:B------:R-:W-:-:S04]  /*0660*/  LOP3.LUT R24, R24, 0x80000000, RZ, 0x3c, !PT ;  /* 0x8000000018187812 */ /* 0x000fc800078e3cff */
[C---:B------:R-:W-:Y:S02]  /*0670*/  DADD R8, R4.reuse, 1 ;  /* 0x3ff0000004087429 */ /* 0x040fe40000000000 */
[----:B------:R-:W-:Y:S02]  /*0680*/  DADD R4, R4, -1 ;  /* 0xbff0000004047429 */ /* 0x000fe40000000000 */
[----:B------:R-:W-:Y:S01]  /*0690*/  DADD R24, R24, -UR8 ;  /* 0x8000000818187e29 */ /* 0x000fe20008000000 */
[----:B------:R-:W-:Y:S01]  /*06a0*/  UMOV UR8, 0xfefa39ef ;  /* 0xfefa39ef00087882 */ /* 0x000fe20000000000 */
[----:B------:R-:W0:Y:S01]  /*06b0*/  MUFU.RCP64H R11, R9 ;  /* 0x00000009000b7308 */ /* 0x000e220000001800 */
[----:B------:R-:W-:Y:S01]  /*06c0*/  UMOV UR9, 0x3fe62e42 ;  /* 0x3fe62e4200097882 */ /* 0x000fe20000000000 */
[----:B0-----:R-:W-:-:S08]  /*06d0*/  DFMA R12, -R8, R10, 1 ;  /* 0x3ff00000080c742b */ /* 0x001fd0000000010a */
[----:B------:R-:W-:-:S08]  /*06e0*/  DFMA R12, R12, R12, R12 ;  /* 0x0000000c0c0c722b */ /* 0x000fd0000000000c */
[----:B------:R-:W-:-:S08]  /*06f0*/  DFMA R12, R10, R12, R10 ;  /* 0x0000000c0a0c722b */ /* 0x000fd0000000000a */
[----:B------:R-:W-:-:S08]  /*0700*/  DMUL R10, R4, R12 ;  /* 0x0000000c040a7228 */ /* 0x000fd00000000000 */
[----:B------:R-:W-:-:S08]  /*0710*/  DFMA R10, R4, R12, R10 ;  /* 0x0000000c040a722b */ /* 0x000fd0000000000a */
[----:B------:R-:W-:-:S08]  /*0720*/  DMUL R14, R10, R10 ;  /* 0x0000000a0a0e7228 */ /* 0x000fd00000000000 */
[----:B------:R-:W-:Y:S01]  /*0730*/  DFMA R8, R14, UR6, R16 ;  /* 0x000000060e087c2b */ /* 0x000fe20008000010 */
[----:B------:R-:W-:Y:S01]  /*0740*/  UMOV UR6, 0x9f02676f ;  /* 0x9f02676f00067882 */ /* 0x000fe20000000000 */
[----:B------:R-:W-:Y:S01]  /*0750*/  UMOV UR7, 0x3ef3b266 ;  /* 0x3ef3b26600077882 */ /* 0x000fe20000000000 */
[----:B------:R-:W-:-:S05]  /*0760*/  DADD R16, R4, -R10 ;  /* 0x0000000004107229 */ /* 0x000fca000000080a */
[----:B------:R-:W-:Y:S01]  /*0770*/  DFMA R8, R14, R8, UR6 ;  /* 0x000000060e087e2b */ /* 0x000fe20008000008 */
[----:B------:R-:W-:Y:S01]  /*0780*/  UMOV UR6, 0xa9ab0956 ;  /* 0xa9ab095600067882 */ /* 0x000fe20000000000 */
[----:B------:R-:W-:Y:S01]  /*0790*/  UMOV UR7, 0x3f1745cb ;  /* 0x3f1745cb00077882 */ /* 0x000fe20000000000 */
[----:B------:R-:W-:-:S05]  /*07a0*/  DADD R16, R16, R16 ;  /* 0x0000000010107229 */ /* 0x000fca0000000010 */
[----:B------:R-:W-:Y:S01]  /*07b0*/  DFMA R8, R14, R8, UR6 ;  /* 0x000000060e087e2b */ /* 0x000fe20008000008 */
[----:B------:R-:W-:Y:S01]  /*07c0*/  UMOV UR6, 0x2d1b5154 ;  /* 0x2d1b515400067882 */ /* 0x000fe20000000000 */
[----:B------:R-:W-:Y:S01]  /*07d0*/  UMOV UR7, 0x3f3c71c7 ;  /* 0x3f3c71c700077882 */ /* 0x000fe20000000000 */
[----:B------:R-:W-:Y:S02]  /*07e0*/  DFMA R16, R4, -R10, R16 ;  /* 0x8000000a0410722b */ /* 0x000fe40000000010 */
[----:B------:R-:W-:-:S03]  /*07f0*/  DFMA R4, R24, UR8, R10 ;  /* 0x0000000818047c2b */ /* 0x000fc6000800000a */
[----:B------:R-:W-:Y:S01]  /*0800*/  DFMA R8, R14, R8, UR6 ;  /* 0x000000060e087e2b */ /* 0x000fe20008000008 */
[----:B------:R-:W-:Y:S01]  /*0810*/  UMOV UR6, 0x923be72d ;  /* 0x923be72d00067882 */ /* 0x000fe20000000000 */
[----:B------:R-:W-:Y:S01]  /*0820*/  UMOV UR7, 0x3f624924 ;  /* 0x3f62492400077882 */ /* 0x000fe20000000000 */
[----:B------:R-:W-:-:S05]  /*0830*/  DMUL R16, R12, R16 ;  /* 0x000000100c107228 */ /* 0x000fca0000000000 */
[----:B------:R-:W-:Y:S01]  /*0840*/  DFMA R8, R14, R8, UR6 ;  /* 0x000000060e087e2b */ /* 0x000fe20008000008 */
[----:B------:R-:W-:Y:S01]  /*0850*/  UMOV UR6, 0x9999a3c4 ;  /* 0x9999a3c400067882 */ /* 0x000fe20000000000 */
[----:B------:R-:W-:-:S06]  /*0860*/  UMOV UR7, 0x3f899999 ;  /* 0x3f89999900077882 */ /* 0x000fcc0000000000 */
[----:B------:R-:W-:Y:S01]  /*0870*/  DFMA R8, R14, R8, UR6 ;  /* 0x000000060e087e2b */ /* 0x000fe20008000008 */
[----:B------:R-:W-:Y:S01]  /*0880*/  UMOV UR6, 0x55555554 ;  /* 0x5555555400067882 */ /* 0x000fe20000000000 */
[----:B------:R-:W-:-:S06]  /*0890*/  UMOV UR7, 0x3fb55555 ;  /* 0x3fb5555500077882 */ /* 0x000fcc0000000000 */
[----:B------:R-:W-:Y:S01]  /*08a0*/  DFMA R8, R14, R8, UR6 ;  /* 0x000000060e087e2b */ /* 0x000fe20008000008 */
[----:B------:R-:W-:Y:S01]  /*08b0*/  UMOV UR6, 0xfefa39ef ;  /* 0xfefa39ef00067882 */ /* 0x000fe20000000000 */
[----:B------:R-:W-:Y:S02]  /*08c0*/  UMOV UR7, 0x3fe62e42 ;  /* 0x3fe62e4200077882 */ /* 0x000fe40000000000 */
[----:B------:R-:W-:Y:S01]  /*08d0*/  DFMA R26, R24, -UR6, R4 ;  /* 0x80000006181a7c2b */ /* 0x000fe20008000004 */
[----:B------:R-:W-:Y:S01]  /*08e0*/  UMOV UR6, 0x3b39803f ;  /* 0x3b39803f00067882 */ /* 0x000fe20000000000 */
[----:B------:R-:W-:Y:S02]  /*08f0*/  UMOV UR7, 0x3c7abc9e ;  /* 0x3c7abc9e00077882 */ /* 0x000fe40000000000 */
[----:B------:R-:W-:-:S04]  /*0900*/  DMUL R8, R14, R8 ;  /* 0x000000080e087228 */ /* 0x000fc80000000000 */
[----:B------:R-:W-:-:S04]  /*0910*/  DADD R26, -R10, R26 ;  /* 0x000000000a1a7229 */ /* 0x000fc8000000011a */
[----:B------:R-:W-:-:S08]  /*0920*/  DFMA R8, R10, R8, R16 ;  /* 0x000000080a08722b */ /* 0x000fd00000000010 */
[----:B------:R-:W-:-:S08]  /*0930*/  DADD R8, R8, -R26 ;  /* 0x0000000008087229 */ /* 0x000fd0000000081a */
[----:B------:R-:W-:-:S08]  /*0940*/  DFMA R8, R24, UR6, R8 ;  /* 0x0000000618087c2b */ /* 0x000fd00008000008 */
[----:B------:R-:W-:Y:S01]  /*0950*/  DADD R24, R4, R8 ;  /* 0x0000000004187229 */ /* 0x000fe20000000008 */
[----:B------:R-:W-:Y:S10]  /*0960*/  BRA `(.L_x_6) ;  /* 0x0000000000187947 */ /* 0x000ff40003800000 */
.L_x_5:
[----:B------:R-:W-:Y:S01]  /*0970*/  IMAD.MOV.U32 R8, RZ, RZ, 0x0 ;  /* 0x00000000ff087424 */ /* 0x000fe200078e00ff */
[----:B------:R-:W-:Y:S01]  /*0980*/  LOP3.LUT P0, RZ, R5, 0x7fffffff, RZ, 0xc0, !PT ;  /* 0x7fffffff05ff7812 */ /* 0x000fe2000780c0ff */
[----:B------:R-:W-:-:S06]  /*0990*/  IMAD.MOV.U32 R9, RZ, RZ, 0x7ff00000 ;  /* 0x7ff00000ff097424 */ /* 0x000fcc00078e00ff */
[----:B------:R-:W-:-:S10]  /*09a0*/  DFMA R8, R4, R8, +INF ;  /* 0x7ff000000408742b */ /* 0x000fd40000000008 */
[----:B------:R-:W-:Y:S02]  /*09b0*/  FSEL R24, R8, RZ, P0 ;  /* 0x000000ff08187208 */ /* 0x000fe40000000000 */
[----:B------:R-:W-:-:S07]  /*09c0*/  FSEL R25, R9, -QNAN , P0 ;  /* 0xfff0000009197808 */ /* 0x000fce0000000000 */
.L_x_6:
[----:B------:R-:W-:Y:S05]  /*09d0*/  BSYNC.RECONVERGENT B0 ;  /* 0x0000000000007941 */ /* 0x000fea0003800200 */
.L_x_4:
[----:B------:R-:W2:Y:S01]  /*09e0*/  LDG.E.64 R4, desc[UR4][R20.64+0x20] ;  /* 0x0000200414047981 */ /* 0x000ea2000c1e1b00 */
[----:B------:R-:W-:Y:S01]  /*09f0*/  MOV R8, 0x1 ;  /* 0x0000000100087802 */ /* 0x000fe20000000f00 */
[----:B------:R-:W0:Y:S01]  /*0a00*/  LDCU.64 UR6, c[0x3][0x10] ;  /* 0x00c00200ff0677ac */ /* 0x000e220008000a00 */
[----:B------:R-:W1:Y:S01]  /*0a10*/  LDC R7, c[0x3][0x14] ;  /* 0x00c00500ff077b82 */ /* 0x000e620000000800 */
[----:B------:R-:W-:Y:S01]  /*0a20*/  BSSY.RECONVERGENT B1, `(.L_x_7) ;  /* 0x0000016000017945 */ /* 0x000fe20003800200 */
[----:B-1----:R-:W-:Y:S01]  /*0a30*/  FSETP.GEU.AND P1, PT, |R7|, 6.5827683646048100446e-37, PT ;  /* 0x036000000700780b */ /* 0x002fe20003f2e200 */
[----:B--2---:R-:W1:Y:S02]  /*0a40*/  MUFU.RCP64H R9, R5 ;  /* 0x0000000500097308 */ /* 0x004e640000001800 */
[----:B-1----:R-:W-:-:S08]  /*0a50*/  DFMA R10, -R4, R8, 1 ;  /* 0x3ff00000040a742b */ /* 0x002fd00000000108 */
[----:B------:R-:W-:-:S08]  /*0a60*/  DFMA R10, R10, R10, R10 ;  /* 0x0000000a0a0a722b */ /* 0x000fd0000000000a */
[----:B------:R-:W-:-:S08]  /*0a70*/  DFMA R10, R8, R10, R8 ;  /* 0x0000000a080a722b */ /* 0x000fd00000000008 */
[----:B------:R-:W-:-:S08]  /*0a80*/  DFMA R8, -R4, R10, 1 ;  /* 0x3ff000000408742b */ /* 0x000fd0000000010a */
[----:B------:R-:W-:-:S08]  /*0a90*/  DFMA R8, R10, R8, R10 ;  /* 0x000000080a08722b */ /* 0x000fd0000000000a */
[----:B0-----:R-:W-:-:S08]  /*0aa0*/  DMUL R10, R8, UR6 ;  /* 0x00000006080a7c28 */ /* 0x001fd00008000000 */
[----:B------:R-:W-:-:S08]  /*0ab0*/  DFMA R12, -R4, R10, UR6 ;  /* 0x00000006040c7e2b */ /* 0x000fd0000800010a */
        /* <DEDUP_REMOVED lines=12> */
.L_x_8:
[----:B------:R-:W-:Y:S05]  /*0b80*/  BSYNC.RECONVERGENT B1 ;  /* 0x0000000000017941 */ /* 0x000fea0003800200 */
.L_x_7:
        /* <DEDUP_REMOVED lines=14> */
[----:B------:R-:W-:Y:S01]  /*0c70*/  IMAD.MOV.U32 R26, RZ, RZ, -0x748574fc ;  /* 0x8b7a8b04ff1a7424 */ /* 0x000fe200078e00ff */
[----:B------:R-:W-:Y:S01]  /*0c80*/  MOV R12, RZ ;  /* 0x000000ff000c7202 */ /* 0x000fe20000000f00 */
[----:B------:R-:W-:Y:S01]  /*0c90*/  IMAD.MOV.U32 R27, RZ, RZ, 0x3ed0ee25 ;  /* 0x3ed0ee25ff1b7424 */ /* 0x000fe200078e00ff */
[----:B------:R-:W-:Y:S01]  /*0ca0*/  LOP3.LUT R9, R9, 0x3ff00000, RZ, 0xfc, !PT ;  /* 0x3ff0000009097812 */ /* 0x000fe200078efcff */
[----:B------:R-:W-:Y:S01]  /*0cb0*/  UMOV UR6, 0x3ae80f1e ;  /* 0x3ae80f1e00067882 */ /* 0x000fe20000000000 */
[----:B------:R-:W-:Y:S01]  /*0cc0*/  UMOV UR7, 0x3eb1380b ;  /* 0x3eb1380b00077882 */ /* 0x000fe20000000000 */
[----:B------:R-:W-:Y:S01]  /*0cd0*/  LEA.HI R28, R7, R28, RZ, 0xc ;  /* 0x0000001c071c7211 */ /* 0x000fe200078f60ff */
[----:B------:R-:W-:Y:S01]  /*0ce0*/  UMOV UR8, 0x80000000 ;  /* 0x8000000000087882 */ /* 0x000fe20000000000 */
[----:B------:R-:W-:Y:S01]  /*0cf0*/  ISETP.GE.U32.AND P0, PT, R9, 0x3ff6a09f, PT ;  /* 0x3ff6a09f0900780c */ /* 0x000fe20003f06070 */
[----:B------:R-:W-:Y:S01]  /*0d00*/  UMOV UR9, 0x43300000 ;  /* 0x4330000000097882 */ /* 0x000fe20000000000 */
[----:B------:R-:W-:-:S11]  /*0d10*/  MOV R29, 0x43300000 ;  /* 0x43300000001d7802 */ /* 0x000fd60000000f00 */
[----:B------:R-:W-:Y:S02]  /*0d20*/  @P0 VIADD R11, R9, 0xfff00000 ;  /* 0xfff00000090b0836 */ /* 0x000fe40000000000 */
[----:B------:R-:W-:Y:S02]  /*0d30*/  @P0 VIADD R28, R28, 0x1 ;  /* 0x000000011c1c0836 */ /* 0x000fe40000000000 */
[----:B------:R-:W-:-:S03]  /*0d40*/  @P0 IMAD.MOV.U32 R9, RZ, RZ, R11 ;  /* 0x000000ffff090224 */ /* 0x000fc600078e000b */
[----:B------:R-:W-:-:S03]  /*0d50*/  LOP3.LUT R28, R28, 0x80000000, RZ, 0x3c, !PT ;  /* 0x800000001c1c7812 */ /* 0x000fc600078e3cff */
        /* <DEDUP_REMOVED lines=11> */
[----:B------:R-:W-:Y:S02]  /*0e10*/  DMUL R16, R12, R12 ;  /* 0x0000000c0c107228 */ /* 0x000fe40000000000 */
[----:B------:R-:W-:-:S06]  /*0e20*/  DFMA R40, R28, UR8, R12 ;  /* 0x000000081c287c2b */ /* 0x000fcc000800000c */
        /* <DEDUP_REMOVED lines=11> */
[----:B------:R-:W-:-:S05]  /*0ee0*/  DFMA R26, R8, -R12, R26 ;  /* 0x8000000c081a722b */ /* 0x000fca000000001a */
        /* <DEDUP_REMOVED lines=23> */
.L_x_10:
[----:B------:R-:W-:Y:S01]  /*1060*/  IMAD.MOV.U32 R8, RZ, RZ, 0x0 ;  /* 0x00000000ff087424 */ /* 0x000fe200078e00ff */
[----:B------:R-:W-:Y:S01]  /*1070*/  LOP3.LUT P0, RZ, R11, 0x7fffffff, RZ, 0xc0, !PT ;  /* 0x7fffffff0bff7812 */ /* 0x000fe2000780c0ff */
[----:B------:R-:W-:-:S06]  /*1080*/  IMAD.MOV.U32 R9, RZ, RZ, 0x7ff00000 ;  /* 0x7ff00000ff097424 */ /* 0x000fcc00078e00ff */
[----:B------:R-:W-:-:S10]  /*1090*/  DFMA R8, R10, R8, +INF ;  /* 0x7ff000000a08742b */ /* 0x000fd40000000008 */
[----:B------:R-:W-:Y:S02]  /*10a0*/  FSEL R40, R8, RZ, P0 ;  /* 0x000000ff08287208 */ /* 0x000fe40000000000 */
[----:B------:R-:W-:-:S07]  /*10b0*/  FSEL R41, R9, -QNAN , P0 ;  /* 0xfff0000009297808 */ /* 0x000fce0000000000 */
.L_x_11:
[----:B------:R-:W-:Y:S05]  /*10c0*/  BSYNC.RECONVERGENT B0 ;  /* 0x0000000000007941 */ /* 0x000fea0003800200 */
.L_x_9:
[----:B------:R-:W0:Y:S01]  /*10d0*/  LDCU.64 UR6, c[0x3][0xe0] ;  /* 0x00c01c00ff0677ac */ /* 0x000e220008000a00 */
[----:B------:R-:W-:Y:S01]  /*10e0*/  IMAD.MOV.U32 R8, RZ, RZ, 0x1 ;  /* 0x00000001ff087424 */ /* 0x000fe200078e00ff */
[----:B------:R-:W1:Y:S01]  /*10f0*/  LDC.64 R14, c[0x3][0x10] ;  /* 0x00c00400ff0e7b82 */ /* 0x000e620000000a00 */
[----:B------:R-:W-:Y:S07]  /*1100*/  BSSY.RECONVERGENT B1, `(.L_x_12) ;  /* 0x0000017000017945 */ /* 0x000fee0003800200 */
[----:B------:R-:W1:Y:S01]  /*1110*/  LDC.64 R16, c[0x3][RZ] ;  /* 0x00c00000ff107b82 */ /* 0x000e620000000a00 */
[----:B0-----:R-:W-:-:S06]  /*1120*/  DFMA R18, R4, UR6, R18 ;  /* 0x0000000604127c2b */ /* 0x001fcc0008000012 */
[----:B------:R-:W0:Y:S02]  /*1130*/  MUFU.RCP64H R9, R19 ;  /* 0x0000001300097308 */ /* 0x000e240000001800 */
[----:B0-----:R-:W-:-:S08]  /*1140*/  DFMA R10, -R18, R8, 1 ;  /* 0x3ff00000120a742b */ /* 0x001fd00000000108 */
[----:B------:R-:W-:-:S08]  /*1150*/  DFMA R10, R10, R10, R10 ;  /* 0x0000000a0a0a722b */ /* 0x000fd0000000000a */
[----:B------:R-:W-:Y:S02]  /*1160*/  DFMA R8, R8, R10, R8 ;  /* 0x0000000a0808722b */ /* 0x000fe40000000008 */
[----:B-1----:R-:W-:-:S06]  /*1170*/  DFMA R10, R14, UR6, R16 ;  /* 0x000000060e0a7c2b */ /* 0x002fcc0008000010 */
[----:B------:R-:W-:-:S04]  /*1180*/  DFMA R12, -R18, R8, 1 ;  /* 0x3ff00000120c742b */ /* 0x000fc80000000108 */
[----:B------:R-:W-:-:S04]  /*1190*/  FSETP.GEU.AND P1, PT, |R11|, 6.5827683646048100446e-37, PT ;  /* 0x036000000b00780b */ /* 0x000fc80003f2e200 */
[----:B------:R-:W-:-:S08]  /*11a0*/  DFMA R8, R8, R12, R8 ;  /* 0x0000000c0808722b */ /* 0x000fd00000000008 */
[----:B------:R-:W-:-:S08]  /*11b0*/  DMUL R12, R10, R8 ;  /* 0x000000080a0c7228 */ /* 0x000fd00000000000 */
[----:B------:R-:W-:-:S08]  /*11c0*/  DFMA R14, -R18, R12, R10 ;  /* 0x0000000c120e722b */ /* 0x000fd0000000010a */
[----:B------:R-:W-:-:S10]  /*11d0*/  DFMA R8, R8, R14, R12 ;  /* 0x0000000e0808722b */ /* 0x000fd4000000000c */
[----:B------:R-:W-:-:S05]  /*11e0*/  FFMA R7, RZ, R19, R9 ;  /* 0x00000013ff077223 */ /* 0x000fca0000000009 */
[----:B------:R-:W-:-:S13]  /*11f0*/  FSETP.GT.AND P0, PT, |R7|, 1.469367938527859385e-39, PT ;  /* 0x001000000700780b */ /* 0x000fda0003f04200 */
[----:B------:R-:W-:Y:S05]  /*1200*/  @P0 BRA P1, `(.L_x_13) ;  /* 0x0000000000180947 */ /* 0x000fea0000800000 */
[----:B------:R-:W-:Y:S01]  /*1210*/  MOV R12, R10 ;  /* 0x0000000a000c7202 */ /* 0x000fe20000000f00 */
[----:B------:R-:W-:Y:S01]  /*1220*/  IMAD.MOV.U32 R10, RZ, RZ, R18 ;  /* 0x000000ffff0a7224 */ /* 0x000fe200078e0012 */
[----:B------:R-:W-:Y:S01]  /*1230*/  MOV R8, 0x1260 ;  /* 0x0000126000087802 */ /* 0x000fe20000000f00 */
[----:B------:R-:W-:-:S07]  /*1240*/  IMAD.MOV.U32 R9, RZ, RZ, R19 ;  /* 0x000000ffff097224 */ /* 0x000fce00078e0013 */
[----:B-----5:R-:W-:Y:S05]  /*1250*/  CALL.REL.NOINC `($__internal_1_$__cuda_sm20_div_rn_f64_full) ;  /* 0x000001ec00647944 */ /* 0x020fea0003c00000 */
[----:B------:R-:W-:-:S07]  /*1260*/  IMAD.MOV.U32 R8, RZ, RZ, R10 ;  /* 0x000000ffff087224 */ /* 0x000fce00078e000a */
.L_x_13:
[----:B------:R-:W-:Y:S05]  /*1270*/  BSYNC.RECONVERGENT B1 ;  /* 0x0000000000017941 */ /* 0x000fea0003800200 */
.L_x_12:
[----:B------:R-:W-:Y:S01]  /*1280*/  ISETP.GT.AND P0, PT, R9, 0xfffff, PT ;  /* 0x000fffff0900780c */ /* 0x000fe20003f04270 */
[--C-:B------:R-:W-:Y:S01]  /*1290*/  IMAD.MOV.U32 R11, RZ, RZ, R9.reuse ;  /* 0x000000ffff0b7224 */ /* 0x100fe200078e0009 */
[----:B------:R-:W-:Y:S01]  /*12a0*/  MOV R10, R8 ;  /* 0x00000008000a7202 */ /* 0x000fe20000000f00 */
[----:B------:R-:W-:Y:S01]  /*12b0*/  IMAD.MOV.U32 R7, RZ, RZ, R9 ;  /* 0x000000ffff077224 */ /* 0x000fe200078e0009 */
[----:B------:R-:W-:Y:S01]  /*12c0*/  BSSY.RECONVERGENT B0, `(.L_x_14) ;  /* 0x000004f000007945 */ /* 0x000fe20003800200 */
[----:B------:R-:W-:-:S08]  /*12d0*/  IMAD.MOV.U32 R26, RZ, RZ, -0x3ff ;  /* 0xfffffc01ff1a7424 */ /* 0x000fd000078e00ff */
[----:B------:R-:W-:Y:S01]  /*12e0*/  @!P0 DMUL R10, R10, 1.80143985094819840000e+16 ;  /* 0x435000000a0a8828 */ /* 0x000fe20000000000 */
[----:B------:R-:W-:-:S09]  /*12f0*/  @!P0 IMAD.MOV.U32 R26, RZ, RZ, -0x435 ;  /* 0xfffffbcbff1a8424 */ /* 0x000fd200078e00ff */
[----:B------:R-:W-:Y:S02]  /*1300*/  @!P0 IMAD.MOV.U32 R7, RZ, RZ, R11 ;  /* 0x000000ffff078224 */ /* 0x000fe400078e000b */
[----:B------:R-:W-:-:S03]  /*1310*/  @!P0 IMAD.MOV.U32 R8, RZ, RZ, R10 ;  /* 0x000000ffff088224 */ /* 0x000fc600078e000a */
[----:B------:R-:W-:-:S04]  /*1320*/  IADD3 R9, PT, PT, R7, -0x1, RZ ;  /* 0xffffffff07097810 */ /* 0x000fc80007ffe0ff */
[----:B------:R-:W-:-:S13]  /*1330*/  ISETP.GT.U32.AND P1, PT, R9, 0x7feffffe, PT ;  /* 0x7feffffe0900780c */ /* 0x000fda0003f24070 */
[----:B------:R-:W-:Y:S05]  /*1340*/  @P1 BRA `(.L_x_15) ;  /* 0x0000000400001947 */ /* 0x000fea0003800000 */
[----:B------:R-:W-:Y:S01]  /*1350*/  LOP3.LUT R9, R7, 0xfffff, RZ, 0xc0, !PT ;  /* 0x000fffff07097812 */ /* 0x000fe200078ec0ff */
[----:B------:R-:W-:Y:S01]  /*1360*/  IMAD.MOV.U32 R12, RZ, RZ, RZ ;  /* 0x000000ffff0c7224 */ /* 0x000fe200078e00ff */
[----:B------:R-:W-:Y:S01]  /*1370*/  MOV R19, 0x3ed0ee25 ;  /* 0x3ed0ee2500137802 */ /* 0x000fe20000000f00 */
[----:B------:R-:W-:Y:S01]  /*1380*/  IMAD.MOV.U32 R18, RZ, RZ, -0x748574fc ;  /* 0x8b7a8b04ff127424 */ /* 0x000fe200078e00ff */
[----:B------:R-:W-:Y:S01]  /*1390*/  LOP3.LUT R9, R9, 0x3ff00000, RZ, 0xfc, !PT ;  /* 0x3ff0000009097812 */ /* 0x000fe200078efcff */
[----:B------:R-:W-:Y:S01]  /*13a0*/  UMOV UR6, 0x3ae80f1e ;  /* 0x3ae80f1e00067882 */ /* 0x000fe20000000000 */
[----:B------:R-:W-:Y:S01]  /*13b0*/  UMOV UR7, 0x3eb1380b ;  /* 0x3eb1380b00077882 */ /* 0x000fe20000000000 */
[----:B------:R-:W-:Y:S01]  /*13c0*/  LEA.HI R26, R7, R26, RZ, 0xc ;  /* 0x0000001a071a7211 */ /* 0x000fe200078f60ff */
[----:B------:R-:W-:Y:S01]  /*13d0*/  IMAD.MOV.U32 R27, RZ, RZ, 0x43300000 ;  /* 0x43300000ff1b7424 */ /* 0x000fe200078e00ff */
[----:B------:R-:W-:Y:S01]  /*13e0*/  ISETP.GE.U32.AND P0, PT, R9, 0x3ff6a09f, PT ;  /* 0x3ff6a09f0900780c */ /* 0x000fe20003f06070 */
[----:B------:R-:W-:Y:S01]  /*13f0*/  UMOV UR8, 0x80000000 ;  /* 0x8000000000087882 */ /* 0x000fe20000000000 */
[----:B------:R-:W-:-:S11]  /*1400*/  UMOV UR9, 0x43300000 ;  /* 0x4330000000097882 */ /* 0x000fd60000000000 */
[----:B------:R-:W-:Y:S01]  /*1410*/  @P0 IADD3 R11, PT, PT, R9, -0x100000, RZ ;  /* 0xfff00000090b0810 */ /* 0x000fe20007ffe0ff */
[----:B------:R-:W-:-:S04]  /*1420*/  @P0 VIADD R26, R26, 0x1 ;  /* 0x000000011a1a0836 */ /* 0x000fc80000000000 */
[----:B------:R-:W-:Y:S01]  /*1430*/  @P0 IMAD.MOV.U32 R9, RZ, RZ, R11 ;  /* 0x000000ffff090224 */ /* 0x000fe200078e000b */
[----:B------:R-:W-:-:S05]  /*1440*/  LOP3.LUT R26, R26, 0x80000000, RZ, 0x3c, !PT ;  /* 0x800000001a1a7812 */ /* 0x000fca00078e3cff */
        /* <DEDUP_REMOVED lines=48> */
.L_x_15:
[----:B------:R-:W-:Y:S01]  /*1750*/  IMAD.MOV.U32 R8, RZ, RZ, 0x0 ;  /* 0x00000000ff087424 */ /* 0x000fe200078e00ff */
[----:B------:R-:W-:Y:S02]  /*1760*/  MOV R9, 0x7ff00000 ;  /* 0x7ff0000000097802 */ /* 0x000fe40000000f00 */
[----:B------:R-:W-:-:S04]  /*1770*/  LOP3.LUT P0, RZ, R11, 0x7fffffff, RZ, 0xc0, !PT ;  /* 0x7fffffff0bff7812 */ /* 0x000fc8000780c0ff */
[----:B------:R-:W-:-:S10]  /*1780*/  DFMA R8, R10, R8, +INF ;  /* 0x7ff000000a08742b */ /* 0x000fd40000000008 */
[----:B------:R-:W-:Y:S02]  /*1790*/  FSEL R32, R8, RZ, P0 ;  /* 0x000000ff08207208 */ /* 0x000fe40000000000 */
[----:B------:R-:W-:-:S07]  /*17a0*/  FSEL R33, R9, -QNAN , P0 ;  /* 0xfff0000009217808 */ /* 0x000fce0000000000 */
.L_x_16:
[----:B------:R-:W-:Y:S05]  /*17b0*/  BSYNC.RECONVERGENT B0 ;  /* 0x0000000000007941 */ /* 0x000fea0003800200 */
.L_x_14:
[----:B------:R-:W2:Y:S01]  /*17c0*/  LDG.E.64 R44, desc[UR4][R20.64+0x8] ;  /* 0x00000804142c7981 */ /* 0x000ea2000c1e1b00 */
[----:B------:R-:W-:Y:S01]  /*17d0*/  IMAD.MOV.U32 R8, RZ, RZ, 0x1 ;  /* 0x00000001ff087424 */ /* 0x000fe200078e00ff */
[----:B------:R-:W0:Y:S01]  /*17e0*/  LDCU.64 UR6, c[0x3][0x8] ;  /* 0x00c00100ff0677ac */ /* 0x000e220008000a00 */
[----:B------:R-:W1:Y:S01]  /*17f0*/  LDC R7, c[0x3][0xc] ;  /* 0x00c00300ff077b82 */ /* 0x000e620000000800 */
[----:B------:R-:W-:Y:S01]  /*1800*/  BSSY.RECONVERGENT B1, `(.L_x_17) ;  /* 0x0000017000017945 */ /* 0x000fe20003800200 */
[----:B------:R-:W-:Y:S01]  /*1810*/  DMUL R32, R32, R2 ;  /* 0x0000000220207228 */ /* 0x000fe20000000000 */
        /* <DEDUP_REMOVED lines=15> */
[----:B------:R-:W-:Y:S01]  /*1910*/  MOV R8, 0x1960 ;  /* 0x0000196000087802 */ /* 0x000fe20000000f00 */
[----:B------:R-:W-:Y:S02]  /*1920*/  IMAD.MOV.U32 R9, RZ, RZ, R45 ;  /* 0x000000ffff097224 */ /* 0x000fe400078e002d */
[----:B0-----:R-:W-:Y:S01]  /*1930*/  IMAD.U32 R12, RZ, RZ, UR6 ;  /* 0x00000006ff0c7e24 */ /* 0x001fe2000f8e00ff */
[----:B------:R-:W-:-:S07]  /*1940*/  MOV R11, UR7 ;  /* 0x00000007000b7c02 */ /* 0x000fce0008000f00 */
[----:B-----5:R-:W-:Y:S05]  /*1950*/  CALL.REL.NOINC `($__internal_1_$__cuda_sm20_div_rn_f64_full) ;  /* 0x000001e400a47944 */ /* 0x020fea0003c00000 */
[----:B------:R-:W-:-:S07]  /*1960*/  IMAD.MOV.U32 R8, RZ, RZ, R10 ;  /* 0x000000ffff087224 */ /* 0x000fce00078e000a */
.L_x_18:
[----:B------:R-:W-:Y:S05]  /*1970*/  BSYNC.RECONVERGENT B1 ;  /* 0x0000000000017941 */ /* 0x000fea0003800200 */
.L_x_17:
[----:B------:R-:W-:Y:S01]  /*1980*/  ISETP.GT.AND P0, PT, R9, 0xfffff, PT ;  /* 0x000fffff0900780c */ /* 0x000fe20003f04270 */
[----:B------:R-:W-:Y:S01]  /*1990*/  IMAD.MOV.U32 R10, RZ, RZ, R8 ;  /* 0x000000ffff0a7224 */ /* 0x000fe200078e0008 */
[----:B------:R-:W-:Y:S01]  /*19a0*/  MOV R11, R9 ;  /* 0x00000009000b7202 */ /* 0x000fe20000000f00 */
[----:B------:R-:W-:Y:S01]  /*19b0*/  IMAD.MOV.U32 R7, RZ, RZ, R9 ;  /* 0x000000ffff077224 */ /* 0x000fe200078e0009 */
[----:B------:R-:W-:Y:S01]  /*19c0*/  BSSY.RECONVERGENT B0, `(.L_x_19) ;  /* 0x000004f000007945 */ /* 0x000fe20003800200 */
[----:B------:R-:W-:-:S08]  /*19d0*/  MOV R26, 0xfffffc01 ;  /* 0xfffffc01001a7802 */ /* 0x000fd00000000f00 */
[----:B------:R-:W-:Y:S01]  /*19e0*/  @!P0 DMUL R10, R10, 1.80143985094819840000e+16 ;  /* 0x435000000a0a8828 */ /* 0x000fe20000000000 */
[----:B------:R-:W-:-:S09]  /*19f0*/  @!P0 IMAD.MOV.U32 R26, RZ, RZ, -0x435 ;  /* 0xfffffbcbff1a8424 */ /* 0x000fd200078e00ff */
        /* <DEDUP_REMOVED lines=10> */
[----:B------:R-:W-:Y:S01]  /*1aa0*/  IMAD.MOV.U32 R19, RZ, RZ, 0x3ed0ee25 ;  /* 0x3ed0ee25ff137424 */ /* 0x000fe200078e00ff */
[----:B------:R-:W-:Y:S01]  /*1ab0*/  UMOV UR7, 0x3eb1380b ;  /* 0x3eb1380b00077882 */ /* 0x000fe20000000000 */
[----:B------:R-:W-:Y:S01]  /*1ac0*/  LEA.HI R26, R7, R26, RZ, 0xc ;  /* 0x0000001a071a7211 */ /* 0x000fe200078f60ff */
[----:B------:R-:W-:Y:S01]  /*1ad0*/  IMAD.MOV.U32 R27, RZ, RZ, 0x43300000 ;  /* 0x43300000ff1b7424 */ /* 0x000fe200078e00ff */
[----:B------:R-:W-:Y:S01]  /*1ae0*/  ISETP.GE.U32.AND P0, PT, R9, 0x3ff6a09f, PT ;  /* 0x3ff6a09f0900780c */ /* 0x000fe20003f06070 */
[----:B------:R-:W-:Y:S01]  /*1af0*/  UMOV UR8, 0x80000000 ;  /* 0x8000000000087882 */ /* 0x000fe20000000000 */
[----:B------:R-:W-:-:S11]  /*1b00*/  UMOV UR9, 0x43300000 ;  /* 0x4330000000097882 */ /* 0x000fd60000000000 */
        /* <DEDUP_REMOVED lines=52> */
.L_x_20:
[----:B------:R-:W-:Y:S01]  /*1e50*/  IMAD.MOV.U32 R8, RZ, RZ, 0x0 ;  /* 0x00000000ff087424 */ /* 0x000fe200078e00ff */
[----:B------:R-:W-:Y:S01]  /*1e60*/  LOP3.LUT P0, RZ, R11, 0x7fffffff, RZ, 0xc0, !PT ;  /* 0x7fffffff0bff7812 */ /* 0x000fe2000780c0ff */
[----:B------:R-:W-:-:S06]  /*1e70*/  IMAD.MOV.U32 R9, RZ, RZ, 0x7ff00000 ;  /* 0x7ff00000ff097424 */ /* 0x000fcc00078e00ff */
[----:B------:R-:W-:-:S10]  /*1e80*/  DFMA R8, R10, R8, +INF ;  /* 0x7ff000000a08742b */ /* 0x000fd40000000008 */
[----:B------:R-:W-:Y:S02]  /*1e90*/  FSEL R48, R8, RZ, P0 ;  /* 0x000000ff08307208 */ /* 0x000fe40000000000 */
[----:B------:R-:W-:-:S07]  /*1ea0*/  FSEL R49, R9, -QNAN , P0 ;  /* 0xfff0000009317808 */ /* 0x000fce0000000000 */
.L_x_21:
[----:B------:R-:W-:Y:S05]  /*1eb0*/  BSYNC.RECONVERGENT B0 ;  /* 0x0000000000007941 */ /* 0x000fea0003800200 */
.L_x_19:
[----:B-----5:R-:W-:Y:S01]  /*1ec0*/  DFMA R24, R24, -R2, R22 ;  /* 0x800000021818722b */ /* 0x020fe20000000016 */
[----:B------:R-:W-:Y:S01]  /*1ed0*/  UMOV UR6, 0xeb851eb8 ;  /* 0xeb851eb800067882 */ /* 0x000fe20000000000 */
[----:B------:R-:W-:Y:S01]  /*1ee0*/  UMOV UR7, 0x3faeb851 ;  /* 0x3faeb85100077882 */ /* 0x000fe20000000000 */
[----:B------:R-:W-:Y:S01]  /*1ef0*/  MOV R12, 0x652b82fe ;  /* 0x652b82fe000c7802 */ /* 0x000fe20000000f00 */
[----:B------:R-:W-:Y:S01]  /*1f00*/  IMAD.MOV.U32 R13, RZ, RZ, 0x3ff71547 ;  /* 0x3ff71547ff0d7424 */ /* 0x000fe200078e00ff */
[----:B------:R-:W-:Y:S01]  /*1f10*/  UMOV UR28, 0xfefa39ef ;  /* 0xfefa39ef001c7882 */ /* 0x000fe20000000000 */
[----:B------:R-:W-:Y:S01]  /*1f20*/  UMOV UR29, 0x3fe62e42 ;  /* 0x3fe62e42001d7882 */ /* 0x000fe20000000000 */
[----:B------:R-:W-:Y:S01]  /*1f30*/  UMOV UR8, 0x69ce2bdf ;  /* 0x69ce2bdf00087882 */ /* 0x000fe20000000000 */
[----:B------:R-:W-:Y:S01]  /*1f40*/  DADD R8, R24, -200 ;  /* 0xc069000018087429 */ /* 0x000fe20000000000 */
[----:B------:R-:W-:Y:S01]  /*1f50*/  UMOV UR9, 0x3e5ade15 ;  /* 0x3e5ade1500097882 */ /* 0x000fe20000000000 */
[----:B------:R-:W-:Y:S01]  /*1f60*/  UMOV UR10, 0x62401315 ;  /* 0x62401315000a7882 */ /* 0x000fe20000000000 */
[----:B------:R-:W-:Y:S01]  /*1f70*/  UMOV UR11, 0x3ec71dee ;  /* 0x3ec71dee000b7882 */ /* 0x000fe20000000000 */
[----:B------:R-:W-:Y:S01]  /*1f80*/  UMOV UR12, 0x7c89eb71 ;  /* 0x7c89eb71000c7882 */ /* 0x000fe20000000000 */
[----:B------:R-:W-:Y:S01]  /*1f90*/  UMOV UR13, 0x3efa0199 ;  /* 0x3efa0199000d7882 */ /* 0x000fe20000000000 */
[----:B------:R-:W-:Y:S01]  /*1fa0*/  UMOV UR14, 0x14761f65 ;  /* 0x14761f65000e7882 */ /* 0x000fe20000000000 */
[----:B------:R-:W-:Y:S01]  /*1fb0*/  UMOV UR15, 0x3f2a01a0 ;  /* 0x3f2a01a0000f7882 */ /* 0x000fe20000000000 */
[----:B------:R-:W-:Y:S01]  /*1fc0*/  DMUL R26, R8, UR6 ;  /* 0x00000006081a7c28 */ /* 0x000fe20008000000 */
[----:B------:R-:W-:Y:S01]  /*1fd0*/  UMOV UR6, 0x3b39803f ;  /* 0x3b39803f00067882 */ /* 0x000fe20000000000 */
[----:B------:R-:W-:Y:S01]  /*1fe0*/  UMOV UR7, 0x3c7abc9e ;  /* 0x3c7abc9e00077882 */ /* 0x000fe20000000000 */
[----:B------:R-:W-:Y:S01]  /*1ff0*/  UMOV UR16, 0x1852b7af ;  /* 0x1852b7af00107882 */ /* 0x000fe20000000000 */
[----:B------:R-:W-:Y:S01]  /*2000*/  UMOV UR17, 0x3f56c16c ;  /* 0x3f56c16c00117882 */ /* 0x000fe20000000000 */
[----:B------:R-:W-:Y:S01]  /*2010*/  UMOV UR18, 0x11122322 ;  /* 0x1112232200127882 */ /* 0x000fe20000000000 */
[----:B------:R-:W-:Y:S01]  /*2020*/  UMOV UR19, 0x3f811111 ;  /* 0x3f81111100137882 */ /* 0x000fe20000000000 */
[----:B------:R-:W-:Y:S01]  /*2030*/  UMOV UR20, 0x555502a1 ;  /* 0x555502a100147882 */ /* 0x000fe20000000000 */
[----:B------:R-:W-:Y:S01]  /*2040*/  DFMA R28, R26, R12, 6.75539944105574400000e+15 ;  /* 0x433800001a1c742b */ /* 0x000fe2000000000c */
[----:B------:R-:W-:Y:S01]  /*2050*/  UMOV UR21, 0x3fa55555 ;  /* 0x3fa5555500157882 */ /* 0x000fe20000000000 */
[----:B------:R-:W-:Y:S01]  /*2060*/  UMOV UR22, 0x55555511 ;  /* 0x5555551100167882 */ /* 0x000fe20000000000 */
[----:B------:R-:W-:Y:S01]  /*2070*/  UMOV UR23, 0x3fc55555 ;  /* 0x3fc5555500177882 */ /* 0x000fe20000000000 */
[----:B------:R-:W-:Y:S01]  /*2080*/  UMOV UR24, 0xb ;  /* 0x0000000b00187882 */ /* 0x000fe20000000000 */
[----:B------:R-:W-:Y:S01]  /*2090*/  UMOV UR25, 0x3fe00000 ;  /* 0x3fe0000000197882 */ /* 0x000fe20000000000 */
[----:B------:R-:W-:Y:S01]  /*20a0*/  FSETP.GEU.AND P0, PT, |R27|, 4.1917929649353027344, PT ;  /* 0x4086232b1b00780b */ /* 0x000fe20003f0e200 */
[----:B------:R-:W-:Y:S01]  /*20b0*/  BSSY.RECONVERGENT B0, `(.L_x_22) ;  /* 0x0000022000007945 */ /* 0x000fe20003800200 */
[----:B------:R-:W-:-:S02]  /*20c0*/  DADD R8, R28, -6.75539944105574400000e+15 ;  /* 0xc33800001c087429 */ /* 0x000fc40000000000 */
[C---:B------:R-:W-:Y:S02]  /*20d0*/  DADD R16, R24.reuse, 100 ;  /* 0x4059000018107429 */ /* 0x040fe40000000000 */
[----:B------:R-:W-:-:S04]  /*20e0*/  DADD R18, R24, -10 ;  /* 0xc024000018127429 */ /* 0x000fc80000000000 */
[----:B------:R-:W-:-:S08]  /*20f0*/  DFMA R10, R8, -UR28, R26 ;  /* 0x8000001c080a7c2b */ /* 0x000fd0000800001a */
[----:B------:R-:W-:Y:S01]  /*2100*/  DFMA R10, R8, -UR6, R10 ;  /* 0x80000006080a7c2b */ /* 0x000fe2000800000a */
[----:B------:R-:W-:Y:S02]  /*2110*/  IMAD.MOV.U32 R8, RZ, RZ, -0x35dec16 ;  /* 0xfca213eaff087424 */ /* 0x000fe400078e00ff */
[----:B------:R-:W-:-:S06]  /*2120*/  IMAD.MOV.U32 R9, RZ, RZ, 0x3e928af3 ;  /* 0x3e928af3ff097424 */ /* 0x000fcc00078e00ff */
[----:B------:R-:W-:-:S08]  /*2130*/  DFMA R14, R10, UR8, R8 ;  /* 0x000000080a0e7c2b */ /* 0x000fd00008000008 */
[----:B------:R-:W-:-:S08]  /*2140*/  DFMA R14, R10, R14, UR10 ;  /* 0x0000000a0a0e7e2b */ /* 0x000fd0000800000e */
[----:B------:R-:W-:-:S08]  /*2150*/  DFMA R14, R10, R14, UR12 ;  /* 0x0000000c0a0e7e2b */ /* 0x000fd0000800000e */
[----:B------:R-:W-:-:S08]  /*2160*/  DFMA R14, R10, R14, UR14 ;  /* 0x0000000e0a0e7e2b */ /* 0x000fd0000800000e */
[----:B------:R-:W-:-:S08]  /*2170*/  DFMA R14, R10, R14, UR16 ;  /* 0x000000100a0e7e2b */ /* 0x000fd0000800000e */
[----:B------:R-:W-:-:S08]  /*2180*/  DFMA R14, R10, R14, UR18 ;  /* 0x000000120a0e7e2b */ /* 0x000fd0000800000e */
[----:B------:R-:W-:-:S08]  /*2190*/  DFMA R14, R10, R14, UR20 ;  /* 0x000000140a0e7e2b */ /* 0x000fd0000800000e */
[----:B------:R-:W-:-:S08]  /*21a0*/  DFMA R14, R10, R14, UR22 ;  /* 0x000000160a0e7e2b */ /* 0x000fd0000800000e */
[----:B------:R-:W-:-:S08]  /*21b0*/  DFMA R14, R10, R14, UR24 ;  /* 0x000000180a0e7e2b */ /* 0x000fd0000800000e */
[----:B------:R-:W-:-:S08]  /*21c0*/  DFMA R14, R10, R14, 1 ;  /* 0x3ff000000a0e742b */ /* 0x000fd0000000000e */
[----:B------:R-:W-:-:S10]  /*21d0*/  DFMA R10, R10, R14, 1 ;  /* 0x3ff000000a0a742b */ /* 0x000fd4000000000e */
[----:B------:R-:W-:Y:S01]  /*21e0*/  LEA R31, R28, R11, 0x14 ;  /* 0x0000000b1c1f7211 */ /* 0x000fe200078ea0ff */
[----:B------:R-:W-:Y:S01]  /*21f0*/  IMAD.MOV.U32 R30, RZ, RZ, R10 ;  /* 0x000000ffff1e7224 */ /* 0x000fe200078e000a */
[----:B------:R-:W-:Y:S06]  /*2200*/  @!P0 BRA `(.L_x_23) ;  /* 0x0000000000308947 */ /* 0x000fec0003800000 */
[----:B------:R-:W-:Y:S01]  /*2210*/  FSETP.GEU.AND P1, PT, |R27|, 4.2275390625, PT ;  /* 0x408748001b00780b */ /* 0x000fe20003f2e200 */
[C---:B------:R-:W-:Y:S02]  /*2220*/  DADD R30, R26.reuse, +INF ;  /* 0x7ff000001a1e7429 */ /* 0x040fe40000000000 */
[----:B------:R-:W-:-:S08]  /*2230*/  DSETP.GEU.AND P0, PT, R26, RZ, PT ;  /* 0x000000ff1a00722a */ /* 0x000fd00003f0e000 */
[----:B------:R-:W-:Y:S02]  /*2240*/  FSEL R30, R30, RZ, P0 ;  /* 0x000000ff1e1e7208 */ /* 0x000fe40000000000 */
[----:B------:R-:W-:Y:S02]  /*2250*/  @!P1 LEA.HI R7, R28, R28, RZ, 0x1 ;  /* 0x0000001c1c079211 */ /* 0x000fe400078f08ff */
[----:B------:R-:W-:Y:S02]  /*2260*/  FSEL R31, R31, RZ, P0 ;  /* 0x000000ff1f1f7208 */ /* 0x000fe40000000000 */
[----:B------:R-:W-:-:S05]  /*2270*/  @!P1 SHF.R.S32.HI R7, RZ, 0x1, R7 ;  /* 0x00000001ff079819 */ /* 0x000fca0000011407 */
[----:B------:R-:W-:Y:S02]  /*2280*/  @!P1 IMAD.IADD R14, R28, 0x1, -R7 ;  /* 0x000000011c0e9824 */ /* 0x000fe400078e0a07 */
[----:B------:R-:W-:-:S03]  /*2290*/  @!P1 IMAD R11, R7, 0x100000, R11 ;  /* 0x00100000070b9824 */ /* 0x000fc600078e020b */
[----:B------:R-:W-:Y:S02]  /*22a0*/  @!P1 LEA R15, R14, 0x3ff00000, 0x14 ;  /* 0x3ff000000e0f9811 */ /* 0x000fe400078ea0ff */
[----:B------:R-:W-:-:S06]  /*22b0*/  @!P1 MOV R14, RZ ;  /* 0x000000ff000e9202 */ /* 0x000fcc0000000f00 */
[----:B------:R-:W-:-:S11]  /*22c0*/  @!P1 DMUL R30, R10, R14 ;  /* 0x0000000e0a1e9228 */ /* 0x000fd60000000000 */
.L_x_23:
[----:B------:R-:W-:Y:S05]  /*22d0*/  BSYNC.RECONVERGENT B0 ;  /* 0x0000000000007941 */ /* 0x000fea0003800200 */
.L_x_22:
[----:B------:R-:W-:Y:S01]  /*22e0*/  UMOV UR26, 0xeb1c432d ;  /* 0xeb1c432d001a7882 */ /* 0x000fe20000000000 */
[----:B------:R-:W-:Y:S01]  /*22f0*/  UMOV UR27, 0x3f2a36e2 ;  /* 0x3f2a36e2001b7882 */ /* 0x000fe20000000000 */
[----:B------:R-:W-:Y:S01]  /*2300*/  DMUL R10, R24, -0.5 ;  /* 0xbfe00000180a7828 */ /* 0x000fe20000000000 */
[----:B------:R-:W-:Y:S01]  /*2310*/  BSSY.RECONVERGENT B0, `(.L_x_24) ;  /* 0x0000055000007945 */ /* 0x000fe20003800200 */
[----:B------:R-:W-:Y:S01]  /*2320*/  DMUL R14, R16, UR26 ;  /* 0x0000001a100e7c28 */ /* 0x000fe20008000000 */
[----:B------:R-:W-:Y:S01]  /*2330*/  UMOV UR26, 0x9999999a ;  /* 0x9999999a001a7882 */ /* 0x000fe20000000000 */
[----:B------:R-:W-:Y:S01]  /*2340*/  UMOV UR27, 0x3fb99999 ;  /* 0x3fb99999001b7882 */ /* 0x000fe20000000000 */
[----:B------:R-:W-:Y:S02]  /*2350*/  DADD R30, R30, 1 ;  /* 0x3ff000001e1e7429 */ /* 0x000fe40000000000 */
[----:B------:R-:W-:-:S03]  /*2360*/  DMUL R16, R18, UR26 ;  /* 0x0000001a12107c28 */ /* 0x000fc60008000000 */
[-C--:B------:R-:W-:Y:S01]  /*2370*/  DFMA R26, R14, R12.reuse, 6.75539944105574400000e+15 ;  /* 0x433800000e1a742b */ /* 0x080fe2000000000c */
[----:B------:R-:W-:Y:S02]  /*2380*/  FSETP.GEU.AND P1, PT, |R11|, 4.1917929649353027344, PT ;  /* 0x4086232b0b00780b */ /* 0x000fe40003f2e200 */
[----:B------:R-:W-:Y:S02]  /*2390*/  FSETP.GEU.AND P2, PT, |R15|, 4.1917929649353027344, PT ;  /* 0x4086232b0f00780b */ /* 0x000fe40003f4e200 */
[-C--:B------:R-:W-:Y:S02]  /*23a0*/  DFMA R28, R16, R12.reuse, 6.75539944105574400000e+15 ;  /* 0x43380000101c742b */ /* 0x080fe4000000000c */
[----:B------:R-:W-:Y:S01]  /*23b0*/  DFMA R12, R10, R12, 6.75539944105574400000e+15 ;  /* 0x433800000a0c742b */ /* 0x000fe2000000000c */
[----:B------:R-:W-:Y:S01]  /*23c0*/  FSETP.GEU.AND P4, PT, |R17|, 4.1917929649353027344, PT ;  /* 0x4086232b1100780b */ /* 0x000fe20003f8e200 */
[----:B------:R-:W-:-:S04]  /*23d0*/  DADD R34, R26, -6.75539944105574400000e+15 ;  /* 0xc33800001a227429 */ /* 0x000fc80000000000 */
[----:B------:R-:W-:Y:S02]  /*23e0*/  DADD R42, R28, -6.75539944105574400000e+15 ;  /* 0xc33800001c2a7429 */ /* 0x000fe40000000000 */
[----:B------:R-:W-:Y:S02]  /*23f0*/  DADD R50, R12, -6.75539944105574400000e+15 ;  /* 0xc33800000c327429 */ /* 0x000fe40000000000 */
[----:B------:R-:W-:-:S04]  /*2400*/  DFMA R18, R34, -UR28, R14 ;  /* 0x8000001c22127c2b */ /* 0x000fc8000800000e */
[----:B------:R-:W-:Y:S02]  /*2410*/  DFMA R36, R42, -UR28, R16 ;  /* 0x8000001c2a247c2b */ /* 0x000fe40008000010 */
[----:B------:R-:W-:Y:S02]  /*2420*/  DFMA R52, R50, -UR28, R10 ;  /* 0x8000001c32347c2b */ /* 0x000fe4000800000a */
[----:B------:R-:W-:Y:S02]  /*2430*/  DFMA R34, R34, -UR6, R18 ;  /* 0x8000000622227c2b */ /* 0x000fe40008000012 */
[----:B------:R-:W0:Y:S01]  /*2440*/  MUFU.RCP64H R19, R31 ;  /* 0x0000001f00137308 */ /* 0x000e220000001800 */
[----:B------:R-:W-:Y:S01]  /*2450*/  IMAD.MOV.U32 R18, RZ, RZ, 0x1 ;  /* 0x00000001ff127424 */ /* 0x000fe200078e00ff */
[----:B------:R-:W-:Y:S02]  /*2460*/  DFMA R42, R42, -UR6, R36 ;  /* 0x800000062a2a7c2b */ /* 0x000fe40008000024 */
[----:B------:R-:W-:-:S02]  /*2470*/  DFMA R36, R50, -UR6, R52 ;  /* 0x8000000632247c2b */ /* 0x000fc40008000034 */
[----:B------:R-:W-:-:S04]  /*2480*/  DFMA R46, R34, UR8, R8 ;  /* 0x00000008222e7c2b */ /* 0x000fc80008000008 */
[--C-:B------:R-:W-:Y:S02]  /*2490*/  DFMA R50, R42, UR8, R8.reuse ;  /* 0x000000082a327c2b */ /* 0x100fe40008000008 */
[----:B------:R-:W-:Y:S02]  /*24a0*/  DFMA R8, R36, UR8, R8 ;  /* 0x0000000824087c2b */ /* 0x000fe40008000008 */
[----:B------:R-:W-:Y:S02]  /*24b0*/  DFMA R46, R34, R46, UR10 ;  /* 0x0000000a222e7e2b */ /* 0x000fe4000800002e */
[----:B0-----:R-:W-:Y:S02]  /*24c0*/  DFMA R52, -R30, R18, 1 ;  /* 0x3ff000001e34742b */ /* 0x001fe40000000112 */
[----:B------:R-:W-:Y:S02]  /*24d0*/  DFMA R50, R42, R50, UR10 ;  /* 0x0000000a2a327e2b */ /* 0x000fe40008000032 */
[----:B------:R-:W-:-:S02]  /*24e0*/  DFMA R8, R36, R8, UR10 ;  /* 0x0000000a24087e2b */ /* 0x000fc40008000008 */
[----:B------:R-:W-:Y:S02]  /*24f0*/  DFMA R46, R34, R46, UR12 ;  /* 0x0000000c222e7e2b */ /* 0x000fe4000800002e */
[----:B------:R-:W-:Y:S02]  /*2500*/  DFMA R52, R52, R52, R52 ;  /* 0x000000343434722b */ /* 0x000fe40000000034 */
[----:B------:R-:W-:Y:S02]  /*2510*/  DFMA R50, R42, R50, UR12 ;  /* 0x0000000c2a327e2b */ /* 0x000fe40008000032 */
[----:B------:R-:W-:Y:S02]  /*2520*/  DFMA R8, R36, R8, UR12 ;  /* 0x0000000c24087e2b */ /* 0x000fe40008000008 */
[----:B------:R-:W-:Y:S02]  /*2530*/  DFMA R46, R34, R46, UR14 ;  /* 0x0000000e222e7e2b */ /* 0x000fe4000800002e */
[----:B------:R-:W-:-:S02]  /*2540*/  DFMA R52, R18, R52, R18 ;  /* 0x000000341234722b */ /* 0x000fc40000000012 */
[----:B------:R-:W-:Y:S02]  /*2550*/  DFMA R50, R42, R50, UR14 ;  /* 0x0000000e2a327e2b */ /* 0x000fe40008000032 */
[----:B------:R-:W-:Y:S02]  /*2560*/  DFMA R8, R36, R8, UR14 ;  /* 0x0000000e24087e2b */ /* 0x000fe40008000008 */
[----:B------:R-:W-:Y:S02]  /*2570*/  DFMA R46, R34, R46, UR16 ;  /* 0x00000010222e7e2b */ /* 0x000fe4000800002e */
[----:B------:R-:W-:Y:S02]  /*2580*/  DFMA R18, -R30, R52, 1 ;  /* 0x3ff000001e12742b */ /* 0x000fe40000000134 */
[----:B------:R-:W-:Y:S02]  /*2590*/  DFMA R50, R42, R50, UR16 ;  /* 0x000000102a327e2b */ /* 0x000fe40008000032 */
[----:B------:R-:W-:-:S02]  /*25a0*/  DFMA R8, R36, R8, UR16 ;  /* 0x0000001024087e2b */ /* 0x000fc40008000008 */
[----:B------:R-:W-:Y:S02]  /*25b0*/  DFMA R46, R34, R46, UR18 ;  /* 0x00000012222e7e2b */ /* 0x000fe4000800002e */
[----:B------:R-:W-:Y:S02]  /*25c0*/  DFMA R18, R52, R18, R52 ;  /* 0x000000123412722b */ /* 0x000fe40000000034 */
[----:B------:R-:W-:Y:S02]  /*25d0*/  DFMA R50, R42, R50, UR18 ;  /* 0x000000122a327e2b */ /* 0x000fe40008000032 */
[----:B------:R-:W-:Y:S02]  /*25e0*/  DFMA R8, R36, R8, UR18 ;  /* 0x0000001224087e2b */ /* 0x000fe40008000008 */
[----:B------:R-:W-:Y:S02]  /*25f0*/  DFMA R46, R34, R46, UR20 ;  /* 0x00000014222e7e2b */ /* 0x000fe4000800002e */
[----:B------:R-:W-:-:S02]  /*2600*/  DMUL R52, R18, UR26 ;  /* 0x0000001a12347c28 */ /* 0x000fc40008000000 */
[----:B------:R-:W-:Y:S02]  /*2610*/  DFMA R50, R42, R50, UR20 ;  /* 0x000000142a327e2b */ /* 0x000fe40008000032 */
[----:B------:R-:W-:Y:S02]  /*2620*/  DFMA R8, R36, R8, UR20 ;  /* 0x0000001424087e2b */ /* 0x000fe40008000008 */
[----:B------:R-:W-:Y:S02]  /*2630*/  DFMA R46, R34, R46, UR22 ;  /* 0x00000016222e7e2b */ /* 0x000fe4000800002e */
[----:B------:R-:W-:Y:S02]  /*2640*/  DFMA R54, -R30, R52, UR26 ;  /* 0x0000001a1e367e2b */ /* 0x000fe40008000134 */
[----:B------:R-:W-:Y:S02]  /*2650*/  DFMA R50, R42, R50, UR22 ;  /* 0x000000162a327e2b */ /* 0x000fe40008000032 */
[----:B------:R-:W-:-:S02]  /*2660*/  DFMA R8, R36, R8, UR22 ;  /* 0x0000001624087e2b */ /* 0x000fc40008000008 */
[----:B------:R-:W-:Y:S02]  /*2670*/  DFMA R46, R34, R46, UR24 ;  /* 0x00000018222e7e2b */ /* 0x000fe4000800002e */
[----:B------:R-:W-:Y:S02]  /*2680*/  DFMA R18, R18, R54, R52 ;  /* 0x000000361212722b */ /* 0x000fe40000000034 */
[----:B------:R-:W-:Y:S02]  /*2690*/  DFMA R50, R42, R50, UR24 ;  /* 0x000000182a327e2b */ /* 0x000fe40008000032 */
[----:B------:R-:W-:Y:S02]  /*26a0*/  DFMA R52, R36, R8, UR24 ;  /* 0x0000001824347e2b */ /* 0x000fe40008000008 */
[----:B------:R-:W-:Y:S02]  /*26b0*/  DFMA R46, R34, R46, 1 ;  /* 0x3ff00000222e742b */ /* 0x000fe4000000002e */
[----:B------:R-:W-:-:S02]  /*26c0*/  DMUL R8, R2, 0.5 ;  /* 0x3fe0000002087828 */ /* 0x000fc40000000000 */
[----:B------:R-:W-:Y:S01]  /*26d0*/  DFMA R50, R42, R50, 1 ;  /* 0x3ff000002a32742b */ /* 0x000fe20000000032 */
[----:B------:R-:W-:Y:S01]  /*26e0*/  FFMA R7, RZ, R31, R19 ;  /* 0x0000001fff077223 */ /* 0x000fe20000000013 */
[----:B------:R-:W-:Y:S02]  /*26f0*/  DFMA R52, R36, R52, 1 ;  /* 0x3ff000002434742b */ /* 0x000fe40000000034 */
[----:B------:R-:W-:Y:S02]  /*2700*/  DFMA R46, R34, R46, 1 ;  /* 0x3ff00000222e742b */ /* 0x000fe4000000002e */
[----:B------:R-:W-:Y:S01]  /*2710*/  DMUL R48, R8, R48 ;  /* 0x0000003008307228 */ /* 0x000fe20000000000 */
[----:B------:R-:W-:Y:S01]  /*2720*/  FSETP.GT.AND P0, PT, |R7|, 1.469367938527859385e-39, PT ;  /* 0x001000000700780b */ /* 0x000fe20003f04200 */
[----:B------:R-:W-:Y:S02]  /*2730*/  DFMA R42, R42, R50, 1 ;  /* 0x3ff000002a2a742b */ /* 0x000fe40000000032 */
[----:B------:R-:W-:-:S04]  /*2740*/  DFMA R36, R36, R52, 1 ;  /* 0x3ff000002424742b */ /* 0x000fc80000000034 */
[----:B------:R-:W-:Y:S01]  /*2750*/  IMAD R9, R26, 0x100000, R47 ;  /* 0x001000001a097824 */ /* 0x000fe200078e022f */
[----:B------:R-:W-:-:S03]  /*2760*/  MOV R8, R46 ;  /* 0x0000002e00087202 */ /* 0x000fc60000000f00 */
[----:B------:R-:W-:Y:S01]  /*2770*/  IMAD R35, R28, 0x100000, R43 ;  /* 0x001000001c237824 */ /* 0x000fe200078e022b */
[----:B------:R-:W-:Y:S06]  /*2780*/  @!P2 BRA `(.L_x_25) ;  /* 0x000000000034a947 */ /* 0x000fec0003800000 */
[----:B------:R-:W-:Y:S01]  /*2790*/  FSETP.GEU.AND P3, PT, |R15|, 4.2275390625, PT ;  /* 0x408748000f00780b */ /* 0x000fe20003f6e200 */
[C---:B------:R-:W-:Y:S02]  /*27a0*/  DADD R8, R14.reuse, +INF ;  /* 0x7ff000000e087429 */ /* 0x040fe40000000000 */
[----:B------:R-:W-:-:S08]  /*27b0*/  DSETP.GEU.AND P2, PT, R14, RZ, PT ;  /* 0x000000ff0e00722a */ /* 0x000fd00003f4e000 */
[----:B------:R-:W-:Y:S02]  /*27c0*/  FSEL R8, R8, RZ, P2 ;  /* 0x000000ff08087208 */ /* 0x000fe40001000000 */
[----:B------:R-:W-:Y:S01]  /*27d0*/  @!P3 LEA.HI R7, R26, R26, RZ, 0x1 ;  /* 0x0000001a1a07b211 */ /* 0x000fe200078f08ff */
[----:B------:R-:W-:Y:S01]  /*27e0*/  @!P3 IMAD.MOV.U32 R14, RZ, RZ, R46 ;  /* 0x000000ffff0eb224 */ /* 0x000fe200078e002e */
[----:B------:R-:W-:Y:S02]  /*27f0*/  FSEL R9, R9, RZ, P2 ;  /* 0x000000ff09097208 */ /* 0x000fe40001000000 */
[----:B------:R-:W-:-:S05]  /*2800*/  @!P3 SHF.R.S32.HI R7, RZ, 0x1, R7 ;  /* 0x00000001ff07b819 */ /* 0x000fca0000011407 */
[----:B------:R-:W-:Y:S02]  /*2810*/  @!P3 IMAD.IADD R26, R26, 0x1, -R7 ;  /* 0x000000011a1ab824 */ /* 0x000fe400078e0a07 */
[----:B------:R-:W-:-:S03]  /*2820*/  @!P3 IMAD R15, R7, 0x100000, R47 ;  /* 0x00100000070fb824 */ /* 0x000fc600078e022f */
[----:B------:R-:W-:Y:S02]  /*2830*/  @!P3 LEA R27, R26, 0x3ff00000, 0x14 ;  /* 0x3ff000001a1bb811 */ /* 0x000fe400078ea0ff */
[----:B------:R-:W-:-:S06]  /*2840*/  @!P3 MOV R26, RZ ;  /* 0x000000ff001ab202 */ /* 0x000fcc0000000f00 */
[----:B------:R-:W-:-:S11]  /*2850*/  @!P3 DMUL R8, R14, R26 ;  /* 0x0000001a0e08b228 */ /* 0x000fd60000000000 */
.L_x_25:
[----:B------:R-:W-:Y:S05]  /*2860*/  BSYNC.RECONVERGENT B0 ;  /* 0x0000000000007941 */ /* 0x000fea0003800200 */
.L_x_24:
[----:B------:R-:W-:Y:S01]  /*2870*/  BSSY.RECONVERGENT B0, `(.L_x_26) ;  /* 0x0000010000007945 */ /* 0x000fe20003800200 */
[----:B------:R-:W-:Y:S02]  /*2880*/  IMAD.MOV.U32 R26, RZ, RZ, R42 ;  /* 0x000000ffff1a7224 */ /* 0x000fe400078e002a */
        /* <DEDUP_REMOVED lines=8> */
[----:B------:R-:W-:-:S04]  /*2910*/  @!P3 SHF.R.S32.HI R7, RZ, 0x1, R7 ;  /* 0x00000001ff07b819 */ /* 0x000fc80000011407 */
[----:B------:R-:W-:Y:S01]  /*2920*/  @!P3 LEA R43, R7, R43, 0x14 ;  /* 0x0000002b072bb211 */ /* 0x000fe200078ea0ff */
[----:B------:R-:W-:-:S05]  /*2930*/  @!P3 IMAD.IADD R14, R28, 0x1, -R7 ;  /* 0x000000011c0eb824 */ /* 0x000fca00078e0a07 */
[----:B------:R-:W-:Y:S01]  /*2940*/  @!P3 LEA R15, R14, 0x3ff00000, 0x14 ;  /* 0x3ff000000e0fb811 */ /* 0x000fe200078ea0ff */
[----:B------:R-:W-:-:S06]  /*2950*/  @!P3 IMAD.MOV.U32 R14, RZ, RZ, RZ ;  /* 0x000000ffff0eb224 */ /* 0x000fcc00078e00ff */
[----:B------:R-:W-:-:S11]  /*2960*/  @!P3 DMUL R26, R42, R14 ;  /* 0x0000000e2a1ab228 */ /* 0x000fd60000000000 */
.L_x_27:
[----:B------:R-:W-:Y:S05]  /*2970*/  BSYNC.RECONVERGENT B0 ;  /* 0x0000000000007941 */ /* 0x000fea0003800200 */
.L_x_26:
[----:B------:R-:W-:Y:S01]  /*2980*/  BSSY.RECONVERGENT B0, `(.L_x_28) ;  /* 0x0000011000007945 */ /* 0x000fe20003800200 */
[----:B------:R-:W-:Y:S01]  /*2990*/  DFMA R26, R8, 3, R26 ;  /* 0x40080000081a782b */ /* 0x000fe2000000001a */
[----:B------:R-:W-:Y:S02]  /*29a0*/  IMAD R29, R12, 0x100000, R37 ;  /* 0x001000000c1d7824 */ /* 0x000fe400078e0225 */
[----:B------:R-:W-:Y:S01]  /*29b0*/  IMAD.MOV.U32 R28, RZ, RZ, R36 ;  /* 0x000000ffff1c7224 */ /* 0x000fe200078e0024 */
[----:B------:R-:W-:Y:S07]  /*29c0*/  @!P1 BRA `(.L_x_29) ;  /* 0x0000000000309947 */ /* 0x000fee0003800000 */
[----:B------:R-:W-:Y:S01]  /*29d0*/  FSETP.GEU.AND P2, PT, |R11|, 4.2275390625, PT ;  /* 0x408748000b00780b */ /* 0x000fe20003f4e200 */
[C---:B------:R-:W-:Y:S02]  /*29e0*/  DADD R14, R10.reuse, +INF ;  /* 0x7ff000000a0e7429 */ /* 0x040fe40000000000 */
[----:B------:R-:W-:-:S08]  /*29f0*/  DSETP.GEU.AND P1, PT, R10, RZ, PT ;  /* 0x000000ff0a00722a */ /* 0x000fd00003f2e000 */
[----:B------:R-:W-:Y:S02]  /*2a00*/  FSEL R28, R14, RZ, P1 ;  /* 0x000000ff0e1c7208 */ /* 0x000fe40000800000 */
[----:B------:R-:W-:Y:S02]  /*2a10*/  @!P2 LEA.HI R7, R12, R12, RZ, 0x1 ;  /* 0x0000000c0c07a211 */ /* 0x000fe400078f08ff */
[----:B------:R-:W-:Y:S02]  /*2a20*/  FSEL R29, R15, RZ, P1 ;  /* 0x000000ff0f1d7208 */ /* 0x000fe40000800000 */
[----:B------:R-:W-:-:S04]  /*2a30*/  @!P2 SHF.R.S32.HI R7, RZ, 0x1, R7 ;  /* 0x00000001ff07a819 */ /* 0x000fc80000011407 */
[----:B------:R-:W-:Y:S01]  /*2a40*/  @!P2 IADD3 R8, PT, PT, R12, -R7, RZ ;  /* 0x800000070c08a210 */ /* 0x000fe20007ffe0ff */
[----:B------:R-:W-:-:S03]  /*2a50*/  @!P2 IMAD R37, R7, 0x100000, R37 ;  /* 0x001000000725a824 */ /* 0x000fc600078e0225 */
[----:B------:R-:W-:Y:S01]  /*2a60*/  @!P2 LEA R9, R8, 0x3ff00000, 0x14 ;  /* 0x3ff000000809a811 */ /* 0x000fe200078ea0ff */
[----:B------:R-:W-:-:S06]  /*2a70*/  @!P2 IMAD.MOV.U32 R8, RZ, RZ, RZ ;  /* 0x000000ffff08a224 */ /* 0x000fcc00078e00ff */
[----:B------:R-:W-:-:S11]  /*2a80*/  @!P2 DMUL R28, R36, R8 ;  /* 0x00000008241ca228 */ /* 0x000fd60000000000 */
.L_x_29:
[----:B------:R-:W-:Y:S05]  /*2a90*/  BSYNC.RECONVERGENT B0 ;  /* 0x0000000000007941 */ /* 0x000fea0003800200 */
.L_x_28:
[----:B------:R-:W-:Y:S04]  /*2aa0*/  BSSY.RECONVERGENT B1, `(.L_x_30) ;  /* 0x000000a000017945 */ /* 0x000fe80003800200 */
[----:B------:R-:W-:Y:S05]  /*2ab0*/  @P0 BRA `(.L_x_31) ;  /* 0x0000000000200947 */ /* 0x000fea0003800000 */
[----:B------:R-:W-:Y:S01]  /*2ac0*/  IMAD.MOV.U32 R10, RZ, RZ, R30 ;  /* 0x000000ffff0a7224 */ /* 0x000fe200078e001e */
[----:B------:R-:W-:Y:S01]  /*2ad0*/  MOV R9, R31 ;  /* 0x0000001f00097202 */ /* 0x000fe20000000f00 */
[----:B------:R-:W-:Y:S01]  /*2ae0*/  IMAD.MOV.U32 R12, RZ, RZ, -0x66666666 ;  /* 0x9999999aff0c7424 */ /* 0x000fe200078e00ff */
[----:B------:R-:W-:Y:S01]  /*2af0*/  MOV R8, 0x2b20 ;  /* 0x00002b2000087802 */ /* 0x000fe20000000f00 */
[----:B------:R-:W-:-:S07]  /*2b00*/  IMAD.MOV.U32 R11, RZ, RZ, 0x3fb99999 ;  /* 0x3fb99999ff0b7424 */ /* 0x000fce00078e00ff */
[----:B------:R-:W-:Y:S05]  /*2b10*/  CALL.REL.NOINC `($__internal_1_$__cuda_sm20_div_rn_f64_full) ;  /* 0x000001d400347944 */ /* 0x000fea0003c00000 */
[----:B------:R-:W-:Y:S01]  /*2b20*/  IMAD.MOV.U32 R18, RZ, RZ, R10 ;  /* 0x000000ffff127224 */ /* 0x000fe200078e000a */
[----:B------:R-:W-:-:S07]  /*2b30*/  MOV R19, R9 ;  /* 0x0000000900137202 */ /* 0x000fce0000000f00 */
.L_x_31:
[----:B------:R-:W-:Y:S05]  /*2b40*/  BSYNC.RECONVERGENT B1 ;  /* 0x0000000000017941 */ /* 0x000fea0003800200 */
.L_x_30:
[----:B------:R-:W-:Y:S01]  /*2b50*/  DADD R28, R28, 1 ;  /* 0x3ff000001c1c7429 */ /* 0x000fe20000000000 */
[----:B------:R-:W-:Y:S01]  /*2b60*/  IMAD.MOV.U32 R8, RZ, RZ, 0x1 ;  /* 0x00000001ff087424 */ /* 0x000fe200078e00ff */
[----:B------:R-:W-:Y:S01]  /*2b70*/  FSETP.GEU.AND P1, PT, |R27|, 6.5827683646048100446e-37, PT ;  /* 0x036000001b00780b */ /* 0x000fe20003f2e200 */
[----:B------:R-:W-:Y:S03]  /*2b80*/  BSSY.RECONVERGENT B1, `(.L_x_32) ;  /* 0x0000014000017945 */ /* 0x000fe60003800200 */
[----:B------:R-:W0:Y:S02]  /*2b90*/  MUFU.RCP64H R9, R29 ;  /* 0x0000001d00097308 */ /* 0x000e240000001800 */
[----:B0-----:R-:W-:-:S08]  /*2ba0*/  DFMA R10, -R28, R8, 1 ;  /* 0x3ff000001c0a742b */ /* 0x001fd00000000108 */
[----:B------:R-:W-:-:S08]  /*2bb0*/  DFMA R10, R10, R10, R10 ;  /* 0x0000000a0a0a722b */ /* 0x000fd0000000000a */
[----:B------:R-:W-:-:S08]  /*2bc0*/  DFMA R10, R8, R10, R8 ;  /* 0x0000000a080a722b */ /* 0x000fd00000000008 */
[----:B------:R-:W-:-:S08]  /*2bd0*/  DFMA R8, -R28, R10, 1 ;  /* 0x3ff000001c08742b */ /* 0x000fd0000000010a */
[----:B------:R-:W-:-:S08]  /*2be0*/  DFMA R8, R10, R8, R10 ;  /* 0x000000080a08722b */ /* 0x000fd0000000000a */
[----:B------:R-:W-:-:S08]  /*2bf0*/  DMUL R10, R26, R8 ;  /* 0x000000081a0a7228 */ /* 0x000fd00000000000 */
[----:B------:R-:W-:-:S08]  /*2c00*/  DFMA R12, -R28, R10, R26 ;  /* 0x0000000a1c0c722b */ /* 0x000fd0000000011a */
[----:B------:R-:W-:-:S10]  /*2c10*/  DFMA R8, R8, R12, R10 ;  /* 0x0000000c0808722b */ /* 0x000fd4000000000a */
[----:B------:R-:W-:-:S05]  /*2c20*/  FFMA R7, RZ, R29, R9 ;  /* 0x0000001dff077223 */ /* 0x000fca0000000009 */
[----:B------:R-:W-:-:S13]  /*2c30*/  FSETP.GT.AND P0, PT, |R7|, 1.469367938527859385e-39, PT ;  /* 0x001000000700780b */ /* 0x000fda0003f04200 */
[----:B------:R-:W-:Y:S05]  /*2c40*/  @P0 BRA P1, `(.L_x_33) ;  /* 0x00000000001c0947 */ /* 0x000fea0000800000 */
[----:B------:R-:W-:Y:S01]  /*2c50*/  IMAD.MOV.U32 R12, RZ, RZ, R26 ;  /* 0x000000ffff0c7224 */ /* 0x000fe200078e001a */
[----:B------:R-:W-:Y:S01]  /*2c60*/  MOV R10, R28 ;  /* 0x0000001c000a7202 */ /* 0x000fe20000000f00 */
[----:B------:R-:W-:Y:S01]  /*2c70*/  IMAD.MOV.U32 R11, RZ, RZ, R27 ;  /* 0x000000ffff0b7224 */ /* 0x000fe200078e001b */
[----:B------:R-:W-:Y:S01]  /*2c80*/  MOV R8, 0x2cb0 ;  /* 0x00002cb000087802 */ /* 0x000fe20000000f00 */
[----:B------:R-:W-:-:S07]  /*2c90*/  IMAD.MOV.U32 R9, RZ, RZ, R29 ;  /* 0x000000ffff097224 */ /* 0x000fce00078e001d */
[----:B------:R-:W-:Y:S05]  /*2ca0*/  CALL.REL.NOINC `($__internal_1_$__cuda_sm20_div_rn_f64_full) ;  /* 0x000001d000d07944 */ /* 0x000fea0003c00000 */
[----:B------:R-:W-:-:S07]  /*2cb0*/  IMAD.MOV.U32 R8, RZ, RZ, R10 ;  /* 0x000000ffff087224 */ /* 0x000fce00078e000a */
.L_x_33:
[----:B------:R-:W-:Y:S05]  /*2cc0*/  BSYNC.RECONVERGENT B1 ;  /* 0x0000000000017941 */ /* 0x000fea0003800200 */
.L_x_32:
[----:B------:R-:W-:Y:S01]  /*2cd0*/  DADD R14, R8, R18 ;  /* 0x00000000080e7229 */ /* 0x000fe20000000012 */
[----:B------:R-:W-:Y:S01]  /*2ce0*/  FSETP.GEU.AND P1, PT, |R19|, 6.5827683646048100446e-37, PT ;  /* 0x036000001300780b */ /* 0x000fe20003f2e200 */
[----:B------:R-:W-:Y:S01]  /*2cf0*/  IMAD.MOV.U32 R8, RZ, RZ, 0x1 ;  /* 0x00000001ff087424 */ /* 0x000fe200078e00ff */
        /* <DEDUP_REMOVED lines=16> */
[----:B------:R-:W-:Y:S02]  /*2e00*/  IMAD.MOV.U32 R10, RZ, RZ, R14 ;  /* 0x000000ffff0a7224 */ /* 0x000fe400078e000e */
[----:B------:R-:W-:-:S07]  /*2e10*/  IMAD.MOV.U32 R9, RZ, RZ, R15 ;  /* 0x000000ffff097224 */ /* 0x000fce00078e000f */
[----:B------:R-:W-:Y:S05]  /*2e20*/  CALL.REL.NOINC `($__internal_1_$__cuda_sm20_div_rn_f64_full) ;  /* 0x000001d000707944 */ /* 0x000fea0003c00000 */
[----:B------:R-:W-:Y:S01]  /*2e30*/  MOV R36, R10 ;  /* 0x0000000a00247202 */ /* 0x000fe20000000f00 */
[----:B------:R-:W-:-:S07]  /*2e40*/  IMAD.MOV.U32 R37, RZ, RZ, R9 ;  /* 0x000000ffff257224 */ /* 0x000fce00078e0009 */
.L_x_35:
[----:B------:R-:W-:Y:S05]  /*2e50*/  BSYNC.RECONVERGENT B1 ;  /* 0x0000000000017941 */ /* 0x000fea0003800200 */
.L_x_34:
[----:B------:R-:W0:Y:S01]  /*2e60*/  MUFU.RCP64H R9, R39 ;  /* 0x0000002700097308 */ /* 0x000e220000001800 */
[----:B------:R-:W-:Y:S01]  /*2e70*/  IMAD.MOV.U32 R8, RZ, RZ, 0x1 ;  /* 0x00000001ff087424 */ /* 0x000fe200078e00ff */
[----:B------:R-:W1:Y:S01]  /*2e80*/  LDCU.64 UR8, c[0x3][0xc8] ;  /* 0x00c01900ff0877ac */ /* 0x000e620008000a00 */
[----:B------:R-:W-:Y:S01]  /*2e90*/  BSSY.RECONVERGENT B1, `(.L_x_36) ;  /* 0x0000017000017945 */ /* 0x000fe20003800200 */
[----:B------:R-:W-:Y:S01]  /*2ea0*/  UMOV UR6, 0x9999999a ;  /* 0x9999999a00067882 */ /* 0x000fe20000000000 */
[----:B------:R-:W-:Y:S02]  /*2eb0*/  UMOV UR7, 0x3fb99999 ;  /* 0x3fb9999900077882 */ /* 0x000fe40000000000 */
[----:B0-----:R-:W-:-:S08]  /*2ec0*/  DFMA R10, -R38, R8, 1 ;  /* 0x3ff00000260a742b */ /* 0x001fd00000000108 */
[----:B------:R-:W-:-:S08]  /*2ed0*/  DFMA R10, R10, R10, R10 ;  /* 0x0000000a0a0a722b */ /* 0x000fd0000000000a */
[----:B------:R-:W-:Y:S02]  /*2ee0*/  DFMA R12, R8, R10, R8 ;  /* 0x0000000a080c722b */ /* 0x000fe40000000008 */
[----:B------:R-:W-:-:S06]  /*2ef0*/  DMUL R8, R22, -UR6 ;  /* 0x8000000616087c28 */ /* 0x000fcc0008000000 */
[----:B------:R-:W-:Y:S02]  /*2f00*/  DFMA R14, -R38, R12, 1 ;  /* 0x3ff00000260e742b */ /* 0x000fe4000000010c */
[----:B-1----:R-:W-:-:S06]  /*2f10*/  DMUL R10, R8, UR8 ;  /* 0x00000008080a7c28 */ /* 0x002fcc0008000000 */
[----:B------:R-:W-:-:S04]  /*2f20*/  DFMA R14, R12, R14, R12 ;  /* 0x0000000e0c0e722b */ /* 0x000fc8000000000c */
[----:B------:R-:W-:-:S04]  /*2f30*/  FSETP.GEU.AND P1, PT, |R11|, 6.5827683646048100446e-37, PT ;  /* 0x036000000b00780b */ /* 0x000fc80003f2e200 */
        /* <DEDUP_REMOVED lines=9> */
[----:B------:R-:W-:-:S07]  /*2fd0*/  MOV R8, 0x2ff0 ;  /* 0x00002ff000087802 */ /* 0x000fce0000000f00 */
[----:B------:R-:W-:Y:S05]  /*2fe0*/  CALL.REL.NOINC `($__internal_1_$__cuda_sm20_div_rn_f64_full) ;  /* 0x000001d000007944 */ /* 0x000fea0003c00000 */
[----:B------:R-:W-:-:S07]  /*2ff0*/  IMAD.MOV.U32 R8, RZ, RZ, R10 ;  /* 0x000000ffff087224 */ /* 0x000fce00078e000a */
.L_x_37:
[----:B------:R-:W-:Y:S05]  /*3000*/  BSYNC.RECONVERGENT B1 ;  /* 0x0000000000017941 */ /* 0x000fea0003800200 */
.L_x_36:
[----:B------:R-:W-:Y:S01]  /*3010*/  IMAD.MOV.U32 R14, RZ, RZ, 0x652b82fe ;  /* 0x652b82feff0e7424 */ /* 0x000fe200078e00ff */
[----:B------:R-:W-:Y:S01]  /*3020*/  MOV R15, 0x3ff71547 ;  /* 0x3ff71547000f7802 */ /* 0x000fe20000000f00 */
[----:B------:R-:W-:Y:S01]  /*3030*/  UMOV UR6, 0xfefa39ef ;  /* 0xfefa39ef00067882 */ /* 0x000fe20000000000 */
[----:B------:R-:W-:Y:S01]  /*3040*/  UMOV UR7, 0x3fe62e42 ;  /* 0x3fe62e4200077882 */ /* 0x000fe20000000000 */
[----:B------:R-:W0:Y:S01]  /*3050*/  MUFU.RCP64H R17, R39 ;  /* 0x0000002700117308 */ /* 0x000e220000001800 */
[----:B------:R-:W-:Y:S01]  /*3060*/  IMAD.MOV.U32 R16, RZ, RZ, 0x1 ;  /* 0x00000001ff107424 */ /* 0x000fe200078e00ff */
[----:B------:R-:W-:Y:S01]  /*3070*/  FSETP.GEU.AND P0, PT, |R9|, 4.1917929649353027344, PT ;  /* 0x4086232b0900780b */ /* 0x000fe20003f0e200 */
[----:B------:R-:W-:Y:S01]  /*3080*/  DFMA R14, R8, R14, 6.75539944105574400000e+15 ;  /* 0x43380000080e742b */ /* 0x000fe2000000000e */
[----:B------:R-:W-:Y:S07]  /*3090*/  BSSY.RECONVERGENT B0, `(.L_x_38) ;  /* 0x0000037000007945 */ /* 0x000fee0003800200 */
[----:B------:R-:W-:-:S08]  /*30a0*/  DADD R10, R14, -6.75539944105574400000e+15 ;  /* 0xc33800000e0a7429 */ /* 0x000fd00000000000 */
[----:B------:R-:W-:Y:S01]  /*30b0*/  DFMA R12, R10, -UR6, R8 ;  /* 0x800000060a0c7c2b */ /* 0x000fe20008000008 */
[----:B------:R-:W-:Y:S01]  /*30c0*/  UMOV UR6, 0x3b39803f ;  /* 0x3b39803f00067882 */ /* 0x000fe20000000000 */
[----:B------:R-:W-:-:S06]  /*30d0*/  UMOV UR7, 0x3c7abc9e ;  /* 0x3c7abc9e00077882 */ /* 0x000fcc0000000000 */
[----:B------:R-:W-:Y:S01]  /*30e0*/  DFMA R12, R10, -UR6, R12 ;  /* 0x800000060a0c7c2b */ /* 0x000fe2000800000c */
[----:B------:R-:W-:Y:S01]  /*30f0*/  UMOV UR6, 0x69ce2bdf ;  /* 0x69ce2bdf00067882 */ /* 0x000fe20000000000 */
[----:B------:R-:W-:Y:S01]  /*3100*/  IMAD.MOV.U32 R10, RZ, RZ, -0x35dec16 ;  /* 0xfca213eaff0a7424 */ /* 0x000fe200078e00ff */
[----:B------:R-:W-:Y:S01]  /*3110*/  UMOV UR7, 0x3e5ade15 ;  /* 0x3e5ade1500077882 */ /* 0x000fe20000000000 */
[----:B------:R-:W-:-:S06]  /*3120*/  IMAD.MOV.U32 R11, RZ, RZ, 0x3e928af3 ;  /* 0x3e928af3ff0b7424 */ /* 0x000fcc00078e00ff */
[----:B------:R-:W-:Y:S01]  /*3130*/  DFMA R10, R12, UR6, R10 ;  /* 0x000000060c0a7c2b */ /* 0x000fe2000800000a */
[----:B------:R-:W-:Y:S01]  /*3140*/  UMOV UR6, 0x62401315 ;  /* 0x6240131500067882 */ /* 0x000fe20000000000 */
[----:B------:R-:W-:-:S06]  /*3150*/  UMOV UR7, 0x3ec71dee ;  /* 0x3ec71dee00077882 */ /* 0x000fcc0000000000 */
        /* <DEDUP_REMOVED lines=21> */
[----:B------:R-:W-:-:S08]  /*32b0*/  DFMA R10, R12, R10, UR6 ;  /* 0x000000060c0a7e2b */ /* 0x000fd0000800000a */
[----:B------:R-:W-:-:S08]  /*32c0*/  DFMA R10, R12, R10, 1 ;  /* 0x3ff000000c0a742b */ /* 0x000fd0000000000a */
[----:B------:R-:W-:Y:S02]  /*32d0*/  DFMA R10, R12, R10, 1 ;  /* 0x3ff000000c0a742b */ /* 0x000fe4000000000a */
[----:B0-----:R-:W-:-:S08]  /*32e0*/  DFMA R12, -R38, R16, 1 ;  /* 0x3ff00000260c742b */ /* 0x001fd00000000110 */
[----:B------:R-:W-:Y:S01]  /*32f0*/  DFMA R12, R12, R12, R12 ;  /* 0x0000000c0c0c722b */ /* 0x000fe2000000000c */
[----:B------:R-:W-:Y:S01]  /*3300*/  LEA R51, R14, R11, 0x14 ;  /* 0x0000000b0e337211 */ /* 0x000fe200078ea0ff */
[----:B------:R-:W-:Y:S01]  /*3310*/  IMAD.MOV.U32 R50, RZ, RZ, R10 ;  /* 0x000000ffff327224 */ /* 0x000fe200078e000a */
[----:B------:R-:W-:Y:S08]  /*3320*/  @!P0 BRA `(.L_x_39) ;  /* 0x0000000000348947 */ /* 0x000ff00003800000 */
[----:B------:R-:W-:Y:S01]  /*3330*/  FSETP.GEU.AND P1, PT, |R9|, 4.2275390625, PT ;  /* 0x408748000900780b */ /* 0x000fe20003f2e200 */
[C---:B------:R-:W-:Y:S02]  /*3340*/  DADD R18, R8.reuse, +INF ;  /* 0x7ff0000008127429 */ /* 0x040fe40000000000 */
[----:B------:R-:W-:-:S08]  /*3350*/  DSETP.GEU.AND P0, PT, R8, RZ, PT ;  /* 0x000000ff0800722a */ /* 0x000fd00003f0e000 */
[----:B------:R-:W-:Y:S02]  /*3360*/  FSEL R50, R18, RZ, P0 ;  /* 0x000000ff12327208 */ /* 0x000fe40000000000 */
[----:B------:R-:W-:Y:S02]  /*3370*/  @!P1 LEA.HI R7, R14, R14, RZ, 0x1 ;  /* 0x0000000e0e079211 */ /* 0x000fe400078f08ff */
[----:B------:R-:W-:Y:S01]  /*3380*/  @!P1 MOV R8, R10 ;  /* 0x0000000a00089202 */ /* 0x000fe20000000f00 */
[----:B------:R-:W-:Y:S01]  /*3390*/  @!P1 IMAD.MOV.U32 R10, RZ, RZ, RZ ;  /* 0x000000ffff0a9224 */ /* 0x000fe200078e00ff */
[----:B------:R-:W-:Y:S02]  /*33a0*/  @!P1 SHF.R.S32.HI R7, RZ, 0x1, R7 ;  /* 0x00000001ff079819 */ /* 0x000fe40000011407 */
[----:B------:R-:W-:-:S03]  /*33b0*/  FSEL R51, R19, RZ, P0 ;  /* 0x000000ff13337208 */ /* 0x000fc60000000000 */
[----:B------:R-:W-:Y:S02]  /*33c0*/  @!P1 IMAD.IADD R14, R14, 0x1, -R7 ;  /* 0x000000010e0e9824 */ /* 0x000fe400078e0a07 */
[----:B------:R-:W-:-:S03]  /*33d0*/  @!P1 IMAD R9, R7, 0x100000, R11 ;  /* 0x0010000007099824 */ /* 0x000fc600078e020b */
[----:B------:R-:W-:-:S06]  /*33e0*/  @!P1 LEA R11, R14, 0x3ff00000, 0x14 ;  /* 0x3ff000000e0b9811 */ /* 0x000fcc00078ea0ff */
[----:B------:R-:W-:-:S11]  /*33f0*/  @!P1 DMUL R50, R8, R10 ;  /* 0x0000000a08329228 */ /* 0x000fd60000000000 */
.L_x_39:
[----:B------:R-:W-:Y:S05]  /*3400*/  BSYNC.RECONVERGENT B0 ;  /* 0x0000000000007941 */ /* 0x000fea0003800200 */
.L_x_38:
[----:B------:R-:W0:Y:S01]  /*3410*/  LDCU.64 UR6, c[0x3][0xc8] ;  /* 0x00c01900ff0677ac */ /* 0x000e220008000a00 */
[----:B------:R-:W-:Y:S01]  /*3420*/  DFMA R12, R16, R12, R16 ;  /* 0x0000000c100c722b */ /* 0x000fe20000000010 */
[----:B------:R-:W-:Y:S07]  /*3430*/  BSSY.RECONVERGENT B1, `(.L_x_40) ;  /* 0x0000016000017945 */ /* 0x000fee0003800200 */
[----:B------:R-:W-:-:S08]  /*3440*/  DFMA R8, -R38, R12, 1 ;  /* 0x3ff000002608742b */ /* 0x000fd0000000010c */
[----:B------:R-:W-:Y:S02]  /*3450*/  DFMA R14, R12, R8, R12 ;  /* 0x000000080c0e722b */ /* 0x000fe4000000000c */
[----:B0-----:R-:W-:Y:S01]  /*3460*/  DMUL R10, R22, -UR6 ;  /* 0x80000006160a7c28 */ /* 0x001fe20008000000 */
[----:B------:R-:W-:Y:S01]  /*3470*/  UMOV UR6, 0x0 ;  /* 0x0000000000067882 */ /* 0x000fe20000000000 */
[----:B------:R-:W-:-:S06]  /*3480*/  UMOV UR7, 0x3ff00000 ;  /* 0x3ff0000000077882 */ /* 0x000fcc0000000000 */
[----:B------:R-:W-:Y:S02]  /*3490*/  DMUL R8, R14, R10 ;  /* 0x0000000a0e087228 */ /* 0x000fe40000000000 */
[----:B------:R-:W-:-:S06]  /*34a0*/  FSETP.GEU.AND P1, PT, |R11|, 6.5827683646048100446e-37, PT ;  /* 0x036000000b00780b */ /* 0x000fcc0003f2e200 */
[----:B------:R-:W-:-:S08]  /*34b0*/  DFMA R12, -R38, R8, R10 ;  /* 0x00000008260c722b */ /* 0x000fd0000000010a */
[----:B------:R-:W-:Y:S01]  /*34c0*/  DFMA R8, R14, R12, R8 ;  /* 0x0000000c0e08722b */ /* 0x000fe20000000008 */
[----:B------:R-:W-:Y:S02]  /*34d0*/  IMAD.MOV.U32 R12, RZ, RZ, 0x645a1cac ;  /* 0x645a1cacff0c7424 */ /* 0x000fe400078e00ff */
[----:B------:R-:W-:-:S07]  /*34e0*/  IMAD.MOV.U32 R13, RZ, RZ, 0x3fbfdf3b ;  /* 0x3fbfdf3bff0d7424 */ /* 0x000fce00078e00ff */
[----:B------:R-:W-:Y:S01]  /*34f0*/  FFMA R7, RZ, R39, R9 ;  /* 0x00000027ff077223 */ /* 0x000fe20000000009 */
[----:B------:R-:W-:-:S04]  /*3500*/  DFMA R50, R50, R12, UR6 ;  /* 0x0000000632327e2b */ /* 0x000fc8000800000c */
[----:B------:R-:W-:-:S13]  /*3510*/  FSETP.GT.AND P0, PT, |R7|, 1.469367938527859385e-39, PT ;  /* 0x001000000700780b */ /* 0x000fda0003f04200 */
[----:B------:R-:W-:Y:S05]  /*3520*/  @P0 BRA P1, `(.L_x_41) ;  /* 0x0000000000180947 */ /* 0x000fea0000800000 */
[----:B------:R-:W-:Y:S01]  /*3530*/  MOV R12, R10 ;  /* 0x0000000a000c7202 */ /* 0x000fe20000000f00 */
[----:B------:R-:W-:Y:S01]  /*3540*/  IMAD.MOV.U32 R10, RZ, RZ, R38 ;  /* 0x000000ffff0a7224 */ /* 0x000fe200078e0026 */
[----:B------:R-:W-:Y:S01]  /*3550*/  MOV R8, 0x3580 ;  /* 0x0000358000087802 */ /* 0x000fe20000000f00 */
[----:B------:R-:W-:-:S07]  /*3560*/  IMAD.MOV.U32 R9, RZ, RZ, R39 ;  /* 0x000000ffff097224 */ /* 0x000fce00078e0027 */
[----:B------:R-:W-:Y:S05]  /*3570*/  CALL.REL.NOINC `($__internal_1_$__cuda_sm20_div_rn_f64_full) ;  /* 0x000001c8009c7944 */ /* 0x000fea0003c00000 */
[----:B------:R-:W-:-:S07]  /*3580*/  IMAD.MOV.U32 R8, RZ, RZ, R10 ;  /* 0x000000ffff087224 */ /* 0x000fce00078e000a */
.L_x_41:
[----:B------:R-:W-:Y:S05]  /*3590*/  BSYNC.RECONVERGENT B1 ;  /* 0x0000000000017941 */ /* 0x000fea0003800200 */
.L_x_40:
[----:B------:R-:W-:Y:S01]  /*35a0*/  MOV R12, 0x652b82fe ;  /* 0x652b82fe000c7802 */ /* 0x000fe20000000f00 */
[----:B------:R-:W-:Y:S01]  /*35b0*/  IMAD.MOV.U32 R13, RZ, RZ, 0x3ff71547 ;  /* 0x3ff71547ff0d7424 */ /* 0x000fe200078e00ff */
[----:B------:R-:W-:Y:S01]  /*35c0*/  UMOV UR6, 0xfefa39ef ;  /* 0xfefa39ef00067882 */ /* 0x000fe20000000000 */
[----:B------:R-:W-:Y:S01]  /*35d0*/  UMOV UR7, 0x3fe62e42 ;  /* 0x3fe62e4200077882 */ /* 0x000fe20000000000 */
[----:B------:R-:W0:Y:S01]  /*35e0*/  MUFU.RCP64H R17, 5.979999542236328125 ;  /* 0x4017eb8500117908 */ /* 0x000e220000001800 */
[----:B------:R-:W-:Y:S02]  /*35f0*/  HFMA2 R30, -RZ, RZ, 0.006561279296875, 47.375 ;  /* 0x1eb851ecff1e7431 */ /* 0x000fe400000001ff */
[----:B------:R-:W-:Y:S01]  /*3600*/  IMAD.MOV.U32 R31, RZ, RZ, 0x4017eb85 ;  /* 0x4017eb85ff1f7424 */ /* 0x000fe200078e00ff */
[----:B------:R-:W-:Y:S01]  /*3610*/  DFMA R12, R8, R12, 6.75539944105574400000e+15 ;  /* 0x43380000080c742b */ /* 0x000fe2000000000c */
[----:B------:R-:W-:Y:S01]  /*3620*/  IMAD.MOV.U32 R16, RZ, RZ, 0x1 ;  /* 0x00000001ff107424 */ /* 0x000fe200078e00ff */
[----:B------:R-:W-:Y:S01]  /*3630*/  DADD R26, -R22, 25 ;  /* 0x40390000161a7429 */ /* 0x000fe20000000100 */
[----:B------:R-:W-:Y:S01]  /*3640*/  FSETP.GEU.AND P0, PT, |R9|, 4.1917929649353027344, PT ;  /* 0x4086232b0900780b */ /* 0x000fe20003f0e200 */
[----:B------:R-:W-:Y:S04]  /*3650*/  BSSY.RECONVERGENT B0, `(.L_x_42) ;  /* 0x0000040000007945 */ /* 0x000fe80003800200 */
[----:B------:R-:W-:-:S04]  /*3660*/  DADD R14, R12, -6.75539944105574400000e+15 ;  /* 0xc33800000c0e7429 */ /* 0x000fc80000000000 */
[----:B------:R-:W-:Y:S01]  /*3670*/  FSETP.GEU.AND P3, PT, |R27|, 6.5827683646048100446e-37, PT ;  /* 0x036000001b00780b */ /* 0x000fe20003f6e200 */
[----:B0-----:R-:W-:-:S03]  /*3680*/  DFMA R18, R16, -R30, 1 ;  /* 0x3ff000001012742b */ /* 0x001fc6000000081e */
[----:B------:R-:W-:Y:S01]  /*3690*/  DFMA R10, R14, -UR6, R8 ;  /* 0x800000060e0a7c2b */ /* 0x000fe20008000008 */
[----:B------:R-:W-:Y:S01]  /*36a0*/  UMOV UR6, 0x3b39803f ;  /* 0x3b39803f00067882 */ /* 0x000fe20000000000 */
[----:B------:R-:W-:-:S03]  /*36b0*/  UMOV UR7, 0x3c7abc9e ;  /* 0x3c7abc9e00077882 */ /* 0x000fc60000000000 */
[----:B------:R-:W-:-:S03]  /*36c0*/  DFMA R18, R18, R18, R18 ;  /* 0x000000121212722b */ /* 0x000fc60000000012 */
[----:B------:R-:W-:Y:S01]  /*36d0*/  DFMA R14, R14, -UR6, R10 ;  /* 0x800000060e0e7c2b */ /* 0x000fe2000800000a */
[----:B------:R-:W-:Y:S01]  /*36e0*/  UMOV UR6, 0x69ce2bdf ;  /* 0x69ce2bdf00067882 */ /* 0x000fe20000000000 */
[----:B------:R-:W-:Y:S01]  /*36f0*/  IMAD.MOV.U32 R10, RZ, RZ, -0x35dec16 ;  /* 0xfca213eaff0a7424 */ /* 0x000fe200078e00ff */
[----:B------:R-:W-:Y:S01]  /*3700*/  UMOV UR7, 0x3e5ade15 ;  /* 0x3e5ade1500077882 */ /* 0x000fe20000000000 */
[----:B------:R-:W-:Y:S01]  /*3710*/  IMAD.MOV.U32 R11, RZ, RZ, 0x3e928af3 ;  /* 0x3e928af3ff0b7424 */ /* 0x000fe200078e00ff */
[----:B------:R-:W-:-:S05]  /*3720*/  DFMA R18, R16, R18, R16 ;  /* 0x000000121012722b */ /* 0x000fca0000000010 */
[----:B------:R-:W-:Y:S01]  /*3730*/  DFMA R10, R14, UR6, R10 ;  /* 0x000000060e0a7c2b */ /* 0x000fe2000800000a */
[----:B------:R-:W-:Y:S01]  /*3740*/  UMOV UR6, 0x62401315 ;  /* 0x6240131500067882 */ /* 0x000fe20000000000 */
[----:B------:R-:W-:Y:S01]  /*3750*/  UMOV UR7, 0x3ec71dee ;  /* 0x3ec71dee00077882 */ /* 0x000fe20000000000 */
[----:B------:R-:W-:-:S05]  /*3760*/  DFMA R16, R18, -R30, 1 ;  /* 0x3ff000001210742b */ /* 0x000fca000000081e */
[----:B------:R-:W-:Y:S01]  /*3770*/  DFMA R10, R14, R10, UR6 ;  /* 0x000000060e0a7e2b */ /* 0x000fe2000800000a */
[----:B------:R-:W-:Y:S01]  /*3780*/  UMOV UR6, 0x7c89eb71 ;  /* 0x7c89eb7100067882 */ /* 0x000fe20000000000 */
[----:B------:R-:W-:Y:S01]  /*3790*/  UMOV UR7, 0x3efa0199 ;  /* 0x3efa019900077882 */ /* 0x000fe20000000000 */
[----:B------:R-:W-:-:S05]  /*37a0*/  DFMA R18, R18, R16, R18 ;  /* 0x000000101212722b */ /* 0x000fca0000000012 */
[----:B------:R-:W-:Y:S01]  /*37b0*/  DFMA R10, R14, R10, UR6 ;  /* 0x000000060e0a7e2b */ /* 0x000fe2000800000a */
[----:B------:R-:W-:Y:S01]  /*37c0*/  UMOV UR6, 0x14761f65 ;  /* 0x14761f6500067882 */ /* 0x000fe20000000000 */
[----:B------:R-:W-:Y:S01]  /*37d0*/  UMOV UR7, 0x3f2a01a0 ;  /* 0x3f2a01a000077882 */ /* 0x000fe20000000000 */
[----:B------:R-:W-:-:S05]  /*37e0*/  DMUL R28, R26, R18 ;  /* 0x000000121a1c7228 */ /* 0x000fca0000000000 */
[----:B------:R-:W-:Y:S01]  /*37f0*/  DFMA R10, R14, R10, UR6 ;  /* 0x000000060e0a7e2b */ /* 0x000fe2000800000a */
[----:B------:R-:W-:Y:S01]  /*3800*/  UMOV UR6, 0x1852b7af ;  /* 0x1852b7af00067882 */ /* 0x000fe20000000000 */
[----:B------:R-:W-:Y:S01]  /*3810*/  UMOV UR7, 0x3f56c16c ;  /* 0x3f56c16c00077882 */ /* 0x000fe20000000000 */
[----:B------:R-:W-:-:S05]  /*3820*/  DFMA R30, R28, -R30, R26 ;  /* 0x8000001e1c1e722b */ /* 0x000fca000000001a */
        /* <DEDUP_REMOVED lines=12> */
[----:B------:R-:W-:Y:S02]  /*38f0*/  DFMA R16, R14, R10, UR6 ;  /* 0x000000060e107e2b */ /* 0x000fe4000800000a */
[----:B------:R-:W-:-:S06]  /*3900*/  DFMA R10, R18, R30, R28 ;  /* 0x0000001e120a722b */ /* 0x000fcc000000001c */
[----:B------:R-:W-:-:S04]  /*3910*/  DFMA R16, R14, R16, 1 ;  /* 0x3ff000000e10742b */ /* 0x000fc80000000010 */
[----:B------:R-:W-:-:S04]  /*3920*/  FFMA R7, RZ, 2.3737499713897705078, R11 ;  /* 0x4017eb85ff077823 */ /* 0x000fc8000000000b */
[----:B------:R-:W-:Y:S01]  /*3930*/  DFMA R16, R14, R16, 1 ;  /* 0x3ff000000e10742b */ /* 0x000fe20000000010 */
[----:B------:R-:W-:-:S09]  /*3940*/  FSETP.GT.AND P2, PT, |R7|, 1.469367938527859385e-39, PT ;  /* 0x001000000700780b */ /* 0x000fd20003f44200 */
[----:B------:R-:W-:Y:S01]  /*3950*/  IMAD R15, R12, 0x100000, R17 ;  /* 0x001000000c0f7824 */ /* 0x000fe200078e0211 */
[----:B------:R-:W-:Y:S01]  /*3960*/  MOV R14, R16 ;  /* 0x00000010000e7202 */ /* 0x000fe20000000f00 */
        /* <DEDUP_REMOVED lines=14> */
.L_x_43:
[----:B------:R-:W-:Y:S05]  /*3a50*/  BSYNC.RECONVERGENT B0 ;  /* 0x0000000000007941 */ /* 0x000fea0003800200 */
.L_x_42:
[----:B------:R-:W-:Y:S01]  /*3a60*/  UMOV UR6, 0x7318fc50 ;  /* 0x7318fc5000067882 */ /* 0x000fe20000000000 */
[----:B------:R-:W-:Y:S01]  /*3a70*/  UMOV UR7, 0x3fa212d7 ;  /* 0x3fa212d700077882 */ /* 0x000fe20000000000 */
[----:B------:R-:W-:Y:S01]  /*3a80*/  BSSY.RECONVERGENT B1, `(.L_x_44) ;  /* 0x000000a000017945 */ /* 0x000fe20003800200 */
[----:B------:R-:W-:-:S03]  /*3a90*/  DFMA R50, R14, UR6, R50 ;  /* 0x000000060e327c2b */ /* 0x000fc60008000032 */
[----:B------:R-:W-:Y:S08]  /*3aa0*/  @P2 BRA P3, `(.L_x_45) ;  /* 0x00000000001c2947 */ /* 0x000ff00001800000 */
[----:B------:R-:W-:Y:S01]  /*3ab0*/  IMAD.MOV.U32 R12, RZ, RZ, R26 ;  /* 0x000000ffff0c7224 */ /* 0x000fe200078e001a */
[----:B------:R-:W-:Y:S01]  /*3ac0*/  MOV R9, 0x4017eb85 ;  /* 0x4017eb8500097802 */ /* 0x000fe20000000f00 */
[----:B------:R-:W-:Y:S01]  /*3ad0*/  IMAD.MOV.U32 R11, RZ, RZ, R27 ;  /* 0x000000ffff0b7224 */ /* 0x000fe200078e001b */
[----:B------:R-:W-:Y:S01]  /*3ae0*/  MOV R8, 0x3b10 ;  /* 0x00003b1000087802 */ /* 0x000fe20000000f00 */
[----:B------:R-:W-:-:S07]  /*3af0*/  IMAD.MOV.U32 R10, RZ, RZ, 0x1eb851ec ;  /* 0x1eb851ecff0a7424 */ /* 0x000fce00078e00ff */
[----:B------:R-:W-:Y:S05]  /*3b00*/  CALL.REL.NOINC `($__internal_1_$__cuda_sm20_div_rn_f64_full) ;  /* 0x000001c400387944 */ /* 0x000fea0003c00000 */
[----:B------:R-:W-:-:S07]  /*3b10*/  IMAD.MOV.U32 R11, RZ, RZ, R9 ;  /* 0x000000ffff0b7224 */ /* 0x000fce00078e0009 */
.L_x_45:
[----:B------:R-:W-:Y:S05]  /*3b20*/  BSYNC.RECONVERGENT B1 ;  /* 0x0000000000017941 */ /* 0x000fea0003800200 */
.L_x_44:
[----:B------:R0:W5:Y:S04]  /*3b30*/  LDG.E.64 R16, desc[UR4][R20.64+0x70] ;  /* 0x0000700414107981 */ /* 0x000168000c1e1b00 */
[----:B------:R0:W5:Y:S04]  /*3b40*/  LDG.E.64 R18, desc[UR4][R20.64+0x78] ;  /* 0x0000780414127981 */ /* 0x000168000c1e1b00 */
[----:B------:R0:W5:Y:S04]  /*3b50*/  LDG.E.64 R30, desc[UR4][R20.64+0x80] ;  /* 0x00008004141e7981 */ /* 0x000168000c1e1b00 */
[----:B------:R0:W5:Y:S04]  /*3b60*/  LDG.E.64 R8, desc[UR4][R20.64+0x88] ;  /* 0x0000880414087981 */ /* 0x000168000c1e1b00 */
[----:B------:R0:W5:Y:S04]  /*3b70*/  LDG.E.64 R12, desc[UR4][R20.64+0x30] ;  /* 0x00003004140c7981 */ /* 0x000168000c1e1b00 */
[----:B------:R0:W5:Y:S04]  /*3b80*/  LDG.E.64 R14, desc[UR4][R20.64+0x38] ;  /* 0x00003804140e7981 */ /* 0x000168000c1e1b00 */
[----:B------:R0:W5:Y:S01]  /*3b90*/  LDG.E.64 R28, desc[UR4][R20.64+0x40] ;  /* 0x00004004141c7981 */ /* 0x000162000c1e1b00 */
[----:B------:R-:W-:Y:S01]  /*3ba0*/  IMAD.MOV.U32 R34, RZ, RZ, 0x652b82fe ;  /* 0x652b82feff227424 */ /* 0x000fe200078e00ff */
[----:B------:R-:W-:Y:S01]  /*3bb0*/  UMOV UR6, 0xfefa39ef ;  /* 0xfefa39ef00067882 */ /* 0x000fe20000000000 */
[----:B------:R-:W-:Y:S01]  /*3bc0*/  IMAD.MOV.U32 R35, RZ, RZ, 0x3ff71547 ;  /* 0x3ff71547ff237424 */ /* 0x000fe200078e00ff */
[----:B------:R-:W-:Y:S01]  /*3bd0*/  UMOV UR7, 0x3fe62e42 ;  /* 0x3fe62e4200077882 */ /* 0x000fe20000000000 */
[----:B------:R-:W1:Y:S01]  /*3be0*/  MUFU.RCP64H R53, R39 ;  /* 0x0000002700357308 */ /* 0x000e620000001800 */
[----:B------:R-:W-:Y:S01]  /*3bf0*/  IMAD.MOV.U32 R52, RZ, RZ, 0x1 ;  /* 0x00000001ff347424 */ /* 0x000fe200078e00ff */
[----:B------:R-:W-:Y:S01]  /*3c00*/  FSETP.GEU.AND P0, PT, |R11|, 4.1917929649353027344, PT ;  /* 0x4086232b0b00780b */ /* 0x000fe20003f0e200 */
[----:B------:R-:W-:Y:S01]  /*3c10*/  BSSY.RECONVERGENT B0, `(.L_x_46) ;  /* 0x0000038000007945 */ /* 0x000fe20003800200 */
[----:B------:R-:W-:-:S08]  /*3c20*/  DFMA R34, R10, R34, 6.75539944105574400000e+15 ;  /* 0x433800000a22742b */ /* 0x000fd00000000022 */
[----:B------:R-:W-:-:S08]  /*3c30*/  DADD R42, R34, -6.75539944105574400000e+15 ;  /* 0xc3380000222a7429 */ /* 0x000fd00000000000 */
[----:B------:R-:W-:Y:S01]  /*3c40*/  DFMA R46, R42, -UR6, R10 ;  /* 0x800000062a2e7c2b */ /* 0x000fe2000800000a */
[----:B------:R-:W-:Y:S01]  /*3c50*/  UMOV UR6, 0x3b39803f ;  /* 0x3b39803f00067882 */ /* 0x000fe20000000000 */
[----:B------:R-:W-:-:S06]  /*3c60*/  UMOV UR7, 0x3c7abc9e ;  /* 0x3c7abc9e00077882 */ /* 0x000fcc0000000000 */
[----:B------:R-:W-:Y:S01]  /*3c70*/  DFMA R46, R42, -UR6, R46 ;  /* 0x800000062a2e7c2b */ /* 0x000fe2000800002e */
[----:B------:R-:W-:Y:S01]  /*3c80*/  UMOV UR6, 0x69ce2bdf ;  /* 0x69ce2bdf00067882 */ /* 0x000fe20000000000 */
[----:B------:R-:W-:Y:S01]  /*3c90*/  MOV R42, 0xfca213ea ;  /* 0xfca213ea002a7802 */ /* 0x000fe20000000f00 */
[----:B------:R-:W-:Y:S01]  /*3ca0*/  IMAD.MOV.U32 R43, RZ, RZ, 0x3e928af3 ;  /* 0x3e928af3ff2b7424 */ /* 0x000fe200078e00ff */
[----:B------:R-:W-:-:S05]  /*3cb0*/  UMOV UR7, 0x3e5ade15 ;  /* 0x3e5ade1500077882 */ /* 0x000fca0000000000 */
        /* <DEDUP_REMOVED lines=27> */
[----:B-1----:R-:W-:-:S08]  /*3e70*/  DFMA R46, -R38, R52, 1 ;  /* 0x3ff00000262e742b */ /* 0x002fd00000000134 */
[----:B------:R-:W-:Y:S01]  /*3e80*/  DFMA R54, R46, R46, R46 ;  /* 0x0000002e2e36722b */ /* 0x000fe2000000002e */
[----:B------:R-:W-:Y:S01]  /*3e90*/  IMAD R47, R34, 0x100000, R43 ;  /* 0x00100000222f7824 */ /* 0x000fe200078e022b */
[----:B------:R-:W-:Y:S01]  /*3ea0*/  MOV R46, R42 ;  /* 0x0000002a002e7202 */ /* 0x000fe20000000f00 */
[----:B0-----:R-:W-:Y:S08]  /*3eb0*/  @!P0 BRA `(.L_x_47) ;  /* 0x0000000000348947 */ /* 0x001ff00003800000 */
        /* <DEDUP_REMOVED lines=13> */
.L_x_47:
[----:B------:R-:W-:Y:S05]  /*3f90*/  BSYNC.RECONVERGENT B0 ;  /* 0x0000000000007941 */ /* 0x000fea0003800200 */
.L_x_46:
[----:B------:R-:W0:Y:S01]  /*3fa0*/  LDCU.64 UR10, c[0x3][0xc8] ;  /* 0x00c01900ff0a77ac */ /* 0x000e220008000a00 */
[----:B------:R-:W-:Y:S01]  /*3fb0*/  DFMA R54, R52, R54, R52 ;  /* 0x000000363436722b */ /* 0x000fe20000000034 */
[----:B------:R-:W-:Y:S01]  /*3fc0*/  BSSY.RECONVERGENT B1, `(.L_x_48) ;  /* 0x0000023000017945 */ /* 0x000fe20003800200 */
[----:B------:R-:W-:Y:S01]  /*3fd0*/  DADD R52, R22, -15 ;  /* 0xc02e000016347429 */ /* 0x000fe20000000000 */
[----:B------:R-:W1:Y:S01]  /*3fe0*/  LDCU.64 UR8, c[0x3][0x118] ;  /* 0x00c02300ff0877ac */ /* 0x000e620008000a00 */
[----:B------:R-:W-:Y:S02]  /*3ff0*/  DMUL R40, R40, R2 ;  /* 0x0000000228287228 */ /* 0x000fe40000000000 */
[----:B------:R-:W-:Y:S01]  /*4000*/  DADD R46, R46, 1 ;  /* 0x3ff000002e2e7429 */ /* 0x000fe20000000000 */
[----:B------:R-:W2:Y:S01]  /*4010*/  LDCU.64 UR6, c[0x3][0xf0] ;  /* 0x00c01e00ff0677ac */ /* 0x000ea20008000a00 */
[----:B------:R-:W-:Y:S02]  /*4020*/  DFMA R34, -R38, R54, 1 ;  /* 0x3ff000002622742b */ /* 0x000fe40000000136 */
[----:B------:R-:W-:-:S06]  /*4030*/  DADD R10, R52, R52 ;  /* 0x00000000340a7229 */ /* 0x000fcc0000000034 */
[----:B------:R-:W-:Y:S02]  /*4040*/  DFMA R54, R54, R34, R54 ;  /* 0x000000223636722b */ /* 0x000fe40000000036 */
[----:B0-----:R-:W-:Y:S02]  /*4050*/  DMUL R10, R10, UR10 ;  /* 0x0000000a0a0a7c28 */ /* 0x001fe40008000000 */
[----:B-1---5:R-:W-:-:S06]  /*4060*/  DMUL R16, R16, UR8 ;  /* 0x0000000810107c28 */ /* 0x022fcc0008000000 */
[----:B------:R-:W-:Y:S02]  /*4070*/  DMUL R42, R54, R10 ;  /* 0x0000000a362a7228 */ /* 0x000fe40000000000 */
[----:B------:R-:W-:Y:S01]  /*4080*/  FSETP.GEU.AND P1, PT, |R11|, 6.5827683646048100446e-37, PT ;  /* 0x036000000b00780b */ /* 0x000fe20003f2e200 */
[----:B------:R-:W-:Y:S02]  /*4090*/  DMUL R18, R16, R18 ;  /* 0x0000001210127228 */ /* 0x000fe40000000000 */
[----:B--2---:R-:W-:-:S03]  /*40a0*/  DMUL R16, R12, UR6 ;  /* 0x000000060c107c28 */ /* 0x004fc60008000000 */
[----:B------:R-:W-:-:S03]  /*40b0*/  DFMA R34, -R38, R42, R10 ;  /* 0x0000002a2622722b */ /* 0x000fc6000000010a */
[----:B------:R-:W-:Y:S02]  /*40c0*/  DMUL R18, R18, R30 ;  /* 0x0000001e12127228 */ /* 0x000fe40000000000 */
[----:B------:R-:W-:-:S03]  /*40d0*/  DMUL R16, R12, R16 ;  /* 0x000000100c107228 */ /* 0x000fc60000000000 */
[----:B------:R-:W-:-:S03]  /*40e0*/  DFMA R42, R54, R34, R42 ;  /* 0x00000022362a722b */ /* 0x000fc6000000002a */
[----:B------:R-:W-:Y:S02]  /*40f0*/  DMUL R8, R18, R8 ;  /* 0x0000000812087228 */ /* 0x000fe40000000000 */
[----:B------:R-:W-:-:S05]  /*4100*/  DMUL R16, R12, R16 ;  /* 0x000000100c107228 */ /* 0x000fca0000000000 */
[----:B------:R-:W-:Y:S01]  /*4110*/  FFMA R7, RZ, R39, R43 ;  /* 0x00000027ff077223 */ /* 0x000fe2000000002b */
[----:B------:R-:W-:Y:S02]  /*4120*/  DMUL R8, R8, 4 ;  /* 0x4010000008087828 */ /* 0x000fe40000000000 */
[----:B------:R-:W-:Y:S02]  /*4130*/  DMUL R14, R16, R14 ;  /* 0x0000000e100e7228 */ /* 0x000fe40000000000 */
[----:B------:R-:W-:-:S04]  /*4140*/  FSETP.GT.AND P0, PT, |R7|, 1.469367938527859385e-39, PT ;  /* 0x001000000700780b */ /* 0x000fc80003f04200 */
[----:B------:R-:W-:Y:S02]  /*4150*/  DMUL R52, R8, R52 ;  /* 0x0000003408347228 */ /* 0x000fe40000000000 */
[----:B------:R-:W-:-:S07]  /*4160*/  DMUL R28, R14, R28 ;  /* 0x0000001c0e1c7228 */ /* 0x000fce0000000000 */
[----:B------:R-:W-:Y:S05]  /*4170*/  @P0 BRA P1, `(.L_x_49) ;  /* 0x00000000001c0947 */ /* 0x000fea0000800000 */
[----:B------:R-:W-:Y:S01]  /*4180*/  IMAD.MOV.U32 R12, RZ, RZ, R10 ;  /* 0x000000ffff0c7224 */ /* 0x000fe200078e000a */
[----:B------:R-:W-:Y:S01]  /*4190*/  MOV R8, 0x41d0 ;  /* 0x000041d000087802 */ /* 0x000fe20000000f00 */
[----:B------:R-:W-:Y:S02]  /*41a0*/  IMAD.MOV.U32 R10, RZ, RZ, R38 ;  /* 0x000000ffff0a7224 */ /* 0x000fe400078e0026 */
[----:B------:R-:W-:-:S07]  /*41b0*/  IMAD.MOV.U32 R9, RZ, RZ, R39 ;  /* 0x000000ffff097224 */ /* 0x000fce00078e0027 */
[----:B------:R-:W-:Y:S05]  /*41c0*/  CALL.REL.NOINC `($__internal_1_$__cuda_sm20_div_rn_f64_full) ;  /* 0x000001bc00887944 */ /* 0x000fea0003c00000 */
[----:B------:R-:W-:Y:S01]  /*41d0*/  MOV R42, R10 ;  /* 0x0000000a002a7202 */ /* 0x000fe20000000f00 */
[----:B------:R-:W-:-:S07]  /*41e0*/  IMAD.MOV.U32 R43, RZ, RZ, R9 ;  /* 0x000000ffff2b7224 */ /* 0x000fce00078e0009 */
.L_x_49:
[----:B------:R-:W-:Y:S05]  /*41f0*/  BSYNC.RECONVERGENT B1 ;  /* 0x0000000000017941 */ /* 0x000fea0003800200 */
.L_x_48:
        /* <DEDUP_REMOVED lines=10> */
[----:B------:R-:W-:Y:S02]  /*42a0*/  DADD R18, R30, -6.75539944105574400000e+15 ;  /* 0xc33800001e127429 */ /* 0x000fe40000000000 */
[----:B-1----:R-:W-:-:S06]  /*42b0*/  DFMA R10, -R38, R12, 1 ;  /* 0x3ff00000260a742b */ /* 0x002fcc000000010c */
[----:B------:R-:W-:Y:S01]  /*42c0*/  DFMA R8, R18, -UR6, R42 ;  /* 0x8000000612087c2b */ /* 0x000fe2000800002a */
[----:B------:R-:W-:Y:S01]  /*42d0*/  UMOV UR6, 0x3b39803f ;  /* 0x3b39803f00067882 */ /* 0x000fe20000000000 */
[----:B------:R-:W-:Y:S01]  /*42e0*/  UMOV UR7, 0x3c7abc9e ;  /* 0x3c7abc9e00077882 */ /* 0x000fe20000000000 */
[----:B------:R-:W-:Y:S01]  /*42f0*/  DFMA R14, R10, R10, R10 ;  /* 0x0000000a0a0e722b */ /* 0x000fe2000000000a */
[----:B------:R-:W1:Y:S04]  /*4300*/  LDC.64 R10, c[0x3][0xc8] ;  /* 0x00c03200ff0a7b82 */ /* 0x000e680000000a00 */
[----:B------:R-:W-:Y:S01]  /*4310*/  DFMA R18, R18, -UR6, R8 ;  /* 0x8000000612127c2b */ /* 0x000fe20008000008 */
[----:B------:R-:W-:Y:S01]  /*4320*/  UMOV UR6, 0x69ce2bdf ;  /* 0x69ce2bdf00067882 */ /* 0x000fe20000000000 */
[----:B------:R-:W-:Y:S01]  /*4330*/  MOV R8, 0xfca213ea ;  /* 0xfca213ea00087802 */ /* 0x000fe20000000f00 */
[----:B------:R-:W-:Y:S01]  /*4340*/  IMAD.MOV.U32 R9, RZ, RZ, 0x3e928af3 ;  /* 0x3e928af3ff097424 */ /* 0x000fe200078e00ff */
[----:B------:R-:W-:Y:S01]  /*4350*/  UMOV UR7, 0x3e5ade15 ;  /* 0x3e5ade1500077882 */ /* 0x000fe20000000000 */
[----:B------:R-:W-:-:S04]  /*4360*/  DFMA R14, R12, R14, R12 ;  /* 0x0000000e0c0e722b */ /* 0x000fc8000000000c */
[----:B------:R-:W-:Y:S01]  /*4370*/  DFMA R8, R18, UR6, R8 ;  /* 0x0000000612087c2b */ /* 0x000fe20008000008 */
[----:B------:R-:W-:Y:S01]  /*4380*/  UMOV UR6, 0x62401315 ;  /* 0x6240131500067882 */ /* 0x000fe20000000000 */
[----:B------:R-:W-:Y:S02]  /*4390*/  UMOV UR7, 0x3ec71dee ;  /* 0x3ec71dee00077882 */ /* 0x000fe40000000000 */
[----:B------:R-:W-:-:S04]  /*43a0*/  DFMA R12, -R38, R14, 1 ;  /* 0x3ff00000260c742b */ /* 0x000fc8000000010e */
[----:B------:R-:W-:Y:S01]  /*43b0*/  DFMA R8, R18, R8, UR6 ;  /* 0x0000000612087e2b */ /* 0x000fe20008000008 */
[----:B------:R-:W-:Y:S01]  /*43c0*/  UMOV UR6, 0x7c89eb71 ;  /* 0x7c89eb7100067882 */ /* 0x000fe20000000000 */
[----:B------:R-:W-:Y:S02]  /*43d0*/  UMOV UR7, 0x3efa0199 ;  /* 0x3efa019900077882 */ /* 0x000fe40000000000 */
[----:B------:R-:W-:Y:S02]  /*43e0*/  DFMA R14, R14, R12, R14 ;  /* 0x0000000c0e0e722b */ /* 0x000fe4000000000e */
[----:B-1----:R-:W-:Y:S02]  /*43f0*/  DMUL R10, R10, R10 ;  /* 0x0000000a0a0a7228 */ /* 0x002fe40000000000 */
[----:B------:R-:W-:Y:S01]  /*4400*/  DFMA R8, R18, R8, UR6 ;  /* 0x0000000612087e2b */ /* 0x000fe20008000008 */
[----:B------:R-:W-:Y:S01]  /*4410*/  UMOV UR6, 0x14761f65 ;  /* 0x14761f6500067882 */ /* 0x000fe20000000000 */
[----:B------:R-:W-:-:S04]  /*4420*/  UMOV UR7, 0x3f2a01a0 ;  /* 0x3f2a01a000077882 */ /* 0x000fc80000000000 */
[----:B------:R-:W-:Y:S02]  /*4430*/  DMUL R12, R14, R10 ;  /* 0x0000000a0e0c7228 */ /* 0x000fe40000000000 */
        /* <DEDUP_REMOVED lines=18> */
[----:B------:R-:W-:-:S08]  /*4560*/  DFMA R8, -R38, R12, R10 ;  /* 0x0000000c2608722b */ /* 0x000fd0000000010a */
[----:B------:R-:W-:Y:S01]  /*4570*/  MOV R34, R18 ;  /* 0x0000001200227202 */ /* 0x000fe20000000f00 */
[----:B------:R-:W-:Y:S01]  /*4580*/  IMAD R35, R30, 0x100000, R19 ;  /* 0x001000001e237824 */ /* 0x000fe200078e0213 */
[----:B------:R-:W-:-:S03]  /*4590*/  DFMA R8, R14, R8, R12 ;  /* 0x000000080e08722b */ /* 0x000fc6000000000c */
[----:B------:R-:W-:Y:S02]  /*45a0*/  IMAD.MOV.U32 R12, RZ, RZ, R34 ;  /* 0x000000ffff0c7224 */ /* 0x000fe400078e0022 */
[----:B------:R-:W-:Y:S01]  /*45b0*/  IMAD.MOV.U32 R13, RZ, RZ, R35 ;  /* 0x000000ffff0d7224 */ /* 0x000fe200078e0023 */
[----:B0-----:R-:W-:Y:S06]  /*45c0*/  @!P1 BRA `(.L_x_51) ;  /* 0x0000000000349947 */ /* 0x001fec0003800000 */
[----:B------:R-:W-:Y:S01]  /*45d0*/  FSETP.GEU.AND P2, PT, |R43|, 4.2275390625, PT ;  /* 0x408748002b00780b */ /* 0x000fe20003f4e200 */
[C---:B------:R-:W-:Y:S02]  /*45e0*/  DADD R12, R42.reuse, +INF ;  /* 0x7ff000002a0c7429 */ /* 0x040fe40000000000 */
[----:B------:R-:W-:-:S08]  /*45f0*/  DSETP.GEU.AND P0, PT, R42, RZ, PT ;  /* 0x000000ff2a00722a */ /* 0x000fd00003f0e000 */
[----:B------:R-:W-:Y:S02]  /*4600*/  FSEL R12, R12, RZ, P0 ;  /* 0x000000ff0c0c7208 */ /* 0x000fe40000000000 */
[----:B------:R-:W-:Y:S01]  /*4610*/  @!P2 LEA.HI R7, R30, R30, RZ, 0x1 ;  /* 0x0000001e1e07a211 */ /* 0x000fe200078f08ff */
[----:B------:R-:W-:Y:S01]  /*4620*/  @!P2 IMAD.MOV.U32 R14, RZ, RZ, R18 ;  /* 0x000000ffff0ea224 */ /* 0x000fe200078e0012 */
[----:B------:R-:W-:Y:S02]  /*4630*/  FSEL R13, R13, RZ, P0 ;  /* 0x000000ff0d0d7208 */ /* 0x000fe40000000000 */
[----:B------:R-:W-:-:S04]  /*4640*/  @!P2 SHF.R.S32.HI R7, RZ, 0x1, R7 ;  /* 0x00000001ff07a819 */ /* 0x000fc80000011407 */
[----:B------:R-:W-:Y:S01]  /*4650*/  @!P2 LEA R15, R7, R19, 0x14 ;  /* 0x00000013070fa211 */ /* 0x000fe200078ea0ff */
[----:B------:R-:W-:-:S05]  /*4660*/  @!P2 IMAD.IADD R16, R30, 0x1, -R7 ;  /* 0x000000011e10a824 */ /* 0x000fca00078e0a07 */
[----:B------:R-:W-:Y:S01]  /*4670*/  @!P2 LEA R17, R16, 0x3ff00000, 0x14 ;  /* 0x3ff000001011a811 */ /* 0x000fe200078ea0ff */
[----:B------:R-:W-:-:S06]  /*4680*/  @!P2 IMAD.MOV.U32 R16, RZ, RZ, RZ ;  /* 0x000000ffff10a224 */ /* 0x000fcc00078e00ff */
[----:B------:R-:W-:-:S11]  /*4690*/  @!P2 DMUL R12, R14, R16 ;  /* 0x000000100e0ca228 */ /* 0x000fd60000000000 */
.L_x_51:
[----:B------:R-:W-:Y:S05]  /*46a0*/  BSYNC.RECONVERGENT B0 ;  /* 0x0000000000007941 */ /* 0x000fea0003800200 */
.L_x_50:
[----:B------:R-:W0:Y:S01]  /*46b0*/  LDCU.64 UR6, c[0x3][0x8] ;  /* 0x00c00100ff0677ac */ /* 0x000e220008000a00 */
[----:B------:R-:W-:Y:S01]  /*46c0*/  FFMA R7, RZ, R39, R9 ;  /* 0x00000027ff077223 */ /* 0x000fe20000000009 */
[----:B------:R-:W-:Y:S01]  /*46d0*/  FSETP.GEU.AND P2, PT, |R11|, 6.5827683646048100446e-37, PT ;  /* 0x036000000b00780b */ /* 0x000fe20003f4e200 */
[----:B------:R-:W-:-:S03]  /*46e0*/  DMUL R12, R12, 0.25 ;  /* 0x3fd000000c0c7828 */ /* 0x000fc60000000000 */
[----:B------:R-:W-:-:S05]  /*46f0*/  FSETP.GT.AND P0, PT, |R7|, 1.469367938527859385e-39, PT ;  /* 0x001000000700780b */ /* 0x000fca0003f04200 */
[----:B0----5:R-:W-:-:S08]  /*4700*/  DFMA R2, R12, R2, -UR6 ;  /* 0x800000060c027e2b */ /* 0x021fd00008000002 */
[----:B------:R-:W-:Y:S05]  /*4710*/  @P0 BRA P2, `(.L_x_52) ;  /* 0x0000000000180947 */ /* 0x000fea0001000000 */
[----:B------:R-:W-:Y:S01]  /*4720*/  IMAD.MOV.U32 R12, RZ, RZ, R10 ;  /* 0x000000ffff0c7224 */ /* 0x000fe200078e000a */
[----:B------:R-:W-:Y:S01]  /*4730*/  MOV R10, R38 ;  /* 0x00000026000a7202 */ /* 0x000fe20000000f00 */
[----:B------:R-:W-:Y:S01]  /*4740*/  IMAD.MOV.U32 R9, RZ, RZ, R39 ;  /* 0x000000ffff097224 */ /* 0x000fe200078e0027 */
[----:B------:R-:W-:-:S07]  /*4750*/  MOV R8, 0x4770 ;  /* 0x0000477000087802 */ /* 0x000fce0000000f00 */
[----:B------:R-:W-:Y:S05]  /*4760*/  CALL.REL.NOINC `($__internal_1_$__cuda_sm20_div_rn_f64_full) ;  /* 0x000001b800207944 */ /* 0x000fea0003c00000 */
[----:B------:R-:W-:-:S07]  /*4770*/  IMAD.MOV.U32 R8, RZ, RZ, R10 ;  /* 0x000000ffff087224 */ /* 0x000fce00078e000a */
.L_x_52:
[----:B------:R-:W-:Y:S04]  /*4780*/  BSSY.RECONVERGENT B0, `(.L_x_53) ;  /* 0x000000e000007945 */ /* 0x000fe80003800200 */
[----:B------:R-:W-:Y:S05]  /*4790*/  @!P1 BRA `(.L_x_54) ;  /* 0x0000000000309947 */ /* 0x000fea0003800000 */
        /* <DEDUP_REMOVED lines=12> */
.L_x_54:
[----:B------:R-:W-:Y:S05]  /*4860*/  BSYNC.RECONVERGENT B0 ;  /* 0x0000000000007941 */ /* 0x000fea0003800200 */
.L_x_53:
[----:B------:R-:W-:Y:S01]  /*4870*/  DADD R34, R34, -1 ;  /* 0xbff0000022227429 */ /* 0x000fe20000000000 */
[----:B------:R-:W-:Y:S01]  /*4880*/  IMAD.MOV.U32 R10, RZ, RZ, 0x1 ;  /* 0x00000001ff0a7424 */ /* 0x000fe200078e00ff */
[----:B------:R-:W-:Y:S01]  /*4890*/  DMUL R52, R52, R8 ;  /* 0x0000000834347228 */ /* 0x000fe20000000000 */
[----:B------:R-:W-:Y:S03]  /*48a0*/  BSSY.RECONVERGENT B1, `(.L_x_55) ;  /* 0x0000017000017945 */ /* 0x000fe60003800200 */
[----:B------:R-:W0:Y:S04]  /*48b0*/  MUFU.RCP64H R11, R35 ;  /* 0x00000023000b7308 */ /* 0x000e280000001800 */
[----:B------:R-:W-:-:S10]  /*48c0*/  DMUL R52, R2, R52 ;  /* 0x0000003402347228 */ /* 0x000fd40000000000 */
[----:B------:R-:W-:Y:S01]  /*48d0*/  FSETP.GEU.AND P1, PT, |R53|, 6.5827683646048100446e-37, PT ;  /* 0x036000003500780b */ /* 0x000fe20003f2e200 */
        /* <DEDUP_REMOVED lines=17> */
[----:B------:R-:W-:Y:S01]  /*49f0*/  IMAD.MOV.U32 R2, RZ, RZ, R10 ;  /* 0x000000ffff027224 */ /* 0x000fe200078e000a */
[----:B------:R-:W-:-:S07]  /*4a00*/  MOV R3, R9 ;  /* 0x0000000900037202 */ /* 0x000fce0000000f00 */
.L_x_56:
[----:B------:R-:W-:Y:S05]  /*4a10*/  BSYNC.RECONVERGENT B1 ;  /* 0x0000000000017941 */ /* 0x000fea0003800200 */
.L_x_55:
[----:B------:R-:W2:Y:S04]  /*4a20*/  LDG.E.64 R8, desc[UR4][R20.64+0x60] ;  /* 0x0000600414087981 */ /* 0x000ea8000c1e1b00 */
[----:B------:R-:W3:Y:S01]  /*4a30*/  LDG.E.64 R30, desc[UR4][R20.64+0x68] ;  /* 0x00006804141e7981 */ /* 0x000ee2000c1e1b00 */
[----:B------:R-:W0:Y:S01]  /*4a40*/  MUFU.RCP64H R11, 5.399997711181640625 ;  /* 0x40159999000b7908 */ /* 0x000e220000001800 */
[----:B------:R-:W-:Y:S01]  /*4a50*/  IMAD.MOV.U32 R16, RZ, RZ, -0x66666666 ;  /* 0x9999999aff107424 */ /* 0x000fe200078e00ff */
[----:B------:R-:W1:Y:S01]  /*4a60*/  LDCU.64 UR6, c[0x3][URZ] ;  /* 0x00c00000ff0677ac */ /* 0x000e620008000a00 */
[----:B------:R-:W-:Y:S01]  /*4a70*/  IMAD.MOV.U32 R17, RZ, RZ, 0x40159999 ;  /* 0x40159999ff117424 */ /* 0x000fe200078e00ff */
[----:B------:R-:W4:Y:S01]  /*4a80*/  LDC R18, c[0x3][0x4] ;  /* 0x00c00100ff127b82 */ /* 0x000f220000000800 */
[----:B------:R-:W-:Y:S01]  /*4a90*/  IMAD.MOV.U32 R10, RZ, RZ, 0x1 ;  /* 0x00000001ff0a7424 */ /* 0x000fe200078e00ff */
[----:B------:R-:W-:-:S04]  /*4aa0*/  LOP3.LUT R7, R0, 0xfffe, RZ, 0xc0, !PT ;  /* 0x0000fffe00077812 */ /* 0x000fc800078ec0ff */
[----:B------:R-:W-:-:S04]  /*4ab0*/  PRMT R7, R7, 0x9910, RZ ;  /* 0x0000991007077816 */ /* 0x000fc800000000ff */
[----:B------:R-:W-:Y:S02]  /*4ac0*/  ISETP.NE.AND P0, PT, R7, 0x2, PT ;  /* 0x000000020700780c */ /* 0x000fe40003f05270 */
[----:B------:R-:W-:Y:S01]  /*4ad0*/  MOV R7, 0x60418937 ;  /* 0x6041893700077802 */ /* 0x000fe20000000f00 */
[----:B0-----:R-:W-:-:S08]  /*4ae0*/  DFMA R12, R10, -R16, 1 ;  /* 0x3ff000000a0c742b */ /* 0x001fd00000000810 */
[----:B------:R-:W-:Y:S01]  /*4af0*/  DFMA R12, R12, R12, R12 ;  /* 0x0000000c0c0c722b */ /* 0x000fe2000000000c */
[----:B----4-:R-:W-:-:S07]  /*4b00*/  FSETP.GEU.AND P1, PT, |R18|, 6.5827683646048100446e-37, PT ;  /* 0x036000001200780b */ /* 0x010fce0003f2e200 */
[----:B------:R-:W-:-:S08]  /*4b10*/  DFMA R12, R10, R12, R10 ;  /* 0x0000000c0a0c722b */ /* 0x000fd0000000000a */
[----:B------:R-:W-:-:S08]  /*4b20*/  DFMA R10, R12, -R16, 1 ;  /* 0x3ff000000c0a742b */ /* 0x000fd00000000810 */
[----:B------:R-:W-:-:S08]  /*4b30*/  DFMA R10, R12, R10, R12 ;  /* 0x0000000a0c0a722b */ /* 0x000fd0000000000c */
[----:B-1----:R-:W-:-:S08]  /*4b40*/  DMUL R14, R10, UR6 ;  /* 0x000000060a0e7c28 */ /* 0x002fd00008000000 */
[----:B------:R-:W-:Y:S01]  /*4b50*/  DFMA R12, R14, -R16, UR6 ;  /* 0x000000060e0c7e2b */ /* 0x000fe20008000810 */
[----:B------:R-:W-:-:S07]  /*4b60*/  IMAD.MOV.U32 R16, RZ, RZ, 0x3fd2d0e5 ;  /* 0x3fd2d0e5ff107424 */ /* 0x000fce00078e00ff */
[----:B------:R-:W-:Y:S01]  /*4b70*/  DFMA R14, R10, R12, R14 ;  /* 0x0000000c0a0e722b */ /* 0x000fe2000000000e */
[----:B------:R-:W-:Y:S02]  /*4b80*/  FSEL R10, R7, -1245.1839599609375, !P0 ;  /* 0xc49ba5e3070a7808 */ /* 0x000fe40004000000 */
[----:B------:R-:W-:-:S07]  /*4b90*/  FSEL R11, R16, 1.395999908447265625, !P0 ;  /* 0x3fb2b020100b7808 */ /* 0x000fce0004000000 */
[----:B------:R-:W-:-:S05]  /*4ba0*/  FFMA R7, RZ, 2.3374998569488525391, R15 ;  /* 0x40159999ff077823 */ /* 0x000fca000000000f */
[----:B------:R-:W-:Y:S01]  /*4bb0*/  FSETP.GT.AND P0, PT, |R7|, 1.469367938527859385e-39, PT ;  /* 0x001000000700780b */ /* 0x000fe20003f04200 */
[----:B--2---:R-:W-:-:S08]  /*4bc0*/  DMUL R8, R8, R10 ;  /* 0x0000000a08087228 */ /* 0x004fd00000000000 */
[----:B---3--:R-:W-:-:S04]  /*4bd0*/  DMUL R30, R8, R30 ;  /* 0x0000001e081e7228 */ /* 0x008fc80000000000 */
[----:B------:R-:W-:Y:S07]  /*4be0*/  @P0 BRA P1, `(.L_x_57) ;  /* 0x0000000000240947 */ /* 0x000fee0000800000 */
[----:B------:R-:W0:Y:S01]  /*4bf0*/  LDCU.64 UR6, c[0x3][URZ] ;  /* 0x00c00000ff0677ac */ /* 0x000e220008000a00 */
[----:B------:R-:W-:Y:S01]  /*4c00*/  IMAD.MOV.U32 R10, RZ, RZ, -0x66666666 ;  /* 0x9999999aff0a7424 */ /* 0x000fe200078e00ff */
[----:B------:R-:W-:Y:S01]  /*4c10*/  MOV R8, 0x4c60 ;  /* 0x00004c6000087802 */ /* 0x000fe20000000f00 */
[----:B------:R-:W-:Y:S02]  /*4c20*/  IMAD.MOV.U32 R9, RZ, RZ, 0x40159999 ;  /* 0x40159999ff097424 */ /* 0x000fe400078e00ff */
[----:B0-----:R-:W-:Y:S01]  /*4c30*/  IMAD.U32 R12, RZ, RZ, UR6 ;  /* 0x00000006ff0c7e24 */ /* 0x001fe2000f8e00ff */
[----:B------:R-:W-:-:S07]  /*4c40*/  MOV R11, UR7 ;  /* 0x00000007000b7c02 */ /* 0x000fce0008000f00 */
[----:B------:R-:W-:Y:S05]  /*4c50*/  CALL.REL.NOINC `($__internal_1_$__cuda_sm20_div_rn_f64_full) ;  /* 0x000001b000e47944 */ /* 0x000fea0003c00000 */
[----:B------:R-:W-:Y:S02]  /*4c60*/  IMAD.MOV.U32 R14, RZ, RZ, R10 ;  /* 0x000000ffff0e7224 */ /* 0x000fe400078e000a */
[----:B------:R-:W-:-:S07]  /*4c70*/  IMAD.MOV.U32 R15, RZ, RZ, R9 ;  /* 0x000000ffff0f7224 */ /* 0x000fce00078e0009 */
.L_x_57:
[----:B------:R-:W0:Y:S01]  /*4c80*/  MUFU.RSQ64H R9, R15 ;  /* 0x0000000f00097308 */ /* 0x000e220000001c00 */
[----:B------:R-:W-:Y:S01]  /*4c90*/  IADD3 R8, PT, PT, R15, -0x3500000, RZ ;  /* 0xfcb000000f087810 */ /* 0x000fe20007ffe0ff */
[----:B------:R-:W-:Y:S01]  /*4ca0*/  IMAD.MOV.U32 R12, RZ, RZ, 0x0 ;  /* 0x00000000ff0c7424 */ /* 0x000fe200078e00ff */
[----:B------:R-:W-:Y:S01]  /*4cb0*/  BSSY.RECONVERGENT B0, `(.L_x_58) ;  /* 0x0000018000007945 */ /* 0x000fe20003800200 */
[----:B------:R-:W-:Y:S01]  /*4cc0*/  IMAD.MOV.U32 R13, RZ, RZ, 0x3fd80000 ;  /* 0x3fd80000ff0d7424 */ /* 0x000fe200078e00ff */
[----:B------:R-:W-:Y:S02]  /*4cd0*/  ISETP.GE.U32.AND P0, PT, R8, 0x7ca00000, PT ;  /* 0x7ca000000800780c */ /* 0x000fe40003f06070 */
[----:B0-----:R-:W-:-:S08]  /*4ce0*/  DMUL R10, R8, R8 ;  /* 0x00000008080a7228 */ /* 0x001fd00000000000 */
[----:B------:R-:W-:-:S08]  /*4cf0*/  DFMA R10, -R10, R14, 1 ;  /* 0x3ff000000a0a742b */ /* 0x000fd0000000010e */
[----:B------:R-:W-:Y:S02]  /*4d00*/  DFMA R12, R10, R12, 0.5 ;  /* 0x3fe000000a0c742b */ /* 0x000fe4000000000c */
[----:B------:R-:W-:-:S08]  /*4d10*/  DMUL R10, R8, R10 ;  /* 0x0000000a080a7228 */ /* 0x000fd00000000000 */
[----:B------:R-:W-:-:S08]  /*4d20*/  DFMA R12, R12, R10, R8 ;  /* 0x0000000a0c0c722b */ /* 0x000fd00000000008 */
[----:B------:R-:W-:Y:S02]  /*4d30*/  DMUL R18, R12, R14 ;  /* 0x0000000e0c127228 */ /* 0x000fe40000000000 */
[----:B------:R-:W-:Y:S01]  /*4d40*/  VIADD R17, R13, 0xfff00000 ;  /* 0xfff000000d117836 */ /* 0x000fe20000000000 */
[----:B------:R-:W-:-:S05]  /*4d50*/  MOV R16, R12 ;  /* 0x0000000c00107202 */ /* 0x000fca0000000f00 */
[----:B------:R-:W-:-:S08]  /*4d60*/  DFMA R34, R18, -R18, R14 ;  /* 0x800000121222722b */ /* 0x000fd0000000000e */
[----:B------:R-:W-:Y:S01]  /*4d70*/  DFMA R10, R34, R16, R18 ;  /* 0x00000010220a722b */ /* 0x000fe20000000012 */
[----:B------:R-:W-:Y:S10]  /*4d80*/  @!P0 BRA `(.L_x_59) ;  /* 0x0000000000288947 */ /* 0x000ff40003800000 */
[----:B------:R-:W-:Y:S01]  /*4d90*/  IMAD.MOV.U32 R16, RZ, RZ, R12 ;  /* 0x000000ffff107224 */ /* 0x000fe200078e000c */
[----:B------:R-:W-:Y:S01]  /*4da0*/  MOV R10, R18 ;  /* 0x00000012000a7202 */ /* 0x000fe20000000f00 */
[----:B------:R-:W-:Y:S01]  /*4db0*/  IMAD.MOV.U32 R12, RZ, RZ, R34 ;  /* 0x000000ffff0c7224 */ /* 0x000fe200078e0022 */
[----:B------:R-:W-:Y:S01]  /*4dc0*/  MOV R18, 0x4e10 ;  /* 0x00004e1000127802 */ /* 0x000fe20000000f00 */
[----:B------:R-:W-:Y:S02]  /*4dd0*/  IMAD.MOV.U32 R13, RZ, RZ, R35 ;  /* 0x000000ffff0d7224 */ /* 0x000fe400078e0023 */
[----:B------:R-:W-:Y:S02]  /*4de0*/  IMAD.MOV.U32 R11, RZ, RZ, R19 ;  /* 0x000000ffff0b7224 */ /* 0x000fe400078e0013 */
[----:B------:R-:W-:-:S07]  /*4df0*/  IMAD.MOV.U32 R9, RZ, RZ, R17 ;  /* 0x000000ffff097224 */ /* 0x000fce00078e0011 */
[----:B------:R-:W-:Y:S05]  /*4e00*/  CALL.REL.NOINC `($__internal_2_$__cuda_sm20_dsqrt_rn_f64_mediumpath_v1) ;  /* 0x000001b800107944 */ /* 0x000fea0003c00000 */
[----:B------:R-:W-:Y:S01]  /*4e10*/  IMAD.MOV.U32 R10, RZ, RZ, R8 ;  /* 0x000000ffff0a7224 */ /* 0x000fe200078e0008 */
[----:B------:R-:W-:-:S07]  /*4e20*/  MOV R11, R9 ;  /* 0x00000009000b7202 */ /* 0x000fce0000000f00 */
.L_x_59:
[----:B------:R-:W-:Y:S05]  /*4e30*/  BSYNC.RECONVERGENT B0 ;  /* 0x0000000000007941 */ /* 0x000fea0003800200 */
.L_x_58:
[----:B------:R-:W2:Y:S01]  /*4e40*/  LDG.E.64 R16, desc[UR4][R20.64+0x58] ;  /* 0x0000580414107981 */ /* 0x000ea2000c1e1b00 */
[----:B------:R-:W0:Y:S03]  /*4e50*/  LDC.64 R14, c[0x3][0x10] ;  /* 0x00c00400ff0e7b82 */ /* 0x000e260000000a00 */
[----:B------:R-:W3:Y:S04]  /*4e60*/  LDG.E.64 R12, desc[UR4][R20.64+0x48] ;  /* 0x00004804140c7981 */ /* 0x000ee8000c1e1b00 */
[----:B------:R-:W4:Y:S01]  /*4e70*/  LDG.E.64 R34, desc[UR4][R20.64+0x50] ;  /* 0x0000500414227981 */ /* 0x000f22000c1e1b00 */
[----:B------:R-:W1:Y:S01]  /*4e80*/  LDC.64 R18, c[0x3][0x130] ;  /* 0x00c04c00ff127b82 */ /* 0x000e620000000a00 */
[----:B------:R-:W-:Y:S01]  /*4e90*/  PRMT R7, R0, 0x9910, RZ ;  /* 0x0000991000077816 */ /* 0x000fe200000000ff */
[----:B------:R-:W-:Y:S01]  /*4ea0*/  IMAD.MOV.U32 R52, RZ, RZ, 0x3fb91687 ;  /* 0x3fb91687ff347424 */ /* 0x000fe200078e00ff */
[----:B------:R-:W5:Y:S01]  /*4eb0*/  LDCU.64 UR8, c[0x3][0xe8] ;  /* 0x00c01d00ff0877ac */ /* 0x000f620008000a00 */
[----:B------:R-:W-:Y:S01]  /*4ec0*/  DADD R32, R22, -R32 ;  /* 0x0000000016207229 */ /* 0x000fe20000000820 */
[----:B------:R-:W-:Y:S01]  /*4ed0*/  ISETP.NE.AND P0, PT, R7, 0x2, PT ;  /* 0x000000020700780c */ /* 0x000fe20003f05270 */
[----:B------:R-:W-:Y:S01]  /*4ee0*/  UMOV UR6, 0x624dd2f ;  /* 0x0624dd2f00067882 */ /* 0x000fe20000000000 */
[----:B------:R-:W-:-:S02]  /*4ef0*/  UMOV UR7, 0x3fc39581 ;  /* 0x3fc3958100077882 */ /* 0x000fc40000000000 */
[----:B------:R-:W-:Y:S01]  /*4f00*/  FSEL R53, R52, 1.6959999799728393555, !P0 ;  /* 0x3fd9168734357808 */ /* 0x000fe20004000000 */
[----:B------:R-:W-:Y:S01]  /*4f10*/  IMAD.MOV.U32 R52, RZ, RZ, 0x2b020c4a ;  /* 0x2b020c4aff347424 */ /* 0x000fe200078e00ff */
[----:B------:R-:W-:Y:S02]  /*4f20*/  DMUL R10, R10, UR6 ;  /* 0x000000060a0a7c28 */ /* 0x000fe40008000000 */
[----:B0-----:R-:W-:Y:S02]  /*4f30*/  DMUL R8, R14, R14 ;  /* 0x0000000e0e087228 */ /* 0x001fe40000000000 */
[----:B-----5:R-:W-:-:S06]  /*4f40*/  DMUL R36, R36, UR8 ;  /* 0x0000000824247c28 */ /* 0x020fcc0008000000 */
[----:B------:R-:W-:Y:S02]  /*4f50*/  DMUL R14, R8, R14 ;  /* 0x0000000e080e7228 */ /* 0x000fe40000000000 */
[----:B-1----:R-:W-:-:S08]  /*4f60*/  DMUL R8, R18, R18 ;  /* 0x0000001212087228 */ /* 0x002fd00000000000 */
[----:B------:R-:W-:-:S06]  /*4f70*/  DFMA R8, R8, R18, R14 ;  /* 0x000000120808722b */ /* 0x000fcc000000000e */
[----:B------:R-:W0:Y:S04]  /*4f80*/  MUFU.RCP64H R15, R9 ;  /* 0x00000009000f7308 */ /* 0x000e280000001800 */
[----:B------:R-:W-:-:S05]  /*4f90*/  VIADD R14, R9, 0x300402 ;  /* 0x00300402090e7836 */ /* 0x000fca0000000000 */
[----:B------:R-:W-:Y:S01]  /*4fa0*/  FSETP.GEU.AND P0, PT, |R14|, 5.8789094863358348022e-39, PT ;  /* 0x004004020e00780b */ /* 0x000fe20003f0e200 */
[----:B0-----:R-:W-:-:S08]  /*4fb0*/  DFMA R18, -R8, R14, 1 ;  /* 0x3ff000000812742b */ /* 0x001fd0000000010e */
[----:B------:R-:W-:-:S08]  /*4fc0*/  DFMA R42, R18, R18, R18 ;  /* 0x00000012122a722b */ /* 0x000fd00000000012 */
[----:B------:R-:W-:Y:S02]  /*4fd0*/  DFMA R42, R14, R42, R14 ;  /* 0x0000002a0e2a722b */ /* 0x000fe4000000000e */
[----:B--2---:R-:W-:Y:S02]  /*4fe0*/  DMUL R18, R16, R52 ;  /* 0x0000003410127228 */ /* 0x004fe40000000000 */
[----:B---3--:R-:W-:-:S06]  /*4ff0*/  DMUL R10, R10, R12 ;  /* 0x0000000c0a0a7228 */ /* 0x008fcc0000000000 */
[----:B------:R-:W-:Y:S02]  /*5000*/  DMUL R18, R16, R18 ;  /* 0x0000001210127228 */ /* 0x000fe40000000000 */
[----:B------:R-:W-:Y:S02]  /*5010*/  DFMA R16, -R8, R42, 1 ;  /* 0x3ff000000810742b */ /* 0x000fe4000000012a */
[----:B----4-:R-:W-:-:S04]  /*5020*/  DMUL R34, R10, R34 ;  /* 0x000000220a227228 */ /* 0x010fc80000000000 */
[----:B------:R-:W-:Y:S02]  /*5030*/  DMUL R32, R18, R32 ;  /* 0x0000002012207228 */ /* 0x000fe40000000000 */
[----:B------:R-:W-:Y:S01]  /*5040*/  DFMA R42, R42, R16, R42 ;  /* 0x000000102a2a722b */ /* 0x000fe2000000002a */
[----:B------:R-:W-:Y:S10]  /*5050*/  @P0 BRA `(.L_x_60) ;  /* 0x00000000001c0947 */ /* 0x000ff40003800000 */
[----:B------:R-:W-:Y:S02]  /*5060*/  LOP3.LUT R10, R9, 0x7fffffff, RZ, 0xc0, !PT ;  /* 0x7fffffff090a7812 */ /* 0x000fe400078ec0ff */
[----:B------:R-:W-:Y:S02]  /*5070*/  MOV R12, R8 ;  /* 0x00000008000c7202 */ /* 0x000fe40000000f00 */
[----:B------:R-:W-:Y:S01]  /*5080*/  MOV R8, 0x50b0 ;  /* 0x000050b000087802 */ /* 0x000fe20000000f00 */
[----:B------:R-:W-:-:S07]  /*5090*/  VIADD R10, R10, 0xfff00000 ;  /* 0xfff000000a0a7836 */ /* 0x000fce0000000000 */
[----:B------:R-:W-:Y:S05]  /*50a0*/  CALL.REL.NOINC `($__internal_0_$__cuda_sm20_dblrcp_rn_slowpath_v3) ;  /* 0x000001ac00287944 */ /* 0x000fea0003c00000 */
[----:B------:R-:W-:Y:S02]  /*50b0*/  IMAD.MOV.U32 R42, RZ, RZ, R10 ;  /* 0x000000ffff2a7224 */ /* 0x000fe400078e000a */
[----:B------:R-:W-:-:S07]  /*50c0*/  IMAD.MOV.U32 R43, RZ, RZ, R9 ;  /* 0x000000ffff2b7224 */ /* 0x000fce00078e0009 */
.L_x_60:
[----:B------:R-:W0:Y:S01]  /*50d0*/  LDC.64 R8, c[0x3][0x8] ;  /* 0x00c00200ff087b82 */ /* 0x000e220000000a00 */
[----:B------:R-:W0:Y:S02]  /*50e0*/  LDCU.64 UR6, c[0x3][0x138] ;  /* 0x00c02700ff0677ac */ /* 0x000e240008000a00 */
[----:B0-----:R-:W-:Y:S01]  /*50f0*/  DADD R8, R8, UR6 ;  /* 0x0000000608087e29 */ /* 0x001fe20008000000 */
[----:B------:R-:W0:Y:S05]  /*5100*/  LDCU.64 UR6, c[0x3][0x128] ;  /* 0x00c02500ff0677ac */ /* 0x000e2a0008000a00 */
[----:B------:R-:W1:Y:S04]  /*5110*/  MUFU.RCP64H R11, R9 ;  /* 0x00000009000b7308 */ /* 0x000e680000001800 */
[----:B------:R-:W-:-:S04]  /*5120*/  IADD3 R10, PT, PT, R9, 0x300402, RZ ;  /* 0x00300402090a7810 */ /* 0x000fc80007ffe0ff */
[----:B------:R-:W-:Y:S01]  /*5130*/  FSETP.GEU.AND P0, PT, |R10|, 5.8789094863358348022e-39, PT ;  /* 0x004004020a00780b */ /* 0x000fe20003f0e200 */
[----:B0-----:R-:W-:Y:S02]  /*5140*/  DMUL R42, R42, UR6 ;  /* 0x000000062a2a7c28 */ /* 0x001fe40008000000 */
[----:B-1----:R-:W-:-:S08]  /*5150*/  DFMA R12, -R8, R10, 1 ;  /* 0x3ff00000080c742b */ /* 0x002fd0000000010a */
[----:B------:R-:W-:-:S08]  /*5160*/  DFMA R12, R12, R12, R12 ;  /* 0x0000000c0c0c722b */ /* 0x000fd0000000000c */
[----:B------:R-:W-:-:S08]  /*5170*/  DFMA R12, R10, R12, R10 ;  /* 0x0000000c0a0c722b */ /* 0x000fd0000000000a */
[----:B------:R-:W-:-:S08]  /*5180*/  DFMA R14, -R8, R12, 1 ;  /* 0x3ff00000080e742b */ /* 0x000fd0000000010c */
[----:B------:R-:W-:Y:S01]  /*5190*/  DFMA R10, R12, R14, R12 ;  /* 0x0000000e0c0a722b */ /* 0x000fe2000000000c */
[----:B------:R-:W-:Y:S10]  /*51a0*/  @P0 BRA `(.L_x_61) ;  /* 0x0000000000180947 */ /* 0x000ff40003800000 */
[----:B------:R-:W-:Y:S01]  /*51b0*/  LOP3.LUT R10, R9, 0x7fffffff, RZ, 0xc0, !PT ;  /* 0x7fffffff090a7812 */ /* 0x000fe200078ec0ff */
[----:B------:R-:W-:Y:S01]  /*51c0*/  IMAD.MOV.U32 R12, RZ, RZ, R8 ;  /* 0x000000ffff0c7224 */ /* 0x000fe200078e0008 */
[----:B------:R-:W-:-:S03]  /*51d0*/  MOV R8, 0x5200 ;  /* 0x0000520000087802 */ /* 0x000fc60000000f00 */
[----:B------:R-:W-:-:S07]  /*51e0*/  VIADD R10, R10, 0xfff00000 ;  /* 0xfff000000a0a7836 */ /* 0x000fce0000000000 */
[----:B------:R-:W-:Y:S05]  /*51f0*/  CALL.REL.NOINC `($__internal_0_$__cuda_sm20_dblrcp_rn_slowpath_v3) ;  /* 0x000001a800d47944 */ /* 0x000fea0003c00000 */
[----:B------:R-:W-:-:S07]  /*5200*/  IMAD.MOV.U32 R11, RZ, RZ, R9 ;  /* 0x000000ffff0b7224 */ /* 0x000fce00078e0009 */
.L_x_61:
[----:B------:R-:W0:Y:S01]  /*5210*/  MUFU.RCP64H R13, R39 ;  /* 0x00000027000d7308 */ /* 0x000e220000001800 */
[----:B------:R-:W1:Y:S01]  /*5220*/  LDC.64 R8, c[0x3][0x148] ;  /* 0x00c05200ff087b82 */ /* 0x000e620000000a00 */
[----:B------:R-:W-:Y:S01]  /*5230*/  MOV R12, 0x1 ;  /* 0x00000001000c7802 */ /* 0x000fe20000000f00 */
[----:B------:R-:W2:Y:S01]  /*5240*/  LDCU.64 UR6, c[0x3][0xc8] ;  /* 0x00c01900ff0677ac */ /* 0x000ea20008000a00 */
[----:B------:R-:W-:Y:S01]  /*5250*/  BSSY.RECONVERGENT B1, `(.L_x_62) ;  /* 0x0000018000017945 */ /* 0x000fe20003800200 */
[----:B------:R-:W-:-:S03]  /*5260*/  DMUL R42, R42, R10 ;  /* 0x0000000a2a2a7228 */ /* 0x000fc60000000000 */
[----:B0-----:R-:W-:-:S08]  /*5270*/  DFMA R14, -R38, R12, 1 ;  /* 0x3ff00000260e742b */ /* 0x001fd0000000010c */
[----:B------:R-:W-:Y:S02]  /*5280*/  DFMA R14, R14, R14, R14 ;  /* 0x0000000e0e0e722b */ /* 0x000fe4000000000e */
[----:B-1----:R-:W-:-:S06]  /*5290*/  DADD R8, R8, -1 ;  /* 0xbff0000008087429 */ /* 0x002fcc0000000000 */
[----:B------:R-:W-:Y:S02]  /*52a0*/  DFMA R14, R12, R14, R12 ;  /* 0x0000000e0c0e722b */ /* 0x000fe4000000000c */
[----:B------:R-:W-:-:S06]  /*52b0*/  DMUL R8, R22, R8 ;  /* 0x0000000816087228 */ /* 0x000fcc0000000000 */
[----:B------:R-:W-:Y:S02]  /*52c0*/  DFMA R16, -R38, R14, 1 ;  /* 0x3ff000002610742b */ /* 0x000fe4000000010e */
[----:B--2---:R-:W-:-:S06]  /*52d0*/  DMUL R12, R8, UR6 ;  /* 0x00000006080c7c28 */ /* 0x004fcc0008000000 */
        /* <DEDUP_REMOVED lines=15> */
.L_x_63:
[----:B------:R-:W-:Y:S05]  /*53d0*/  BSYNC.RECONVERGENT B1 ;  /* 0x0000000000017941 */ /* 0x000fea0003800200 */
.L_x_62:
[----:B------:R-:W-:Y:S01]  /*53e0*/  IMAD.MOV.U32 R54, RZ, RZ, 0x652b82fe ;  /* 0x652b82feff367424 */ /* 0x000fe200078e00ff */
[----:B------:R-:W-:Y:S01]  /*53f0*/  UMOV UR6, 0xfefa39ef ;  /* 0xfefa39ef00067882 */ /* 0x000fe20000000000 */
[----:B------:R-:W-:Y:S01]  /*5400*/  IMAD.MOV.U32 R55, RZ, RZ, 0x3ff71547 ;  /* 0x3ff71547ff377424 */ /* 0x000fe200078e00ff */
[----:B------:R-:W-:Y:S01]  /*5410*/  UMOV UR7, 0x3fe62e42 ;  /* 0x3fe62e4200077882 */ /* 0x000fe20000000000 */
[----:B------:R-:W0:Y:S01]  /*5420*/  LDC.64 R14, c[0x3][0x140] ;  /* 0x00c05000ff0e7b82 */ /* 0x000e220000000a00 */
[----:B------:R-:W-:Y:S01]  /*5430*/  FSETP.GEU.AND P1, PT, |R57|, 4.1917929649353027344, PT ;  /* 0x4086232b3900780b */ /* 0x000fe20003f2e200 */
[----:B------:R-:W-:Y:S02]  /*5440*/  BSSY.RECONVERGENT B0, `(.L_x_64) ;  /* 0x0000038000007945 */ /* 0x000fe40003800200 */
        /* <DEDUP_REMOVED lines=36> */
[----:B------:R-:W-:-:S10]  /*5690*/  DFMA R52, R10, R8, 1 ;  /* 0x3ff000000a34742b */ /* 0x000fd40000000008 */
[----:B------:R-:W-:Y:S02]  /*56a0*/  IMAD.MOV.U32 R18, RZ, RZ, R52 ;  /* 0x000000ffff127224 */ /* 0x000fe400078e0034 */
[----:B------:R-:W-:-:S03]  /*56b0*/  IMAD R19, R54, 0x100000, R53 ;  /* 0x0010000036137824 */ /* 0x000fc600078e0235 */
[----:B------:R-:W-:Y:S01]  /*56c0*/  MOV R8, R18 ;  /* 0x0000001200087202 */ /* 0x000fe20000000f00 */
[----:B------:R-:W-:Y:S01]  /*56d0*/  IMAD.MOV.U32 R9, RZ, RZ, R19 ;  /* 0x000000ffff097224 */ /* 0x000fe200078e0013 */
[----:B0-----:R-:W-:Y:S06]  /*56e0*/  @!P1 BRA `(.L_x_65) ;  /* 0x0000000000349947 */ /* 0x001fec0003800000 */
[----:B------:R-:W-:Y:S01]  /*56f0*/  FSETP.GEU.AND P2, PT, |R57|, 4.2275390625, PT ;  /* 0x408748003900780b */ /* 0x000fe20003f4e200 */
[C---:B------:R-:W-:Y:S02]  /*5700*/  DADD R8, R56.reuse, +INF ;  /* 0x7ff0000038087429 */ /* 0x040fe40000000000 */
[----:B------:R-:W-:-:S08]  /*5710*/  DSETP.GEU.AND P0, PT, R56, RZ, PT ;  /* 0x000000ff3800722a */ /* 0x000fd00003f0e000 */
[----:B------:R-:W-:Y:S02]  /*5720*/  FSEL R8, R8, RZ, P0 ;  /* 0x000000ff08087208 */ /* 0x000fe40000000000 */
[----:B------:R-:W-:Y:S02]  /*5730*/  @!P2 LEA.HI R7, R54, R54, RZ, 0x1 ;  /* 0x000000363607a211 */ /* 0x000fe400078f08ff */
[----:B------:R-:W-:Y:S02]  /*5740*/  @!P2 MOV R10, R52 ;  /* 0x00000034000aa202 */ /* 0x000fe40000000f00 */
[----:B------:R-:W-:Y:S02]  /*5750*/  @!P2 SHF.R.S32.HI R7, RZ, 0x1, R7 ;  /* 0x00000001ff07a819 */ /* 0x000fe40000011407 */
[----:B------:R-:W-:-:S03]  /*5760*/  FSEL R9, R9, RZ, P0 ;  /* 0x000000ff09097208 */ /* 0x000fc60000000000 */
[----:B------:R-:W-:Y:S02]  /*5770*/  @!P2 IMAD.IADD R12, R54, 0x1, -R7 ;  /* 0x00000001360ca824 */ /* 0x000fe400078e0a07 */
[----:B------:R-:W-:-:S03]  /*5780*/  @!P2 IMAD R11, R7, 0x100000, R53 ;  /* 0x00100000070ba824 */ /* 0x000fc600078e0235 */
[----:B------:R-:W-:Y:S01]  /*5790*/  @!P2 LEA R13, R12, 0x3ff00000, 0x14 ;  /* 0x3ff000000c0da811 */ /* 0x000fe200078ea0ff */
[----:B------:R-:W-:-:S06]  /*57a0*/  @!P2 IMAD.MOV.U32 R12, RZ, RZ, RZ ;  /* 0x000000ffff0ca224 */ /* 0x000fcc00078e00ff */
[----:B------:R-:W-:-:S11]  /*57b0*/  @!P2 DMUL R8, R10, R12 ;  /* 0x0000000c0a08a228 */ /* 0x000fd60000000000 */
.L_x_65:
[----:B------:R-:W-:Y:S05]  /*57c0*/  BSYNC.RECONVERGENT B0 ;  /* 0x0000000000007941 */ /* 0x000fea0003800200 */
.L_x_64:
[----:B------:R-:W-:Y:S01]  /*57d0*/  DFMA R14, R8, R14, 1 ;  /* 0x3ff00000080e742b */ /* 0x000fe2000000000e */
[----:B------:R-:W-:Y:S05]  /*57e0*/  BSSY.RECONVERGENT B1, `(.L_x_66) ;  /* 0x0000011000017945 */ /* 0x000fea0003800200 */
[----:B------:R-:W0:Y:S04]  /*57f0*/  MUFU.RCP64H R9, R15 ;  /* 0x0000000f00097308 */ /* 0x000e280000001800 */
[----:B------:R-:W-:-:S05]  /*5800*/  VIADD R8, R15, 0x300402 ;  /* 0x003004020f087836 */ /* 0x000fca0000000000 */
[----:B------:R-:W-:Y:S01]  /*5810*/  FSETP.GEU.AND P0, PT, |R8|, 5.8789094863358348022e-39, PT ;  /* 0x004004020800780b */ /* 0x000fe20003f0e200 */
[----:B0-----:R-:W-:-:S08]  /*5820*/  DFMA R10, -R14, R8, 1 ;  /* 0x3ff000000e0a742b */ /* 0x001fd00000000108 */
[----:B------:R-:W-:-:S08]  /*5830*/  DFMA R10, R10, R10, R10 ;  /* 0x0000000a0a0a722b */ /* 0x000fd0000000000a */
[----:B------:R-:W-:-:S08]  /*5840*/  DFMA R10, R8, R10, R8 ;  /* 0x0000000a080a722b */ /* 0x000fd00000000008 */
[----:B------:R-:W-:-:S08]  /*5850*/  DFMA R12, -R14, R10, 1 ;  /* 0x3ff000000e0c742b */ /* 0x000fd0000000010a */
[----:B------:R-:W-:Y:S01]  /*5860*/  DFMA R10, R10, R12, R10 ;  /* 0x0000000c0a0a722b */ /* 0x000fe2000000000a */
[----:B------:R-:W-:Y:S10]  /*5870*/  @P0 BRA `(.L_x_67) ;  /* 0x00000000001c0947 */ /* 0x000ff40003800000 */
[----:B------:R-:W-:Y:S01]  /*5880*/  LOP3.LUT R10, R15, 0x7fffffff, RZ, 0xc0, !PT ;  /* 0x7fffffff0f0a7812 */ /* 0x000fe200078ec0ff */
[----:B------:R-:W-:Y:S01]  /*5890*/  IMAD.MOV.U32 R12, RZ, RZ, R14 ;  /* 0x000000ffff0c7224 */ /* 0x000fe200078e000e */
[----:B------:R-:W-:Y:S02]  /*58a0*/  MOV R9, R15 ;  /* 0x0000000f00097202 */ /* 0x000fe40000000f00 */
[----:B------:R-:W-:Y:S01]  /*58b0*/  MOV R8, 0x58e0 ;  /* 0x000058e000087802 */ /* 0x000fe20000000f00 */
[----:B------:R-:W-:-:S07]  /*58c0*/  VIADD R10, R10, 0xfff00000 ;  /* 0xfff000000a0a7836 */ /* 0x000fce0000000000 */
[----:B------:R-:W-:Y:S05]  /*58d0*/  CALL.REL.NOINC `($__internal_0_$__cuda_sm20_dblrcp_rn_slowpath_v3) ;  /* 0x000001a4001c7944 */ /* 0x000fea0003c00000 */
[----:B------:R-:W-:-:S07]  /*58e0*/  IMAD.MOV.U32 R11, RZ, RZ, R9 ;  /* 0x000000ffff0b7224 */ /* 0x000fce00078e0009 */
.L_x_67:
[----:B------:R-:W-:Y:S05]  /*58f0*/  BSYNC.RECONVERGENT B1 ;  /* 0x0000000000017941 */ /* 0x000fea0003800200 */
.L_x_66:
[----:B------:R-:W0:Y:S01]  /*5900*/  MUFU.RCP64H R9, R39 ;  /* 0x0000002700097308 */ /* 0x000e220000001800 */
[----:B------:R-:W-:Y:S01]  /*5910*/  IMAD.MOV.U32 R8, RZ, RZ, 0x1 ;  /* 0x00000001ff087424 */ /* 0x000fe200078e00ff */
[----:B------:R-:W1:Y:S01]  /*5920*/  LDCU.64 UR6, c[0x3][0x148] ;  /* 0x00c02900ff0677ac */ /* 0x000e620008000a00 */
[----:B------:R-:W-:Y:S01]  /*5930*/  BSSY.RECONVERGENT B1, `(.L_x_68) ;  /* 0x0000017000017945 */ /* 0x000fe20003800200 */
[----:B------:R-:W-:Y:S01]  /*5940*/  DMUL R42, R42, R10 ;  /* 0x0000000a2a2a7228 */ /* 0x000fe20000000000 */
[----:B------:R-:W2:Y:S02]  /*5950*/  LDCU.64 UR8, c[0x3][0xc8] ;  /* 0x00c01900ff0877ac */ /* 0x000ea40008000a00 */
[----:B0-----:R-:W-:-:S08]  /*5960*/  DFMA R12, -R38, R8, 1 ;  /* 0x3ff00000260c742b */ /* 0x001fd00000000108 */
[----:B------:R-:W-:-:S08]  /*5970*/  DFMA R12, R12, R12, R12 ;  /* 0x0000000c0c0c722b */ /* 0x000fd0000000000c */
[----:B------:R-:W-:Y:S02]  /*5980*/  DFMA R14, R8, R12, R8 ;  /* 0x0000000c080e722b */ /* 0x000fe40000000008 */
[----:B-1----:R-:W-:-:S06]  /*5990*/  DMUL R8, R22, UR6 ;  /* 0x0000000616087c28 */ /* 0x002fcc0008000000 */
        /* <DEDUP_REMOVED lines=16> */
.L_x_69:
[----:B------:R-:W-:Y:S05]  /*5aa0*/  BSYNC.RECONVERGENT B1 ;  /* 0x0000000000017941 */ /* 0x000fea0003800200 */
.L_x_68:
[----:B------:R-:W-:Y:S01]  /*5ab0*/  MOV R10, 0x652b82fe ;  /* 0x652b82fe000a7802 */ /* 0x000fe20000000f00 */
[----:B------:R-:W-:Y:S01]  /*5ac0*/  IMAD.MOV.U32 R11, RZ, RZ, 0x3ff71547 ;  /* 0x3ff71547ff0b7424 */ /* 0x000fe200078e00ff */
[----:B------:R-:W-:Y:S01]  /*5ad0*/  UMOV UR6, 0xfefa39ef ;  /* 0xfefa39ef00067882 */ /* 0x000fe20000000000 */
[----:B------:R-:W-:Y:S01]  /*5ae0*/  UMOV UR7, 0x3fe62e42 ;  /* 0x3fe62e4200077882 */ /* 0x000fe20000000000 */
        /* <DEDUP_REMOVED lines=55> */
.L_x_71:
[----:B------:R-:W-:Y:S05]  /*5e60*/  BSYNC.RECONVERGENT B0 ;  /* 0x0000000000007941 */ /* 0x000fea0003800200 */
.L_x_70:
[C---:B------:R-:W-:Y:S01]  /*5e70*/  DMUL R12, R4.reuse, R12 ;  /* 0x0000000c040c7228 */ /* 0x040fe20000000000 */
[----:B------:R-:W0:Y:S01]  /*5e80*/  LDCU.64 UR6, c[0x3][0x8] ;  /* 0x00c00100ff0677ac */ /* 0x000e220008000a00 */
[----:B------:R-:W1:Y:S01]  /*5e90*/  LDC.64 R10, c[0x3][0xc8] ;  /* 0x00c03200ff0a7b82 */ /* 0x000e620000000a00 */
[----:B------:R-:W-:Y:S05]  /*5ea0*/  BSSY.RECONVERGENT B0, `(.L_x_72) ;  /* 0x0000011000007945 */ /* 0x000fea0003800200 */
[----:B------:R-:W-:-:S08]  /*5eb0*/  DMUL R12, R4, R12 ;  /* 0x0000000c040c7228 */ /* 0x000fd00000000000 */
[----:B------:R-:W-:-:S08]  /*5ec0*/  DMUL R12, R4, R12 ;  /* 0x0000000c040c7228 */ /* 0x000fd00000000000 */
[----:B0-----:R-:W-:Y:S01]  /*5ed0*/  DMUL R58, R12, UR6 ;  /* 0x000000060c3a7c28 */ /* 0x001fe20008000000 */
[----:B------:R-:W-:Y:S10]  /*5ee0*/  @!P1 BRA `(.L_x_73) ;  /* 0x0000000000309947 */ /* 0x000ff40003800000 */
        /* <DEDUP_REMOVED lines=12> */
.L_x_73:
[----:B------:R-:W-:Y:S05]  /*5fb0*/  BSYNC.RECONVERGENT B0 ;  /* 0x0000000000007941 */ /* 0x000fea0003800200 */
.L_x_72:
[----:B------:R-:W1:Y:S01]  /*5fc0*/  LDCU.64 UR6, c[0x3][0x18] ;  /* 0x00c00300ff0677ac */ /* 0x000e620008000a00 */
[----:B------:R-:W-:Y:S02]  /*5fd0*/  DADD R38, R22, -R40 ;  /* 0x0000000016267229 */ /* 0x000fe40000000828 */
[----:B-1----:R-:W-:-:S06]  /*5fe0*/  DMUL R8, R10, UR6 ;  /* 0x000000060a087c28 */ /* 0x002fcc0008000000 */
        /* <DEDUP_REMOVED lines=14> */
[----:B------:R-:W-:Y:S01]  /*60d0*/  MOV R40, R10 ;  /* 0x0000000a00287202 */ /* 0x000fe20000000f00 */
[----:B------:R-:W-:-:S07]  /*60e0*/  IMAD.MOV.U32 R41, RZ, RZ, R9 ;  /* 0x000000ffff297224 */ /* 0x000fce00078e0009 */
.L_x_74:
[----:B------:R-:W0:Y:S01]  /*60f0*/  LDC.64 R10, c[0x3][0x100] ;  /* 0x00c04000ff0a7b82 */ /* 0x000e220000000a00 */
[----:B------:R-:W0:Y:S01]  /*6100*/  LDCU.64 UR8, c[0x3][URZ] ;  /* 0x00c00000ff0877ac */ /* 0x000e220008000a00 */
[----:B------:R-:W-:Y:S01]  /*6110*/  IMAD.MOV.U32 R8, RZ, RZ, 0x1 ;  /* 0x00000001ff087424 */ /* 0x000fe200078e00ff */
[----:B------:R-:W1:Y:S05]  /*6120*/  LDCU.64 UR6, c[0x3][0x10] ;  /* 0x00c00200ff0677ac */ /* 0x000e6a0008000a00 */
[----:B------:R-:W2:Y:S01]  /*6130*/  LDC R16, c[0x3][0x4] ;  /* 0x00c00100ff107b82 */ /* 0x000ea20000000800 */
[----:B-1----:R-:W-:Y:S02]  /*6140*/  DMUL R18, R18, UR6 ;  /* 0x0000000612127c28 */ /* 0x002fe40008000000 */
[----:B0-----:R-:W-:-:S06]  /*6150*/  DADD R10, R10, UR8 ;  /* 0x000000080a0a7e29 */ /* 0x001fcc0008000000 */
[----:B------:R-:W0:Y:S01]  /*6160*/  MUFU.RCP64H R9, R11 ;  /* 0x0000000b00097308 */ /* 0x000e220000001800 */
[----:B------:R-:W-:Y:S01]  /*6170*/  DMUL R18, R18, UR6 ;  /* 0x0000000612127c28 */ /* 0x000fe20008000000 */
[----:B--2---:R-:W-:-:S07]  /*6180*/  FSETP.GEU.AND P1, PT, |R16|, 6.5827683646048100446e-37, PT ;  /* 0x036000001000780b */ /* 0x004fce0003f2e200 */
[----:B------:R-:W-:Y:S02]  /*6190*/  DMUL R18, R18, UR6 ;  /* 0x0000000612127c28 */ /* 0x000fe40008000000 */
[----:B0-----:R-:W-:-:S06]  /*61a0*/  DFMA R12, -R10, R8, 1 ;  /* 0x3ff000000a0c742b */ /* 0x001fcc0000000108 */
[----:B------:R-:W-:Y:S02]  /*61b0*/  DMUL R18, R44, R18 ;  /* 0x000000122c127228 */ /* 0x000fe40000000000 */
[----:B------:R-:W-:-:S06]  /*61c0*/  DFMA R12, R12, R12, R12 ;  /* 0x0000000c0c0c722b */ /* 0x000fcc000000000c */
[----:B------:R-:W-:Y:S02]  /*61d0*/  DFMA R18, R18, -2.5, R58 ;  /* 0xc00400001212782b */ /* 0x000fe4000000003a */
[----:B------:R-:W-:-:S06]  /*61e0*/  DFMA R12, R8, R12, R8 ;  /* 0x0000000c080c722b */ /* 0x000fcc0000000008 */
[----:B------:R-:W-:Y:S02]  /*61f0*/  DMUL R42, R42, R18 ;  /* 0x000000122a2a7228 */ /* 0x000fe40000000000 */
[----:B------:R-:W-:-:S08]  /*6200*/  DFMA R8, -R10, R12, 1 ;  /* 0x3ff000000a08742b */ /* 0x000fd0000000010c */
[----:B------:R-:W-:-:S08]  /*6210*/  DFMA R8, R12, R8, R12 ;  /* 0x000000080c08722b */ /* 0x000fd0000000000c */
[----:B------:R-:W-:-:S08]  /*6220*/  DMUL R12, R8, UR8 ;  /* 0x00000008080c7c28 */ /* 0x000fd00008000000 */
[----:B------:R-:W-:-:S08]  /*6230*/  DFMA R14, -R10, R12, UR8 ;  /* 0x000000080a0e7e2b */ /* 0x000fd0000800010c */
[----:B------:R-:W-:-:S10]  /*6240*/  DFMA R8, R8, R14, R12 ;  /* 0x0000000e0808722b */ /* 0x000fd4000000000c */
[----:B------:R-:W-:-:S05]  /*6250*/  FFMA R7, RZ, R11, R9 ;  /* 0x0000000bff077223 */ /* 0x000fca0000000009 */
[----:B------:R-:W-:-:S13]  /*6260*/  FSETP.GT.AND P0, PT, |R7|, 1.469367938527859385e-39, PT ;  /* 0x001000000700780b */ /* 0x000fda0003f04200 */
[----:B------:R-:W-:Y:S05]  /*6270*/  @P0 BRA P1, `(.L_x_75) ;  /* 0x00000000001c0947 */ /* 0x000fea0000800000 */
[----:B------:R-:W0:Y:S01]  /*6280*/  LDCU.64 UR6, c[0x3][URZ] ;  /* 0x00c00000ff0677ac */ /* 0x000e220008000a00 */
[----:B------:R-:W-:Y:S01]  /*6290*/  IMAD.MOV.U32 R9, RZ, RZ, R11 ;  /* 0x000000ffff097224 */ /* 0x000fe200078e000b */
[----:B------:R-:W-:Y:S02]  /*62a0*/  MOV R8, 0x62e0 ;  /* 0x000062e000087802 */ /* 0x000fe40000000f00 */
[----:B0-----:R-:W-:Y:S01]  /*62b0*/  MOV R12, UR6 ;  /* 0x00000006000c7c02 */ /* 0x001fe20008000f00 */
[----:B------:R-:W-:-:S07]  /*62c0*/  IMAD.U32 R11, RZ, RZ, UR7 ;  /* 0x00000007ff0b7e24 */ /* 0x000fce000f8e00ff */
[----:B------:R-:W-:Y:S05]  /*62d0*/  CALL.REL.NOINC `($__internal_1_$__cuda_sm20_div_rn_f64_full) ;  /* 0x0000019c00447944 */ /* 0x000fea0003c00000 */
[----:B------:R-:W-:-:S07]  /*62e0*/  IMAD.MOV.U32 R8, RZ, RZ, R10 ;  /* 0x000000ffff087224 */ /* 0x000fce00078e000a */
.L_x_75:
[----:B------:R-:W0:Y:S01]  /*62f0*/  LDCU.64 UR6, c[0x3][0x108] ;  /* 0x00c02100ff0677ac */ /* 0x000e220008000a00 */
[----:B------:R-:W-:Y:S01]  /*6300*/  IMAD.MOV.U32 R10, RZ, RZ, 0x1 ;  /* 0x00000001ff0a7424 */ /* 0x000fe200078e00ff */
[----:B------:R-:W-:Y:S01]  /*6310*/  FSETP.GEU.AND P1, PT, |R5|, 6.5827683646048100446e-37, PT ;  /* 0x036000000500780b */ /* 0x000fe20003f2e200 */
[----:B------:R-:W-:Y:S01]  /*6320*/  BSSY.RECONVERGENT B1, `(.L_x_76) ;  /* 0x0000017000017945 */ /* 0x000fe20003800200 */
[----:B0-----:R-:W-:Y:S01]  /*6330*/  DADD R14, R4, UR6 ;  /* 0x00000006040e7e29 */ /* 0x001fe20008000000 */
[----:B------:R-:W0:Y:S05]  /*6340*/  LDCU.64 UR6, c[0x3][0x110] ;  /* 0x00c02200ff0677ac */ /* 0x000e2a0008000a00 */
[----:B------:R-:W1:Y:S01]  /*6350*/  MUFU.RCP64H R11, R15 ;  /* 0x0000000f000b7308 */ /* 0x000e620000001800 */
[----:B0-----:R-:W-:-:S02]  /*6360*/  DMUL R18, R8, UR6 ;  /* 0x0000000608127c28 */ /* 0x001fc40008000000 */
[----:B-1----:R-:W-:-:S08]  /*6370*/  DFMA R12, -R14, R10, 1 ;  /* 0x3ff000000e0c742b */ /* 0x002fd0000000010a */
        /* <DEDUP_REMOVED lines=16> */
[----:B------:R-:W-:-:S07]  /*6480*/  MOV R11, R9 ;  /* 0x00000009000b7202 */ /* 0x000fce0000000f00 */
.L_x_77:
[----:B------:R-:W-:Y:S05]  /*6490*/  BSYNC.RECONVERGENT B1 ;  /* 0x0000000000017941 */ /* 0x000fea0003800200 */
.L_x_76:
[----:B------:R-:W0:Y:S01]  /*64a0*/  MUFU.RCP64H R5, R51 ;  /* 0x0000003300057308 */ /* 0x000e220000001800 */
[----:B------:R-:W-:Y:S01]  /*64b0*/  VIADD R4, R51, 0x300402 ;  /* 0x0030040233047836 */ /* 0x000fe20000000000 */
[----:B------:R-:W-:Y:S01]  /*64c0*/  BSSY.RECONVERGENT B1, `(.L_x_78) ;  /* 0x0000010000017945 */ /* 0x000fe20003800200 */
[----:B------:R-:W-:-:S03]  /*64d0*/  DMUL R18, R18, R10 ;  /* 0x0000000a12127228 */ /* 0x000fc60000000000 */
        /* <DEDUP_REMOVED lines=9> */
[----:B------:R-:W-:Y:S01]  /*6570*/  MOV R8, 0x65b0 ;  /* 0x000065b000087802 */ /* 0x000fe20000000f00 */
[----:B------:R-:W-:Y:S01]  /*6580*/  IMAD.MOV.U32 R9, RZ, RZ, R51 ;  /* 0x000000ffff097224 */ /* 0x000fe200078e0033 */
[----:B------:R-:W-:-:S07]  /*6590*/  IADD3 R10, PT, PT, R10, -0x100000, RZ ;  /* 0xfff000000a0a7810 */ /* 0x000fce0007ffe0ff */
[----:B------:R-:W-:Y:S05]  /*65a0*/  CALL.REL.NOINC `($__internal_0_$__cuda_sm20_dblrcp_rn_slowpath_v3) ;  /* 0x0000019400e87944 */ /* 0x000fea0003c00000 */
[----:B------:R-:W-:-:S07]  /*65b0*/  IMAD.MOV.U32 R8, RZ, RZ, R10 ;  /* 0x000000ffff087224 */ /* 0x000fce00078e000a */
.L_x_79:
[----:B------:R-:W-:Y:S05]  /*65c0*/  BSYNC.RECONVERGENT B1 ;  /* 0x0000000000017941 */ /* 0x000fea0003800200 */
.L_x_78:
[----:B------:R-:W0:Y:S01]  /*65d0*/  LDCU.128 UR8, c[0x3][0x150] ;  /* 0x00c02a00ff0877ac */ /* 0x000e220008000c00 */
[----:B------:R-:W-:Y:S01]  /*65e0*/  IMAD.MOV.U32 R4, RZ, RZ, 0x1 ;  /* 0x00000001ff047424 */ /* 0x000fe200078e00ff */
[----:B------:R-:W-:Y:S01]  /*65f0*/  BSSY.RECONVERGENT B1, `(.L_x_80) ;  /* 0x0000018000017945 */ /* 0x000fe20003800200 */
[----:B0-----:R-:W-:-:S06]  /*6600*/  DADD R14, R44, UR10 ;  /* 0x0000000a2c0e7e29 */ /* 0x001fcc0008000000 */
[----:B------:R-:W0:Y:S02]  /*6610*/  MUFU.RCP64H R5, R15 ;  /* 0x0000000f00057308 */ /* 0x000e240000001800 */
[----:B0-----:R-:W-:-:S08]  /*6620*/  DFMA R10, -R14, R4, 1 ;  /* 0x3ff000000e0a742b */ /* 0x001fd00000000104 */
[----:B------:R-:W-:-:S08]  /*6630*/  DFMA R10, R10, R10, R10 ;  /* 0x0000000a0a0a722b */ /* 0x000fd0000000000a */
[----:B------:R-:W-:Y:S02]  /*6640*/  DFMA R4, R4, R10, R4 ;  /* 0x0000000a0404722b */ /* 0x000fe40000000004 */
[----:B------:R-:W-:Y:S02]  /*6650*/  DMUL R10, R44, UR8 ;  /* 0x000000082c0a7c28 */ /* 0x000fe40008000000 */
[----:B------:R-:W-:-:S04]  /*6660*/  DMUL R44, R18, R8 ;  /* 0x00000008122c7228 */ /* 0x000fc80000000000 */
        /* <DEDUP_REMOVED lines=14> */
[----:B------:R-:W-:Y:S02]  /*6750*/  IMAD.MOV.U32 R4, RZ, RZ, R10 ;  /* 0x000000ffff047224 */ /* 0x000fe400078e000a */
[----:B------:R-:W-:-:S07]  /*6760*/  IMAD.MOV.U32 R5, RZ, RZ, R9 ;  /* 0x000000ffff057224 */ /* 0x000fce00078e0009 */
.L_x_81:
[----:B------:R-:W-:Y:S05]  /*6770*/  BSYNC.RECONVERGENT B1 ;  /* 0x0000000000017941 */ /* 0x000fea0003800200 */
.L_x_80:
[----:B------:R-:W0:Y:S01]  /*6780*/  MUFU.RCP64H R9, R47 ;  /* 0x0000002f00097308 */ /* 0x000e220000001800 */
[----:B------:R-:W-:Y:S01]  /*6790*/  IADD3 R8, PT, PT, R47, 0x300402, RZ ;  /* 0x003004022f087810 */ /* 0x000fe20007ffe0ff */
[----:B------:R-:W-:Y:S03]  /*67a0*/  BSSY.RECONVERGENT B1, `(.L_x_82) ;  /* 0x000000f000017945 */ /* 0x000fe60003800200 */
[----:B------:R-:W-:Y:S02]  /*67b0*/  FSETP.GEU.AND P0, PT, |R8|, 5.8789094863358348022e-39, PT ;  /* 0x004004020800780b */ /* 0x000fe40003f0e200 */
        /* <DEDUP_REMOVED lines=9> */
[----:B------:R-:W-:Y:S02]  /*6850*/  IMAD.MOV.U32 R9, RZ, RZ, R47 ;  /* 0x000000ffff097224 */ /* 0x000fe400078e002f */
[----:B------:R-:W-:-:S07]  /*6860*/  VIADD R10, R10, 0xfff00000 ;  /* 0xfff000000a0a7836 */ /* 0x000fce0000000000 */
[----:B------:R-:W-:Y:S05]  /*6870*/  CALL.REL.NOINC `($__internal_0_$__cuda_sm20_dblrcp_rn_slowpath_v3) ;  /* 0x0000019400347944 */ /* 0x000fea0003c00000 */
[----:B------:R-:W-:-:S07]  /*6880*/  MOV R11, R9 ;  /* 0x00000009000b7202 */ /* 0x000fce0000000f00 */
.L_x_83:
[----:B------:R-:W-:Y:S05]  /*6890*/  BSYNC.RECONVERGENT B1 ;  /* 0x0000000000017941 */ /* 0x000fea0003800200 */
.L_x_82:
[----:B------:R-:W2:Y:S01]  /*68a0*/  LDG.E.64 R12, desc[UR4][R20.64] ;  /* 0x00000004140c7981 */ /* 0x000ea2000c1e1b00 */
[----:B------:R-:W-:Y:S01]  /*68b0*/  DFMA R8, R24, R34, R32 ;  /* 0x000000221808722b */ /* 0x000fe20000000020 */
[----:B------:R-:W0:Y:S01]  /*68c0*/  LDCU.64 UR6, c[0x3][0xf8] ;  /* 0x00c01f00ff0677ac */ /* 0x000e220008000a00 */
[----:B------:R-:W-:Y:S01]  /*68d0*/  DADD R48, R22, -R48 ;  /* 0x0000000016307229 */ /* 0x000fe20000000830 */
[----:B------:R-:W1:Y:S05]  /*68e0*/  LDC R16, c[0x3][0x9c] ;  /* 0x00c02700ff107b82 */ /* 0x000e6a0000000800 */
[----:B------:R-:W-:-:S03]  /*68f0*/  DFMA R8, R24, R36, R8 ;  /* 0x000000241808722b */ /* 0x000fc60000000008 */
[----:B------:R-:W3:Y:S05]  /*6900*/  LDC.64 R14, c[0x3][0xa8] ;  /* 0x00c02a00ff0e7b82 */ /* 0x000eea0000000a00 */
[----:B------:R-:W-:Y:S02]  /*6910*/  DFMA R8, R24, R30, R8 ;  /* 0x0000001e1808722b */ /* 0x000fe40000000008 */
[----:B0-----:R-:W-:Y:S01]  /*6920*/  DMUL R46, R38, UR6 ;  /* 0x00000006262e7c28 */ /* 0x001fe20008000000 */
[----:B------:R-:W0:Y:S05]  /*6930*/  LDCU.64 UR6, c[0x3][0x120] ;  /* 0x00c02400ff0677ac */ /* 0x000e2a0008000a00 */
[----:B------:R-:W-:-:S08]  /*6940*/  DFMA R8, R28, R38, R8 ;  /* 0x000000261c08722b */ /* 0x000fd00000000008 */
[----:B------:R-:W-:-:S08]  /*6950*/  DADD R8, R46, R8 ;  /* 0x000000002e087229 */ /* 0x000fd00000000008 */
[----:B------:R-:W-:-:S08]  /*6960*/  DADD R8, R8, R2 ;  /* 0x0000000008087229 */ /* 0x000fd00000000002 */
[----:B0-----:R-:W-:Y:S01]  /*6970*/  DFMA R8, R48, UR6, R8 ;  /* 0x0000000630087c2b */ /* 0x001fe20008000008 */
[----:B------:R-:W0:Y:S07]  /*6980*/  LDCU.64 UR6, c[0x3][0x160] ;  /* 0x00c02c00ff0677ac */ /* 0x000e2e0008000a00 */
[----:B------:R-:W-:-:S08]  /*6990*/  DADD R8, R44, R8 ;  /* 0x000000002c087229 */ /* 0x000fd00000000008 */
[----:B------:R-:W-:Y:S02]  /*69a0*/  DADD R8, R42, R8 ;  /* 0x000000002a087229 */ /* 0x000fe40000000008 */
[----:B0-----:R-:W-:Y:S01]  /*69b0*/  DMUL R50, R10, UR6 ;  /* 0x000000060a327c28 */ /* 0x001fe20008000000 */
[----:B------:R-:W0:Y:S01]  /*69c0*/  LDCU.64 UR6, c[0x3][0x98] ;  /* 0x00c01300ff0677ac */ /* 0x000e220008000a00 */
[----:B------:R-:W4:Y:S04]  /*69d0*/  LDC.64 R10, c[0x0][0x3a0] ;  /* 0x0000e800ff0a7b82 */ /* 0x000f280000000a00 */
[----:B------:R-:W-:-:S08]  /*69e0*/  DADD R8, R8, R4 ;  /* 0x0000000008087229 */ /* 0x000fd00000000004 */
[----:B------:R-:W-:Y:S01]  /*69f0*/  DFMA R8, R24, R50, R8 ;  /* 0x000000321808722b */ /* 0x000fe20000000008 */
[----:B----4-:R-:W-:-:S07]  /*6a00*/  IMAD.WIDE R6, R6, 0x8, R10 ;  /* 0x0000000806067825 */ /* 0x010fce00078e020a */
[----:B--2---:R-:W-:-:S08]  /*6a10*/  DADD R8, R8, R12 ;  /* 0x0000000008087229 */ /* 0x004fd0000000000c */
[----:B------:R-:W-:-:S07]  /*6a20*/  DADD R12, -RZ, -R8 ;  /* 0x00000000ff0c7229 */ /* 0x000fce0000000908 */
[----:B------:R2:W-:Y:S04]  /*6a30*/  STG.E.64 desc[UR4][R6.64], R12 ;  /* 0x0000000c06007986 */ /* 0x0005e8000c101b04 */
[----:B------:R-:W4:Y:S01]  /*6a40*/  LDG.E.64 R18, desc[UR4][R20.64+0x10] ;  /* 0x0000100414127981 */ /* 0x000f22000c1e1b00 */
[----:B------:R-:W-:Y:S01]  /*6a50*/  IMAD.MOV.U32 R8, RZ, RZ, 0x1 ;  /* 0x00000001ff087424 */ /* 0x000fe200078e00ff */
[----:B-1----:R-:W-:Y:S01]  /*6a60*/  FSETP.GEU.AND P1, PT, |R16|, 6.5827683646048100446e-37, PT ;  /* 0x036000001000780b */ /* 0x002fe20003f2e200 */
[----:B------:R-:W-:Y:S01]  /*6a70*/  BSSY.RECONVERGENT B1, `(.L_x_84) ;  /* 0x0000017000017945 */ /* 0x000fe20003800200 */
[----:B--2---:R-:W3:Y:S01]  /*6a80*/  LDC.64 R12, c[0x3][0xa0] ;  /* 0x00c02800ff0c7b82 */ /* 0x004ee20000000a00 */
[----:B----4-:R-:W1:Y:S02]  /*6a90*/  MUFU.RCP64H R9, R19 ;  /* 0x0000001300097308 */ /* 0x010e640000001800 */
        /* <DEDUP_REMOVED lines=9> */
[----:B------:R-:W-:Y:S01]  /*6b30*/  FSETP.GT.AND P0, PT, |R6|, 1.469367938527859385e-39, PT ;  /* 0x001000000600780b */ /* 0x000fe20003f04200 */
[----:B---3--:R-:W-:-:S12]  /*6b40*/  DADD R6, R12, -R14 ;  /* 0x000000000c067229 */ /* 0x008fd8000000080e */
[----:B------:R-:W-:Y:S05]  /*6b50*/  @P0 BRA P1, `(.L_x_85) ;  /* 0x0000000000200947 */ /* 0x000fea0000800000 */
[----:B------:R-:W0:Y:S01]  /*6b60*/  LDCU.64 UR6, c[0x3][0x98] ;  /* 0x00c01300ff0677ac */ /* 0x000e220008000a00 */
[----:B------:R-:W-:Y:S01]  /*6b70*/  IMAD.MOV.U32 R10, RZ, RZ, R18 ;  /* 0x000000ffff0a7224 */ /* 0x000fe200078e0012 */
[----:B------:R-:W-:Y:S01]  /*6b80*/  MOV R8, 0x6bd0 ;  /* 0x00006bd000087802 */ /* 0x000fe20000000f00 */
[----:B------:R-:W-:Y:S02]  /*6b90*/  IMAD.MOV.U32 R9, RZ, RZ, R19 ;  /* 0x000000ffff097224 */ /* 0x000fe400078e0013 */
[----:B0-----:R-:W-:Y:S01]  /*6ba0*/  IMAD.U32 R12, RZ, RZ, UR6 ;  /* 0x00000006ff0c7e24 */ /* 0x001fe2000f8e00ff */
[----:B------:R-:W-:-:S07]  /*6bb0*/  MOV R11, UR7 ;  /* 0x00000007000b7c02 */ /* 0x000fce0008000f00 */
[----:B------:R-:W-:Y:S05]  /*6bc0*/  CALL.REL.NOINC `($__internal_1_$__cuda_sm20_div_rn_f64_full) ;  /* 0x0000019400087944 */ /* 0x000fea0003c00000 */
[----:B------:R-:W-:-:S07]  /*6bd0*/  IMAD.MOV.U32 R8, RZ, RZ, R10 ;  /* 0x000000ffff087224 */ /* 0x000fce00078e000a */
.L_x_85:
[----:B------:R-:W-:Y:S05]  /*6be0*/  BSYNC.RECONVERGENT B1 ;  /* 0x0000000000017941 */ /* 0x000fea0003800200 */
.L_x_84:
[----:B------:R-:W-:Y:S01]  /*6bf0*/  DFMA R14, R8, R8, 1 ;  /* 0x3ff00000080e742b */ /* 0x000fe20000000008 */
        /* <DEDUP_REMOVED lines=22> */
.L_x_87:
[----:B------:R-:W-:Y:S05]  /*6d60*/  BSYNC.RECONVERGENT B1 ;  /* 0x0000000000017941 */ /* 0x000fea0003800200 */
.L_x_86:
[----:B------:R-:W0:Y:S01]  /*6d70*/  LDCU.64 UR6, c[0x3][0xa0] ;  /* 0x00c01400ff0677ac */ /* 0x000e220008000a00 */
[----:B------:R-:W1:Y:S01]  /*6d80*/  LDC R14, c[0x3][0x7c] ;  /* 0x00c01f00ff0e7b82 */ /* 0x000e620000000800 */
[----:B------:R-:W-:Y:S01]  /*6d90*/  BSSY.RECONVERGENT B1, `(.L_x_88) ;  /* 0x0000019000017945 */ /* 0x000fe20003800200 */
[----:B0-----:R-:W-:Y:S01]  /*6da0*/  DADD R6, -R8, UR6 ;  /* 0x0000000608067e29 */ /* 0x001fe20008000100 */
[----:B------:R-:W0:Y:S01]  /*6db0*/  LDCU.64 UR6, c[0x3][0x78] ;  /* 0x00c00f00ff0677ac */ /* 0x000e220008000a00 */
[----:B------:R-:W-:-:S04]  /*6dc0*/  IMAD.MOV.U32 R8, RZ, RZ, 0x1 ;  /* 0x00000001ff087424 */ /* 0x000fc800078e00ff */
[----:B------:R-:W2:Y:S01]  /*6dd0*/  MUFU.RCP64H R9, R7 ;  /* 0x0000000700097308 */ /* 0x000ea20000001800 */
[----:B-1----:R-:W-:Y:S01]  /*6de0*/  FSETP.GEU.AND P1, PT, |R14|, 6.5827683646048100446e-37, PT ;  /* 0x036000000e00780b */ /* 0x002fe20003f2e200 */
[----:B--2---:R-:W-:-:S08]  /*6df0*/  DFMA R10, -R6, R8, 1 ;  /* 0x3ff00000060a742b */ /* 0x004fd00000000108 */
        /* <DEDUP_REMOVED lines=18> */
.L_x_89:
[----:B------:R-:W-:Y:S05]  /*6f20*/  BSYNC.RECONVERGENT B1 ;  /* 0x0000000000017941 */ /* 0x000fea0003800200 */
.L_x_88:
[----:B------:R-:W2:Y:S01]  /*6f30*/  LDG.E.64 R52, desc[UR4][R20.64+0x18] ;  /* 0x0000180414347981 */ /* 0x000ea2000c1e1b00 */
[----:B------:R-:W0:Y:S03]  /*6f40*/  LDCU.128 UR8, c[0x3][0x80] ;  /* 0x00c01000ff0877ac */ /* 0x000e260008000c00 */
[----:B------:R-:W3:Y:S01]  /*6f50*/  LDG.E.64 R10, desc[UR4][R20.64+0x90] ;  /* 0x00009004140a7981 */ /* 0x000ee2000c1e1b00 */
[----:B------:R-:W-:Y:S01]  /*6f60*/  IMAD.MOV.U32 R16, RZ, RZ, 0x1 ;  /* 0x00000001ff107424 */ /* 0x000fe200078e00ff */
[----:B------:R-:W1:Y:S01]  /*6f70*/  LDCU.64 UR6, c[0x3][0x90] ;  /* 0x00c01200ff0677ac */ /* 0x000e620008000a00 */
[----:B------:R-:W-:Y:S01]  /*6f80*/  BSSY.RECONVERGENT B1, `(.L_x_90) ;  /* 0x0000021000017945 */ /* 0x000fe20003800200 */
[----:B0-----:R-:W-:Y:S01]  /*6f90*/  DMUL R6, R6, UR8 ;  /* 0x0000000806067c28 */ /* 0x001fe20008000000 */
[----:B------:R-:W0:Y:S01]  /*6fa0*/  LDCU.64 UR8, c[0x0][0x388] ;  /* 0x00007100ff0877ac */ /* 0x000e220008000a00 */
[----:B--2---:R-:W-:-:S08]  /*6fb0*/  DMUL R8, R52, R8 ;  /* 0x0000000834087228 */ /* 0x004fd00000000000 */
[----:B------:R-:W-:Y:S02]  /*6fc0*/  DMUL R12, R52, R8 ;  /* 0x00000008340c7228 */ /* 0x000fe40000000000 */
[----:B------:R-:W-:Y:S02]  /*6fd0*/  DMUL R8, R6, R52 ;  /* 0x0000003406087228 */ /* 0x000fe40000000000 */
[----:B---3--:R-:W-:-:S04]  /*6fe0*/  DADD R6, -R10, 1 ;  /* 0x3ff000000a067429 */ /* 0x008fc80000000100 */
[----:B------:R-:W-:Y:S02]  /*6ff0*/  DADD R14, R12, UR10 ;  /* 0x0000000a0c0e7e29 */ /* 0x000fe40008000000 */
[----:B------:R-:W-:-:S04]  /*7000*/  DMUL R8, R10, R8 ;  /* 0x000000080a087228 */ /* 0x000fc80000000000 */
[----:B------:R-:W2:Y:S04]  /*7010*/  MUFU.RCP64H R17, R15 ;  /* 0x0000000f00117308 */ /* 0x000ea80000001800 */
[----:B-1----:R-:W-:-:S08]  /*7020*/  DFMA R6, R6, UR6, -R8 ;  /* 0x0000000606067c2b */ /* 0x002fd00008000808 */
[----:B0-----:R-:W-:Y:S02]  /*7030*/  DFMA R6, R6, UR8, R10 ;  /* 0x0000000806067c2b */ /* 0x001fe4000800000a */
[----:B--2---:R-:W-:-:S05]  /*7040*/  DFMA R54, -R14, R16, 1 ;  /* 0x3ff000000e36742b */ /* 0x004fca0000000110 */
[----:B------:R0:W-:Y:S03]  /*7050*/  STG.E.64 desc[UR4][R20.64+0x90], R6 ;  /* 0x0000900614007986 */ /* 0x0001e6000c101b04 */
[----:B------:R-:W-:-:S08]  /*7060*/  DFMA R54, R54, R54, R54 ;  /* 0x000000363636722b */ /* 0x000fd00000000036 */
[----:B------:R-:W-:Y:S02]  /*7070*/  DFMA R54, R16, R54, R16 ;  /* 0x000000361036722b */ /* 0x000fe40000000010 */
[----:B------:R-:W-:-:S06]  /*7080*/  DMUL R16, R6, R12 ;  /* 0x0000000c06107228 */ /* 0x000fcc0000000000 */
        /* <DEDUP_REMOVED lines=8> */
[----:B0-----:R-:W-:Y:S05]  /*7110*/  @P0 BRA P1, `(.L_x_91) ;  /* 0x00000000001c0947 */ /* 0x001fea0000800000 */
[----:B------:R-:W-:Y:S01]  /*7120*/  MOV R12, R16 ;  /* 0x00000010000c7202 */ /* 0x000fe20000000f00 */
[----:B------:R-:W-:Y:S01]  /*7130*/  IMAD.MOV.U32 R11, RZ, RZ, R17 ;  /* 0x000000ffff0b7224 */ /* 0x000fe200078e0011 */
[----:B------:R-:W-:Y:S01]  /*7140*/  MOV R8, 0x7180 ;  /* 0x0000718000087802 */ /* 0x000fe20000000f00 */
[----:B------:R-:W-:Y:S02]  /*7150*/  IMAD.MOV.U32 R10, RZ, RZ, R14 ;  /* 0x000000ffff0a7224 */ /* 0x000fe400078e000e */
[----:B------:R-:W-:-:S07]  /*7160*/  IMAD.MOV.U32 R9, RZ, RZ, R15 ;  /* 0x000000ffff097224 */ /* 0x000fce00078e000f */
[----:B------:R-:W-:Y:S05]  /*7170*/  CALL.REL.NOINC `($__internal_1_$__cuda_sm20_div_rn_f64_full) ;  /* 0x0000018c009c7944 */ /* 0x000fea0003c00000 */
[----:B------:R-:W-:-:S07]  /*7180*/  MOV R8, R10 ;  /* 0x0000000a00087202 */ /* 0x000fce0000000f00 */
.L_x_91:
[----:B------:R-:W-:Y:S05]  /*7190*/  BSYNC.RECONVERGENT B1 ;  /* 0x0000000000017941 */ /* 0x000fea0003800200 */
.L_x_90:
[----:B------:R-:W2:Y:S01]  /*71a0*/  LDG.E.64 R54, desc[UR4][R20.64+0x8] ;  /* 0x0000080414367981 */ /* 0x000ea2000c1e1b00 */
[----:B------:R-:W-:Y:S01]  /*71b0*/  IMAD.MOV.U32 R10, RZ, RZ, 0x1 ;  /* 0x00000001ff0a7424 */ /* 0x000fe200078e00ff */
[----:B------:R-:W0:Y:S01]  /*71c0*/  LDC.64 R14, c[0x3][0x68] ;  /* 0x00c01a00ff0e7b82 */ /* 0x000e220000000a00 */
[----:B------:R-:W1:Y:S01]  /*71d0*/  LDCU.64 UR6, c[0x3][0x70] ;  /* 0x00c00e00ff0677ac */ /* 0x000e620008000a00 */
[----:B------:R3:W-:Y:S01]  /*71e0*/  STG.E.64 desc[UR4][R20.64+0x98], R8 ;  /* 0x0000980814007986 */ /* 0x0007e2000c101b04 */
[----:B------:R-:W-:Y:S01]  /*71f0*/  BSSY.RECONVERGENT B1, `(.L_x_92) ;  /* 0x000001a000017945 */ /* 0x000fe20003800200 */
[----:B-1----:R-:W-:Y:S02]  /*7200*/  DMUL R56, R8, UR6 ;  /* 0x0000000608387c28 */ /* 0x002fe40008000000 */
[----:B0-----:R-:W-:-:S10]  /*7210*/  DMUL R14, R14, R14 ;  /* 0x0000000e0e0e7228 */ /* 0x001fd40000000000 */
[----:B------:R-:W-:Y:S01]  /*7220*/  FSETP.GEU.AND P1, PT, |R15|, 6.5827683646048100446e-37, PT ;  /* 0x036000000f00780b */ /* 0x000fe20003f2e200 */
[----:B--2---:R-:W-:-:S06]  /*7230*/  DMUL R6, R54, R54 ;  /* 0x0000003636067228 */ /* 0x004fcc0000000000 */
        /* <DEDUP_REMOVED lines=8> */
[----:B------:R-:W-:Y:S02]  /*72c0*/  DFMA R10, R10, R16, R12 ;  /* 0x000000100a0a722b */ /* 0x000fe4000000000c */
[----:B------:R-:W-:-:S08]  /*72d0*/  DADD R12, R18, -R52 ;  /* 0x00000000120c7229 */ /* 0x000fd00000000834 */
[----:B------:R-:W-:Y:S01]  /*72e0*/  FFMA R16, RZ, R7, R11 ;  /* 0x00000007ff107223 */ /* 0x000fe2000000000b */
[----:B------:R-:W-:-:S04]  /*72f0*/  DMUL R56, R56, R12 ;  /* 0x0000000c38387228 */ /* 0x000fc80000000000 */
[----:B------:R-:W-:-:S13]  /*7300*/  FSETP.GT.AND P0, PT, |R16|, 1.469367938527859385e-39, PT ;  /* 0x001000001000780b */ /* 0x000fda0003f04200 */
[----:B---3--:R-:W-:Y:S05]  /*7310*/  @P0 BRA P1, `(.L_x_93) ;  /* 0x00000000001c0947 */ /* 0x008fea0000800000 */
[----:B------:R-:W-:Y:S01]  /*7320*/  IMAD.MOV.U32 R12, RZ, RZ, R14 ;  /* 0x000000ffff0c7224 */ /* 0x000fe200078e000e */
[----:B------:R-:W-:Y:S01]  /*7330*/  MOV R10, R6 ;  /* 0x00000006000a7202 */ /* 0x000fe20000000f00 */
[----:B------:R-:W-:Y:S01]  /*7340*/  IMAD.MOV.U32 R11, RZ, RZ, R15 ;  /* 0x000000ffff0b7224 */ /* 0x000fe200078e000f */
[----:B------:R-:W-:Y:S01]  /*7350*/  MOV R8, 0x7380 ;  /* 0x0000738000087802 */ /* 0x000fe20000000f00 */
[----:B------:R-:W-:-:S07]  /*7360*/  IMAD.MOV.U32 R9, RZ, RZ, R7 ;  /* 0x000000ffff097224 */ /* 0x000fce00078e0007 */
[----:B------:R-:W-:Y:S05]  /*7370*/  CALL.REL.NOINC `($__internal_1_$__cuda_sm20_div_rn_f64_full) ;  /* 0x0000018c001c7944 */ /* 0x000fea0003c00000 */
[----:B------:R-:W-:-:S07]  /*7380*/  IMAD.MOV.U32 R11, RZ, RZ, R9 ;  /* 0x000000ffff0b7224 */ /* 0x000fce00078e0009 */
.L_x_93:
[----:B------:R-:W-:Y:S05]  /*7390*/  BSYNC.RECONVERGENT B1 ;  /* 0x0000000000017941 */ /* 0x000fea0003800200 */
.L_x_92:
[----:B------:R-:W-:Y:S01]  /*73a0*/  DADD R12, R10, 1 ;  /* 0x3ff000000a0c7429 */ /* 0x000fe20000000000 */
[----:B------:R-:W-:Y:S01]  /*73b0*/  IMAD.MOV.U32 R6, RZ, RZ, 0x1 ;  /* 0x00000001ff067424 */ /* 0x000fe200078e00ff */
[----:B------:R-:W0:Y:S01]  /*73c0*/  LDCU.64 UR6, c[0x3][0x60] ;  /* 0x00c00c00ff0677ac */ /* 0x000e220008000a00 */
[----:B------:R-:W1:Y:S01]  /*73d0*/  LDC R14, c[0x3][0x64] ;  /* 0x00c01900ff0e7b82 */ /* 0x000e620000000800 */
[----:B------:R-:W-:Y:S02]  /*73e0*/  BSSY.RECONVERGENT B1, `(.L_x_94) ;  /* 0x0000017000017945 */ /* 0x000fe40003800200 */
[----:B------:R-:W2:Y:S02]  /*73f0*/  MUFU.RCP64H R7, R13 ;  /* 0x0000000d00077308 */ /* 0x000ea40000001800 */
[----:B--2---:R-:W-:Y:S01]  /*7400*/  DFMA R8, -R12, R6, 1 ;  /* 0x3ff000000c08742b */ /* 0x004fe20000000106 */
[----:B-1----:R-:W-:-:S07]  /*7410*/  FSETP.GEU.AND P1, PT, |R14|, 6.5827683646048100446e-37, PT ;  /* 0x036000000e00780b */ /* 0x002fce0003f2e200 */
        /* <DEDUP_REMOVED lines=11> */
[----:B------:R-:W-:Y:S01]  /*74d0*/  MOV R10, R12 ;  /* 0x0000000c000a7202 */ /* 0x000fe20000000f00 */
[----:B------:R-:W-:Y:S01]  /*74e0*/  IMAD.MOV.U32 R9, RZ, RZ, R13 ;  /* 0x000000ffff097224 */ /* 0x000fe200078e000d */
[----:B------:R-:W-:Y:S01]  /*74f0*/  MOV R8, 0x7530 ;  /* 0x0000753000087802 */ /* 0x000fe20000000f00 */
[----:B0-----:R-:W-:Y:S02]  /*7500*/  IMAD.U32 R12, RZ, RZ, UR6 ;  /* 0x00000006ff0c7e24 */ /* 0x001fe4000f8e00ff */
[----:B------:R-:W-:-:S07]  /*7510*/  IMAD.U32 R11, RZ, RZ, UR7 ;  /* 0x00000007ff0b7e24 */ /* 0x000fce000f8e00ff */
[----:B------:R-:W-:Y:S05]  /*7520*/  CALL.REL.NOINC `($__internal_1_$__cuda_sm20_div_rn_f64_full) ;  /* 0x0000018800b07944 */ /* 0x000fea0003c00000 */
[----:B------:R-:W-:Y:S01]  /*7530*/  MOV R6, R10 ;  /* 0x0000000a00067202 */ /* 0x000fe20000000f00 */
[----:B------:R-:W-:-:S07]  /*7540*/  IMAD.MOV.U32 R7, RZ, RZ, R9 ;  /* 0x000000ffff077224 */ /* 0x000fce00078e0009 */
.L_x_95:
[----:B------:R-:W-:Y:S05]  /*7550*/  BSYNC.RECONVERGENT B1 ;  /* 0x0000000000017941 */ /* 0x000fea0003800200 */
.L_x_94:
[----:B------:R-:W0:Y:S01]  /*7560*/  LDCU.128 UR8, c[0x3][0x40] ;  /* 0x00c00800ff0877ac */ /* 0x000e220008000c00 */
[----:B------:R-:W-:Y:S01]  /*7570*/  IMAD.MOV.U32 R8, RZ, RZ, 0x1 ;  /* 0x00000001ff087424 */ /* 0x000fe200078e00ff */
[----:B------:R-:W-:Y:S01]  /*7580*/  BSSY.RECONVERGENT B1, `(.L_x_96) ;  /* 0x0000017000017945 */ /* 0x000fe20003800200 */
[C---:B------:R-:W-:Y:S02]  /*7590*/  DADD R58, R18.reuse, -R54 ;  /* 0x00000000123a7229 */ /* 0x040fe40000000836 */
[----:B0-----:R-:W-:-:S06]  /*75a0*/  DADD R14, R18, UR10 ;  /* 0x0000000a120e7e29 */ /* 0x001fcc0008000000 */
[----:B------:R-:W0:Y:S02]  /*75b0*/  MUFU.RCP64H R9, R15 ;  /* 0x0000000f00097308 */ /* 0x000e240000001800 */
[----:B0-----:R-:W-:-:S08]  /*75c0*/  DFMA R10, -R14, R8, 1 ;  /* 0x3ff000000e0a742b */ /* 0x001fd00000000108 */
[----:B------:R-:W-:-:S08]  /*75d0*/  DFMA R10, R10, R10, R10 ;  /* 0x0000000a0a0a722b */ /* 0x000fd0000000000a */
[----:B------:R-:W-:Y:S02]  /*75e0*/  DFMA R8, R8, R10, R8 ;  /* 0x0000000a0808722b */ /* 0x000fe40000000008 */
[----:B------:R-:W-:-:S06]  /*75f0*/  DMUL R10, R18, UR8 ;  /* 0x00000008120a7c28 */ /* 0x000fcc0008000000 */
        /* <DEDUP_REMOVED lines=15> */
.L_x_97:
[----:B------:R-:W-:Y:S05]  /*76f0*/  BSYNC.RECONVERGENT B1 ;  /* 0x0000000000017941 */ /* 0x000fea0003800200 */
.L_x_96:
[----:B------:R-:W0:Y:S01]  /*7700*/  LDCU.64 UR6, c[0x3][0xb0] ;  /* 0x00c01600ff0677ac */ /* 0x000e220008000a00 */
[----:B------:R-:W-:Y:S01]  /*7710*/  DADD R10, -R56, R6 ;  /* 0x00000000380a7229 */ /* 0x000fe20000000106 */
[----:B------:R-:W-:Y:S01]  /*7720*/  BSSY.RECONVERGENT B0, `(.L_x_98) ;  /* 0x0000027000007945 */ /* 0x000fe20003800200 */
[----:B------:R-:W1:Y:S01]  /*7730*/  LDCU.128 UR8, c[0x3][0x40] ;  /* 0x00c00800ff0877ac */ /* 0x000e620008000c00 */
[----:B------:R-:W2:Y:S05]  /*7740*/  LDCU.64 UR12, c[0x0][0x388] ;  /* 0x00007100ff0c77ac */ /* 0x000eaa0008000a00 */
[----:B0-----:R-:W-:Y:S02]  /*7750*/  DFMA R10, -R58, UR6, R10 ;  /* 0x000000063a0a7c2b */ /* 0x001fe4000800010a */
[----:B-1----:R-:W-:-:S06]  /*7760*/  DADD R12, -R8, UR8 ;  /* 0x00000008080c7e29 */ /* 0x002fcc0008000100 */
[C---:B--2---:R-:W-:Y:S02]  /*7770*/  DFMA R8, R10.reuse, UR12, R8 ;  /* 0x0000000c0a087c2b */ /* 0x044fe40008000008 */
[----:B------:R-:W-:-:S06]  /*7780*/  DFMA R12, -R10, UR12, R12 ;  /* 0x0000000c0a0c7c2b */ /* 0x000fcc000800010c */
[C---:B------:R-:W-:Y:S02]  /*7790*/  DADD R8, R18.reuse, R8 ;  /* 0x0000000012087229 */ /* 0x040fe40000000008 */
[----:B------:R-:W-:-:S06]  /*77a0*/  DADD R12, -R18, R12 ;  /* 0x00000000120c7229 */ /* 0x000fcc000000010c */
[----:B------:R-:W-:Y:S02]  /*77b0*/  DMUL R8, R8, UR10 ;  /* 0x0000000a08087c28 */ /* 0x000fe40008000000 */
[----:B------:R-:W-:Y:S01]  /*77c0*/  DADD R60, R12, UR10 ;  /* 0x0000000a0c3c7e29 */ /* 0x000fe20008000000 */
[----:B------:R-:W-:Y:S01]  /*77d0*/  MOV R12, 0x0 ;  /* 0x00000000000c7802 */ /* 0x000fe20000000f00 */
[----:B------:R-:W-:-:S06]  /*77e0*/  IMAD.MOV.U32 R13, RZ, RZ, 0x3fd80000 ;  /* 0x3fd80000ff0d7424 */ /* 0x000fcc00078e00ff */
[----:B------:R-:W-:-:S08]  /*77f0*/  DMUL R14, R60, R60 ;  /* 0x0000003c3c0e7228 */ /* 0x000fd00000000000 */
[----:B------:R-:W-:-:S06]  /*7800*/  DFMA R14, R8, 4, R14 ;  /* 0x40100000080e782b */ /* 0x000fcc000000000e */
[----:B------:R-:W0:Y:S04]  /*7810*/  MUFU.RSQ64H R9, R15 ;  /* 0x0000000f00097308 */ /* 0x000e280000001c00 */
[----:B------:R-:W-:-:S05]  /*7820*/  VIADD R8, R15, 0xfcb00000 ;  /* 0xfcb000000f087836 */ /* 0x000fca0000000000 */
[----:B------:R-:W-:Y:S01]  /*7830*/  ISETP.GE.U32.AND P0, PT, R8, 0x7ca00000, PT ;  /* 0x7ca000000800780c */ /* 0x000fe20003f06070 */
[----:B0-----:R-:W-:-:S08]  /*7840*/  DMUL R10, R8, R8 ;  /* 0x00000008080a7228 */ /* 0x001fd00000000000 */
[----:B------:R-:W-:-:S08]  /*7850*/  DFMA R10, R14, -R10, 1 ;  /* 0x3ff000000e0a742b */ /* 0x000fd0000000080a */
[----:B------:R-:W-:Y:S02]  /*7860*/  DFMA R12, R10, R12, 0.5 ;  /* 0x3fe000000a0c742b */ /* 0x000fe4000000000c */
[----:B------:R-:W-:-:S08]  /*7870*/  DMUL R10, R8, R10 ;  /* 0x0000000a080a7228 */ /* 0x000fd00000000000 */
[----:B------:R-:W-:-:S08]  /*7880*/  DFMA R12, R12, R10, R8 ;  /* 0x0000000a0c0c722b */ /* 0x000fd00000000008 */
[----:B------:R-:W-:Y:S02]  /*7890*/  DMUL R18, R14, R12 ;  /* 0x0000000c0e127228 */ /* 0x000fe40000000000 */
[----:B------:R-:W-:Y:S02]  /*78a0*/  VIADD R17, R13, 0xfff00000 ;  /* 0xfff000000d117836 */ /* 0x000fe40000000000 */
[----:B------:R-:W-:-:S04]  /*78b0*/  IMAD.MOV.U32 R16, RZ, RZ, R12 ;  /* 0x000000ffff107224 */ /* 0x000fc800078e000c */
[----:B------:R-:W-:-:S08]  /*78c0*/  DFMA R62, R18, -R18, R14 ;  /* 0x80000012123e722b */ /* 0x000fd0000000000e */
[----:B------:R-:W-:Y:S01]  /*78d0*/  DFMA R10, R62, R16, R18 ;  /* 0x000000103e0a722b */ /* 0x000fe20000000012 */
[----:B------:R-:W-:Y:S10]  /*78e0*/  @!P0 BRA `(.L_x_99) ;  /* 0x0000000000288947 */ /* 0x000ff40003800000 */
[----:B------:R-:W-:Y:S01]  /*78f0*/  MOV R16, R12 ;  /* 0x0000000c00107202 */ /* 0x000fe20000000f00 */
[----:B------:R-:W-:Y:S01]  /*7900*/  IMAD.MOV.U32 R10, RZ, RZ, R18 ;  /* 0x000000ffff0a7224 */ /* 0x000fe200078e0012 */
[----:B------:R-:W-:Y:S01]  /*7910*/  MOV R11, R19 ;  /* 0x00000013000b7202 */ /* 0x000fe20000000f00 */
[----:B------:R-:W-:Y:S01]  /*7920*/  IMAD.MOV.U32 R12, RZ, RZ, R62 ;  /* 0x000000ffff0c7224 */ /* 0x000fe200078e003e */
[----:B------:R-:W-:Y:S01]  /*7930*/  MOV R18, 0x7970 ;  /* 0x0000797000127802 */ /* 0x000fe20000000f00 */
[----:B------:R-:W-:Y:S02]  /*7940*/  IMAD.MOV.U32 R13, RZ, RZ, R63 ;  /* 0x000000ffff0d7224 */ /* 0x000fe400078e003f */
[----:B------:R-:W-:-:S07]  /*7950*/  IMAD.MOV.U32 R9, RZ, RZ, R17 ;  /* 0x000000ffff097224 */ /* 0x000fce00078e0011 */
[----:B------:R-:W-:Y:S05]  /*7960*/  CALL.REL.NOINC `($__internal_2_$__cuda_sm20_dsqrt_rn_f64_mediumpath_v1) ;  /* 0x0000018c00387944 */ /* 0x000fea0003c00000 */
[----:B------:R-:W-:Y:S02]  /*7970*/  IMAD.MOV.U32 R10, RZ, RZ, R8 ;  /* 0x000000ffff0a7224 */ /* 0x000fe400078e0008 */
[----:B------:R-:W-:-:S07]  /*7980*/  IMAD.MOV.U32 R11, RZ, RZ, R9 ;  /* 0x000000ffff0b7224 */ /* 0x000fce00078e0009 */
.L_x_99:
[----:B------:R-:W-:Y:S05]  /*7990*/  BSYNC.RECONVERGENT B0 ;  /* 0x0000000000007941 */ /* 0x000fea0003800200 */
.L_x_98:
[----:B------:R-:W0:Y:S01]  /*79a0*/  LDCU.128 UR8, c[0x3][0x50] ;  /* 0x00c00a00ff0877ac */ /* 0x000e220008000c00 */
[----:B------:R-:W-:Y:S01]  /*79b0*/  MOV R12, 0x1 ;  /* 0x00000001000c7802 */ /* 0x000fe20000000f00 */
[----:B------:R-:W-:Y:S01]  /*79c0*/  DADD R10, -R60, R10 ;  /* 0x000000003c0a7229 */ /* 0x000fe2000000010a */
[----:B------:R-:W-:Y:S07]  /*79d0*/  BSSY.RECONVERGENT B1, `(.L_x_100) ;  /* 0x0000018000017945 */ /* 0x000fee0003800200 */
[----:B------:R-:W-:-:S07]  /*79e0*/  DMUL R10, R10, 0.5 ;  /* 0x3fe000000a0a7828 */ /* 0x000fce0000000000 */
[----:B------:R1:W-:Y:S01]  /*79f0*/  STG.E.64 desc[UR4][R20.64+0x10], R10 ;  /* 0x0000100a14007986 */ /* 0x0003e2000c101b04 */
        /* <DEDUP_REMOVED lines=14> */
[----:B-1----:R-:W-:Y:S05]  /*7ae0*/  @P0 BRA P1, `(.L_x_101) ;  /* 0x0000000000180947 */ /* 0x002fea0000800000 */
[----:B------:R-:W-:Y:S01]  /*7af0*/  IMAD.MOV.U32 R10, RZ, RZ, R8 ;  /* 0x000000ffff0a7224 */ /* 0x000fe200078e0008 */
[----:B------:R-:W-:Y:S01]  /*7b00*/  MOV R8, 0x7b30 ;  /* 0x00007b3000087802 */ /* 0x000fe20000000f00 */
[----:B------:R-:W-:-:S07]  /*7b10*/  IMAD.MOV.U32 R11, RZ, RZ, R13 ;  /* 0x000000ffff0b7224 */ /* 0x000fce00078e000d */
[----:B------:R-:W-:Y:S05]  /*7b20*/  CALL.REL.NOINC `($__internal_1_$__cuda_sm20_div_rn_f64_full) ;  /* 0x0000018400307944 */ /* 0x000fea0003c00000 */
[----:B------:R-:W-:Y:S01]  /*7b30*/  IMAD.MOV.U32 R18, RZ, RZ, R10 ;  /* 0x000000ffff127224 */ /* 0x000fe200078e000a */
[----:B------:R-:W-:-:S07]  /*7b40*/  MOV R19, R9 ;  /* 0x0000000900137202 */ /* 0x000fce0000000f00 */
.L_x_101:
[----:B------:R-:W-:Y:S05]  /*7b50*/  BSYNC.RECONVERGENT B1 ;  /* 0x0000000000017941 */ /* 0x000fea0003800200 */
.L_x_100:
[----:B------:R-:W0:Y:S01]  /*7b60*/  LDCU UR6, c[0x3][0x2c] ;  /* 0x00c00580ff0677ac */ /* 0x000e220008000800 */
[----:B------:R-:W1:Y:S01]  /*7b70*/  LDC.64 R12, c[0x3][0x28] ;  /* 0x00c00a00ff0c7b82 */ /* 0x000e620000000a00 */
[----:B------:R-:W-:Y:S01]  /*7b80*/  IMAD.MOV.U32 R8, RZ, RZ, 0x1 ;  /* 0x00000001ff087424 */ /* 0x000fe200078e00ff */
[----:B------:R-:W2:Y:S06]  /*7b90*/  LDCU.64 UR8, c[0x3][0x18] ;  /* 0x00c00300ff0877ac */ /* 0x000eac0008000a00 */
[----:B------:R-:W3:Y:S01]  /*7ba0*/  LDC R14, c[0x3][0x1c] ;  /* 0x00c00700ff0e7b82 */ /* 0x000ee20000000800 */
[----:B0-----:R-:W1:Y:S01]  /*7bb0*/  MUFU.RCP64H R9, UR6 ;  /* 0x0000000600097d08 */ /* 0x001e620008001800 */
[----:B---3--:R-:W-:Y:S01]  /*7bc0*/  FSETP.GEU.AND P1, PT, |R14|, 6.5827683646048100446e-37, PT ;  /* 0x036000000e00780b */ /* 0x008fe20003f2e200 */
[----:B-1----:R-:W-:-:S08]  /*7bd0*/  DFMA R10, R8, -R12, 1 ;  /* 0x3ff00000080a742b */ /* 0x002fd0000000080c */
[----:B------:R-:W-:-:S08]  /*7be0*/  DFMA R10, R10, R10, R10 ;  /* 0x0000000a0a0a722b */ /* 0x000fd0000000000a */
[----:B------:R-:W-:-:S08]  /*7bf0*/  DFMA R10, R8, R10, R8 ;  /* 0x0000000a080a722b */ /* 0x000fd00000000008 */
[----:B------:R-:W-:-:S08]  /*7c00*/  DFMA R8, R10, -R12, 1 ;  /* 0x3ff000000a08742b */ /* 0x000fd0000000080c */
[----:B------:R-:W-:-:S08]  /*7c10*/  DFMA R8, R10, R8, R10 ;  /* 0x000000080a08722b */ /* 0x000fd0000000000a */
[----:B--2---:R-:W-:-:S08]  /*7c20*/  DMUL R70, R8, UR8 ;  /* 0x0000000808467c28 */ /* 0x004fd00008000000 */
[----:B------:R-:W-:-:S08]  /*7c30*/  DFMA R10, R70, -R12, UR8 ;  /* 0x00000008460a7e2b */ /* 0x000fd0000800080c */
[----:B------:R-:W-:-:S10]  /*7c40*/  DFMA R70, R8, R10, R70 ;  /* 0x0000000a0846722b */ /* 0x000fd40000000046 */
[----:B------:R-:W-:-:S05]  /*7c50*/  FFMA R8, RZ, UR6, R71 ;  /* 0x00000006ff087c23 */ /* 0x000fca0008000047 */
[----:B------:R-:W-:-:S13]  /*7c60*/  FSETP.GT.AND P0, PT, |R8|, 1.469367938527859385e-39, PT ;  /* 0x001000000800780b */ /* 0x000fda0003f04200 */
[----:B------:R-:W-:Y:S05]  /*7c70*/  @P0 BRA P1, `(.L_x_102) ;  /* 0x0000000000280947 */ /* 0x000fea0000800000 */
[----:B------:R-:W0:Y:S01]  /*7c80*/  LDCU.64 UR6, c[0x3][0x18] ;  /* 0x00c00300ff0677ac */ /* 0x000e220008000a00 */
[----:B------:R-:W-:Y:S01]  /*7c90*/  MOV R8, 0x7d00 ;  /* 0x00007d0000087802 */ /* 0x000fe20000000f00 */
[----:B------:R-:W1:Y:S01]  /*7ca0*/  LDCU.64 UR8, c[0x3][0x28] ;  /* 0x00c00500ff0877ac */ /* 0x000e620008000a00 */
[----:B0-----:R-:W-:Y:S02]  /*7cb0*/  IMAD.U32 R12, RZ, RZ, UR6 ;  /* 0x00000006ff0c7e24 */ /* 0x001fe4000f8e00ff */
[----:B------:R-:W-:Y:S01]  /*7cc0*/  IMAD.U32 R11, RZ, RZ, UR7 ;  /* 0x00000007ff0b7e24 */ /* 0x000fe2000f8e00ff */
[----:B-1----:R-:W-:Y:S01]  /*7cd0*/  MOV R10, UR8 ;  /* 0x00000008000a7c02 */ /* 0x002fe20008000f00 */
[----:B------:R-:W-:-:S07]  /*7ce0*/  IMAD.U32 R9, RZ, RZ, UR9 ;  /* 0x00000009ff097e24 */ /* 0x000fce000f8e00ff */
[----:B------:R-:W-:Y:S05]  /*7cf0*/  CALL.REL.NOINC `($__internal_1_$__cuda_sm20_div_rn_f64_full) ;  /* 0x0000018000bc7944 */ /* 0x000fea0003c00000 */
[----:B------:R-:W-:Y:S02]  /*7d00*/  IMAD.MOV.U32 R70, RZ, RZ, R10 ;  /* 0x000000ffff467224 */ /* 0x000fe400078e000a */
[----:B------:R-:W-:-:S07]  /*7d10*/  IMAD.MOV.U32 R71, RZ, RZ, R9 ;  /* 0x000000ffff477224 */ /* 0x000fce00078e0009 */
.L_x_102:
[----:B------:R-:W0:Y:S01]  /*7d20*/  LDCU UR8, c[0x3][0x2c] ;  /* 0x00c00580ff0877ac */ /* 0x000e220008000800 */
[----:B------:R-:W1:Y:S01]  /*7d30*/  LDC.64 R12, c[0x3][0x28] ;  /* 0x00c00a00ff0c7b82 */ /* 0x000e620000000a00 */
[----:B------:R-:W-:Y:S01]  /*7d40*/  MOV R8, 0x1 ;  /* 0x0000000100087802 */ /* 0x000fe20000000f00 */
[----:B------:R-:W-:Y:S01]  /*7d50*/  DADD R60, R52, -R54 ;  /* 0x00000000343c7229 */ /* 0x000fe20000000836 */
[----:B------:R-:W2:Y:S05]  /*7d60*/  LDCU.64 UR6, c[0x3][0xb8] ;  /* 0x00c01700ff0677ac */ /* 0x000eaa0008000a00 */
[----:B------:R-:W3:Y:S01]  /*7d70*/  LDC R16, c[0x3][0x24] ;  /* 0x00c00900ff107b82 */ /* 0x000ee20000000800 */
[----:B0-----:R-:W1:Y:S01]  /*7d80*/  MUFU.RCP64H R9, UR8 ;  /* 0x0000000800097d08 */ /* 0x001e620008001800 */
[----:B--2---:R-:W-:Y:S01]  /*7d90*/  DMUL R60, R60, UR6 ;  /* 0x000000063c3c7c28 */ /* 0x004fe20008000000 */
[----:B---3--:R-:W-:Y:S01]  /*7da0*/  FSETP.GEU.AND P1, PT, |R16|, 6.5827683646048100446e-37, PT ;  /* 0x036000001000780b */ /* 0x008fe20003f2e200 */
[----:B-1----:R-:W-:-:S08]  /*7db0*/  DFMA R10, R8, -R12, 1 ;  /* 0x3ff00000080a742b */ /* 0x002fd0000000080c */
[----:B------:R-:W-:Y:S02]  /*7dc0*/  DFMA R14, R10, R10, R10 ;  /* 0x0000000a0a0e722b */ /* 0x000fe4000000000a */
[----:B------:R-:W0:Y:S06]  /*7dd0*/  LDC.64 R10, c[0x3][0x20] ;  /* 0x00c00800ff0a7b82 */ /* 0x000e2c0000000a00 */
[----:B------:R-:W-:-:S08]  /*7de0*/  DFMA R14, R8, R14, R8 ;  /* 0x0000000e080e722b */ /* 0x000fd00000000008 */
[----:B------:R-:W-:-:S08]  /*7df0*/  DFMA R8, R14, -R12, 1 ;  /* 0x3ff000000e08742b */ /* 0x000fd0000000080c */
[----:B------:R-:W-:-:S08]  /*7e00*/  DFMA R14, R14, R8, R14 ;  /* 0x000000080e0e722b */ /* 0x000fd0000000000e */
[----:B0-----:R-:W-:-:S08]  /*7e10*/  DMUL R8, R14, R10 ;  /* 0x0000000a0e087228 */ /* 0x001fd00000000000 */
[----:B------:R-:W-:-:S08]  /*7e20*/  DFMA R10, R8, -R12, R10 ;  /* 0x8000000c080a722b */ /* 0x000fd0000000000a */
        /* <DEDUP_REMOVED lines=8> */
[----:B------:R-:W-:Y:S02]  /*7eb0*/  IMAD.U32 R11, RZ, RZ, UR7 ;  /* 0x00000007ff0b7e24 */ /* 0x000fe4000f8e00ff */
[----:B-1----:R-:W-:Y:S01]  /*7ec0*/  IMAD.U32 R10, RZ, RZ, UR8 ;  /* 0x00000008ff0a7e24 */ /* 0x002fe2000f8e00ff */
[----:B------:R-:W-:-:S07]  /*7ed0*/  MOV R9, UR9 ;  /* 0x0000000900097c02 */ /* 0x000fce0008000f00 */
[----:B------:R-:W-:Y:S05]  /*7ee0*/  CALL.REL.NOINC `($__internal_1_$__cuda_sm20_div_rn_f64_full) ;  /* 0x0000018000407944 */ /* 0x000fea0003c00000 */
[----:B------:R-:W-:-:S07]  /*7ef0*/  IMAD.MOV.U32 R8, RZ, RZ, R10 ;  /* 0x000000ffff087224 */ /* 0x000fce00078e000a */
.L_x_103:
[----:B------:R-:W0:Y:S01]  /*7f00*/  LDC.64 R12, c[0x3][0x28] ;  /* 0x00c00a00ff0c7b82 */ /* 0x000e220000000a00 */
[----:B------:R-:W1:Y:S01]  /*7f10*/  LDCU.64 UR6, c[0x3][0xc8] ;  /* 0x00c01900ff0677ac */ /* 0x000e620008000a00 */
[----:B------:R-:W-:-:S08]  /*7f20*/  DMUL R70, R70, R60 ;  /* 0x0000003c46467228 */ /* 0x000fd00000000000 */
[----:B------:R-:W-:Y:S02]  /*7f30*/  DFMA R56, R56, R8, -R70 ;  /* 0x000000083838722b */ /* 0x000fe40000000846 */
[----:B0-----:R-:W-:-:S08]  /*7f40*/  DADD R12, R12, R12 ;  /* 0x000000000c0c7229 */ /* 0x001fd0000000000c */
        /* <DEDUP_REMOVED lines=12> */
[----:B------:R-:W-:Y:S02]  /*8010*/  MOV R8, 0x8040 ;  /* 0x0000804000087802 */ /* 0x000fe40000000f00 */
[----:B------:R-:W-:-:S07]  /*8020*/  IADD3 R10, PT, PT, R10, -0x100000, RZ ;  /* 0xfff000000a0a7810 */ /* 0x000fce0007ffe0ff */
[----:B------:R-:W-:Y:S05]  /*8030*/  CALL.REL.NOINC `($__internal_0_$__cuda_sm20_dblrcp_rn_slowpath_v3) ;  /* 0x0000017c00447944 */ /* 0x000fea0003c00000 */
[----:B------:R-:W-:-:S07]  /*8040*/  IMAD.MOV.U32 R8, RZ, RZ, R10 ;  /* 0x000000ffff087224 */ /* 0x000fce00078e000a */
.L_x_104:
[----:B------:R-:W0:Y:S01]  /*8050*/  LDCU.64 UR6, c[0x3][0xd8] ;  /* 0x00c01b00ff0677ac */ /* 0x000e220008000a00 */
[----:B------:R-:W-:Y:S01]  /*8060*/  DMUL R8, R8, R2 ;  /* 0x0000000208087228 */ /* 0x000fe20000000000 */
[----:B------:R-:W-:Y:S01]  /*8070*/  IMAD.MOV.U32 R12, RZ, RZ, 0x0 ;  /* 0x00000000ff0c7424 */ /* 0x000fe200078e00ff */
[----:B------:R-:W-:Y:S01]  /*8080*/  MOV R13, 0x3fd80000 ;  /* 0x3fd80000000d7802 */ /* 0x000fe20000000f00 */
[----:B------:R-:W1:Y:S01]  /*8090*/  LDCU.128 UR8, c[0x3][0x50] ;  /* 0x00c00a00ff0877ac */ /* 0x000e620008000c00 */
[----:B------:R-:W-:Y:S01]  /*80a0*/  BSSY.RECONVERGENT B0, `(.L_x_105) ;  /* 0x0000024000007945 */ /* 0x000fe20003800200 */
[----:B------:R-:W2:Y:S03]  /*80b0*/  LDCU.64 UR12, c[0x0][0x388] ;  /* 0x00007100ff0c77ac */ /* 0x000ea60008000a00 */
[----:B0-----:R-:W-:Y:S02]  /*80c0*/  DFMA R8, -R8, UR6, R56 ;  /* 0x0000000608087c2b */ /* 0x001fe40008000138 */
[----:B-1----:R-:W-:-:S06]  /*80d0*/  DADD R2, -R18, UR8 ;  /* 0x0000000812027e29 */ /* 0x002fcc0008000100 */
[C---:B--2---:R-:W-:Y:S02]  /*80e0*/  DFMA R18, R8.reuse, UR12, R18 ;  /* 0x0000000c08127c2b */ /* 0x044fe40008000012 */
[----:B------:R-:W-:-:S06]  /*80f0*/  DFMA R2, -R8, UR12, R2 ;  /* 0x0000000c08027c2b */ /* 0x000fcc0008000102 */
[C---:B------:R-:W-:Y:S02]  /*8100*/  DADD R18, R52.reuse, R18 ;  /* 0x0000000034127229 */ /* 0x040fe40000000012 */
[----:B------:R-:W-:-:S06]  /*8110*/  DADD R2, -R52, R2 ;  /* 0x0000000034027229 */ /* 0x000fcc0000000102 */
[----:B------:R-:W-:Y:S02]  /*8120*/  DMUL R18, R18, UR10 ;  /* 0x0000000a12127c28 */ /* 0x000fe40008000000 */
[----:B------:R-:W-:-:S06]  /*8130*/  DADD R2, R2, UR10 ;  /* 0x0000000a02027e29 */ /* 0x000fcc0008000000 */
[----:B------:R-:W-:-:S08]  /*8140*/  DMUL R18, R18, 4 ;  /* 0x4010000012127828 */ /* 0x000fd00000000000 */
[----:B------:R-:W-:-:S06]  /*8150*/  DFMA R14, R2, R2, R18 ;  /* 0x00000002020e722b */ /* 0x000fcc0000000012 */
        /* <DEDUP_REMOVED lines=14> */
[----:B------:R-:W-:Y:S01]  /*8240*/  IMAD.MOV.U32 R16, RZ, RZ, R12 ;  /* 0x000000ffff107224 */ /* 0x000fe200078e000c */
[----:B------:R-:W-:Y:S01]  /*8250*/  MOV R12, R52 ;  /* 0x00000034000c7202 */ /* 0x000fe20000000f00 */
[----:B------:R-:W-:Y:S01]  /*8260*/  IMAD.MOV.U32 R10, RZ, RZ, R18 ;  /* 0x000000ffff0a7224 */ /* 0x000fe200078e0012 */
[----:B------:R-:W-:Y:S01]  /*8270*/  MOV R9, R17 ;  /* 0x0000001100097202 */ /* 0x000fe20000000f00 */
[----:B------:R-:W-:Y:S01]  /*8280*/  IMAD.MOV.U32 R13, RZ, RZ, R53 ;  /* 0x000000ffff0d7224 */ /* 0x000fe200078e0035 */
[----:B------:R-:W-:Y:S01]  /*8290*/  MOV R18, 0x82c0 ;  /* 0x000082c000127802 */ /* 0x000fe20000000f00 */
[----:B------:R-:W-:-:S07]  /*82a0*/  IMAD.MOV.U32 R11, RZ, RZ, R19 ;  /* 0x000000ffff0b7224 */ /* 0x000fce00078e0013 */
[----:B------:R-:W-:Y:S05]  /*82b0*/  CALL.REL.NOINC `($__internal_2_$__cuda_sm20_dsqrt_rn_f64_mediumpath_v1) ;  /* 0x0000018000e47944 */ /* 0x000fea0003c00000 */
[----:B------:R-:W-:Y:S02]  /*82c0*/  IMAD.MOV.U32 R10, RZ, RZ, R8 ;  /* 0x000000ffff0a7224 */ /* 0x000fe400078e0008 */
[----:B------:R-:W-:-:S07]  /*82d0*/  IMAD.MOV.U32 R11, RZ, RZ, R9 ;  /* 0x000000ffff0b7224 */ /* 0x000fce00078e0009 */
.L_x_106:
[----:B------:R-:W-:Y:S05]  /*82e0*/  BSYNC.RECONVERGENT B0 ;  /* 0x0000000000007941 */ /* 0x000fea0003800200 */
.L_x_105:
[----:B------:R-:W0:Y:S01]  /*82f0*/  LDCU.128 UR8, c[0x3][0x30] ;  /* 0x00c00600ff0877ac */ /* 0x000e220008000c00 */
[----:B------:R-:W-:Y:S01]  /*8300*/  IMAD.MOV.U32 R12, RZ, RZ, 0x1 ;  /* 0x00000001ff0c7424 */ /* 0x000fe200078e00ff */
        /* <DEDUP_REMOVED lines=20> */
[----:B------:R-:W-:Y:S02]  /*8450*/  MOV R11, R13 ;  /* 0x0000000d000b7202 */ /* 0x000fe40000000f00 */
[----:B------:R-:W-:-:S07]  /*8460*/  MOV R8, 0x8480 ;  /* 0x0000848000087802 */ /* 0x000fce0000000f00 */
[----:B------:R-:W-:Y:S05]  /*8470*/  CALL.REL.NOINC `($__internal_1_$__cuda_sm20_div_rn_f64_full) ;  /* 0x0000017800dc7944 */ /* 0x000fea0003c00000 */
[----:B------:R-:W-:Y:S02]  /*8480*/  IMAD.MOV.U32 R18, RZ, RZ, R10 ;  /* 0x000000ffff127224 */ /* 0x000fe400078e000a */
[----:B------:R-:W-:-:S07]  /*8490*/  IMAD.MOV.U32 R19, RZ, RZ, R9 ;  /* 0x000000ffff137224 */ /* 0x000fce00078e0009 */
.L_x_108:
[----:B------:R-:W-:Y:S05]  /*84a0*/  BSYNC.RECONVERGENT B1 ;  /* 0x0000000000017941 */ /* 0x000fea0003800200 */
.L_x_107:
[----:B------:R-:W0:Y:S01]  /*84b0*/  LDC.64 R8, c[0x3][0x18] ;  /* 0x00c00600ff087b82 */ /* 0x000e220000000a00 */
[----:B------:R-:W1:Y:S01]  /*84c0*/  LDCU.64 UR6, c[0x3][0xc8] ;  /* 0x00c01900ff0677ac */ /* 0x000e620008000a00 */
[----:B0-----:R-:W-:-:S08]  /*84d0*/  DADD R8, R8, R8 ;  /* 0x0000000008087229 */ /* 0x001fd00000000008 */
[----:B-1----:R-:W-:Y:S01]  /*84e0*/  DMUL R12, R8, UR6 ;  /* 0x00000006080c7c28 */ /* 0x002fe20008000000 */
[----:B------:R-:W0:Y:S05]  /*84f0*/  LDCU.64 UR6, c[0x3][0x120] ;  /* 0x00c02400ff0677ac */ /* 0x000e2a0008000a00 */
[----:B------:R-:W1:Y:S04]  /*8500*/  MUFU.RCP64H R11, R13 ;  /* 0x0000000d000b7308 */ /* 0x000e680000001800 */
[----:B------:R-:W-:-:S04]  /*8510*/  IADD3 R10, PT, PT, R13, 0x300402, RZ ;  /* 0x003004020d0a7810 */ /* 0x000fc80007ffe0ff */
[----:B------:R-:W-:Y:S01]  /*8520*/  FSETP.GEU.AND P0, PT, |R10|, 5.8789094863358348022e-39, PT ;  /* 0x004004020a00780b */ /* 0x000fe20003f0e200 */
[----:B0-----:R-:W-:Y:S02]  /*8530*/  DFMA R4, R48, UR6, R4 ;  /* 0x0000000630047c2b */ /* 0x001fe40008000004 */
[----:B-1----:R-:W-:-:S08]  /*8540*/  DFMA R8, -R12, R10, 1 ;  /* 0x3ff000000c08742b */ /* 0x002fd0000000010a */
[----:B------:R-:W-:-:S08]  /*8550*/  DFMA R8, R8, R8, R8 ;  /* 0x000000080808722b */ /* 0x000fd00000000008 */
[----:B------:R-:W-:Y:S02]  /*8560*/  DFMA R14, R10, R8, R10 ;  /* 0x000000080a0e722b */ /* 0x000fe4000000000a */
[----:B------:R-:W-:-:S06]  /*8570*/  DADD R8, R42, R42 ;  /* 0x000000002a087229 */ /* 0x000fcc000000002a */
[----:B------:R-:W-:Y:S02]  /*8580*/  DFMA R16, -R12, R14, 1 ;  /* 0x3ff000000c10742b */ /* 0x000fe4000000010e */
[----:B------:R-:W-:-:S06]  /*8590*/  DADD R4, R4, -R8 ;  /* 0x0000000004047229 */ /* 0x000fcc0000000808 */
        /* <DEDUP_REMOVED lines=8> */
.L_x_109:
[----:B------:R-:W0:Y:S01]  /*8620*/  LDCU UR8, c[0x3][0x1c] ;  /* 0x00c00380ff0877ac */ /* 0x000e220008000800 */
[----:B------:R-:W1:Y:S01]  /*8630*/  LDC.64 R14, c[0x3][0x18] ;  /* 0x00c00600ff0e7b82 */ /* 0x000e620000000a00 */
[----:B------:R-:W-:Y:S01]  /*8640*/  MOV R8, 0x1 ;  /* 0x0000000100087802 */ /* 0x000fe20000000f00 */
[----:B------:R-:W-:Y:S01]  /*8650*/  DMUL R4, R4, -R10 ;  /* 0x8000000a04047228 */ /* 0x000fe20000000000 */
[----:B------:R-:W2:Y:S05]  /*8660*/  LDCU.64 UR6, c[0x3][0x20] ;  /* 0x00c00400ff0677ac */ /* 0x000eaa0008000a00 */
        /* <DEDUP_REMOVED lines=9> */
[----:B------:R-:W-:Y:S01]  /*8700*/  DFMA R14, R12, -R14, UR6 ;  /* 0x000000060c0e7e2b */ /* 0x000fe2000800080e */
[----:B------:R-:W0:Y:S07]  /*8710*/  LDCU.64 UR6, c[0x3][0xb0] ;  /* 0x00c01600ff0677ac */ /* 0x000e2e0008000a00 */
[----:B------:R-:W-:-:S10]  /*8720*/  DFMA R8, R8, R14, R12 ;  /* 0x0000000e0808722b */ /* 0x000fd4000000000c */
[----:B------:R-:W-:Y:S01]  /*8730*/  FFMA R12, RZ, UR8, R9 ;  /* 0x00000008ff0c7c23 */ /* 0x000fe20008000009 */
[----:B0-----:R-:W-:-:S04]  /*8740*/  DFMA R6, -R58, UR6, R6 ;  /* 0x000000063a067c2b */ /* 0x001fc80008000106 */
        /* <DEDUP_REMOVED lines=11> */
.L_x_110:
[----:B------:R-:W0:Y:S01]  /*8800*/  LDCU.64 UR6, c[0x3][0xd8] ;  /* 0x00c01b00ff0677ac */ /* 0x000e220008000a00 */
[----:B------:R-:W-:Y:S01]  /*8810*/  DMUL R6, R6, R8 ;  /* 0x0000000806067228 */ /* 0x000fe20000000000 */
[----:B------:R-:W-:Y:S01]  /*8820*/  IMAD.MOV.U32 R10, RZ, RZ, 0x0 ;  /* 0x00000000ff0a7424 */ /* 0x000fe200078e00ff */
[----:B------:R-:W-:Y:S01]  /*8830*/  MOV R11, 0x3fd80000 ;  /* 0x3fd80000000b7802 */ /* 0x000fe20000000f00 */
[----:B------:R-:W1:Y:S01]  /*8840*/  LDCU.128 UR8, c[0x3][0x30] ;  /* 0x00c00600ff0877ac */ /* 0x000e620008000c00 */
[----:B------:R-:W-:Y:S01]  /*8850*/  BSSY.RECONVERGENT B0, `(.L_x_111) ;  /* 0x0000022000007945 */ /* 0x000fe20003800200 */
[----:B------:R-:W2:Y:S03]  /*8860*/  LDCU.64 UR12, c[0x0][0x388] ;  /* 0x00007100ff0c77ac */ /* 0x000ea60008000a00 */
[----:B0-----:R-:W-:Y:S02]  /*8870*/  DFMA R4, R4, UR6, -R6 ;  /* 0x0000000604047c2b */ /* 0x001fe40008000806 */
[----:B-1----:R-:W-:-:S06]  /*8880*/  DADD R6, -R18, UR8 ;  /* 0x0000000812067e29 */ /* 0x002fcc0008000100 */
[----:B------:R-:W-:-:S08]  /*8890*/  DADD R4, R4, R60 ;  /* 0x0000000004047229 */ /* 0x000fd0000000003c */
        /* <DEDUP_REMOVED lines=25> */
[----:B------:R-:W-:-:S07]  /*8a30*/  MOV R18, 0x8a50 ;  /* 0x00008a5000127802 */ /* 0x000fce0000000f00 */
[----:B------:R-:W-:Y:S05]  /*8a40*/  CALL.REL.NOINC `($__internal_2_$__cuda_sm20_dsqrt_rn_f64_mediumpath_v1) ;  /* 0x0000017c00007944 */ /* 0x000fea0003c00000 */
[----:B------:R-:W-:Y:S02]  /*8a50*/  IMAD.MOV.U32 R10, RZ, RZ, R8 ;  /* 0x000000ffff0a7224 */ /* 0x000fe400078e0008 */
[----:B------:R-:W-:-:S07]  /*8a60*/  IMAD.MOV.U32 R11, RZ, RZ, R9 ;  /* 0x000000ffff0b7224 */ /* 0x000fce00078e0009 */
.L_x_112:
[----:B------:R-:W-:Y:S05]  /*8a70*/  BSYNC.RECONVERGENT B0 ;  /* 0x0000000000007941 */ /* 0x000fea0003800200 */
.L_x_111:
[----:B------:R-:W2:Y:S04]  /*8a80*/  LDG.E.64 R12, desc[UR4][R20.64] ;  /* 0x00000004140c7981 */ /* 0x000ea8000c1e1b00 */
[----:B------:R-:W3:Y:S04]  /*8a90*/  LDG.E.64 R8, desc[UR4][R20.64+0x20] ;  /* 0x0000200414087981 */ /* 0x000ee8000c1e1b00 */
[----:B------:R-:W4:Y:S01]  /*8aa0*/  LDG.E.64 R6, desc[UR4][R20.64+0x28] ;  /* 0x0000280414067981 */ /* 0x000f22000c1e1b00 */
[----:B------:R-:W0:Y:S01]  /*8ab0*/  MUFU.RCP64H R15, 5 ;  /* 0x40140000000f7908 */ /* 0x000e220000001800 */
[----:B------:R-:W-:Y:S01]  /*8ac0*/  MOV R18, 0x0 ;  /* 0x0000000000127802 */ /* 0x000fe20000000f00 */
[----:B------:R-:W-:Y:S01]  /*8ad0*/  IMAD.MOV.U32 R19, RZ, RZ, 0x40140000 ;  /* 0x40140000ff137424 */ /* 0x000fe200078e00ff */
[----:B------:R-:W-:Y:S01]  /*8ae0*/  DFMA R28, R28, R38, R46 ;  /* 0x000000261c1c722b */ /* 0x000fe2000000002e */
[----:B------:R-:W-:Y:S01]  /*8af0*/  IMAD.MOV.U32 R14, RZ, RZ, 0x1 ;  /* 0x00000001ff0e7424 */ /* 0x000fe200078e00ff */
[----:B------:R-:W1:Y:S01]  /*8b00*/  LDCU.64 UR6, c[0x3][0xd8] ;  /* 0x00c01b00ff0677ac */ /* 0x000e620008000a00 */
[----:B------:R-:W-:Y:S01]  /*8b10*/  DADD R10, -R4, R10 ;  /* 0x00000000040a7229 */ /* 0x000fe2000000010a */
[----:B------:R-:W-:Y:S01]  /*8b20*/  BSSY.RECONVERGENT B1, `(.L_x_113) ;  /* 0x0000029000017945 */ /* 0x000fe20003800200 */
[----:B------:R-:W3:Y:S03]  /*8b30*/  LDCU.64 UR8, c[0x0][0x388] ;  /* 0x00007100ff0877ac */ /* 0x000ee60008000a00 */
[----:B------:R-:W-:-:S03]  /*8b40*/  DFMA R28, R44, 3, R28 ;  /* 0x400800002c1c782b */ /* 0x000fc6000000001c */
[----:B------:R-:W-:Y:S02]  /*8b50*/  DMUL R10, R10, 0.5 ;  /* 0x3fe000000a0a7828 */ /* 0x000fe40000000000 */
[----:B0-----:R-:W-:-:S03]  /*8b60*/  DFMA R16, R14, -R18, 1 ;  /* 0x3ff000000e10742b */ /* 0x001fc60000000812 */
[----:B------:R-:W-:Y:S02]  /*8b70*/  DFMA R28, R42, 3, R28 ;  /* 0x400800002a1c782b */ /* 0x000fe4000000001c */
[----:B------:R0:W-:Y:S03]  /*8b80*/  STG.E.64 desc[UR4][R20.64+0x8], R10 ;  /* 0x0000080a14007986 */ /* 0x0001e6000c101b04 */
[----:B------:R-:W-:-:S03]  /*8b90*/  DFMA R16, R16, R16, R16 ;  /* 0x000000101010722b */ /* 0x000fc60000000010 */
[----:B------:R-:W-:-:S05]  /*8ba0*/  DMUL R28, R28, R40 ;  /* 0x000000281c1c7228 */ /* 0x000fca0000000000 */
[----:B------:R-:W-:Y:S02]  /*8bb0*/  DFMA R16, R14, R16, R14 ;  /* 0x000000100e10722b */ /* 0x000fe4000000000e */
[----:B------:R-:W-:Y:S02]  /*8bc0*/  DADD R14, R44, R44 ;  /* 0x000000002c0e7229 */ /* 0x000fe4000000002c */
[----:B-1----:R-:W-:-:S04]  /*8bd0*/  DMUL R28, R28, UR6 ;  /* 0x000000061c1c7c28 */ /* 0x002fc80008000000 */
[----:B------:R-:W-:-:S08]  /*8be0*/  DFMA R18, R16, -R18, 1 ;  /* 0x3ff000001012742b */ /* 0x000fd00000000812 */
[----:B------:R-:W-:Y:S02]  /*8bf0*/  DFMA R16, R16, R18, R16 ;  /* 0x000000121010722b */ /* 0x000fe40000000010 */
[----:B------:R-:W-:-:S10]  /*8c00*/  DADD R18, -R22, -60 ;  /* 0xc04e000016127429 */ /* 0x000fd40000000100 */
[----:B------:R-:W-:Y:S01]  /*8c10*/  FSETP.GEU.AND P1, PT, |R19|, 6.5827683646048100446e-37, PT ;  /* 0x036000001300780b */ /* 0x000fe20003f2e200 */
[----:B--2---:R-:W-:Y:S02]  /*8c20*/  DFMA R12, R24, R36, R12 ;  /* 0x00000024180c722b */ /* 0x004fe4000000000c */
[----:B---3--:R-:W-:-:S06]  /*8c30*/  DFMA R28, -R28, UR8, R8 ;  /* 0x000000081c1c7c2b */ /* 0x008fcc0008000108 */
[C---:B------:R-:W-:Y:S01]  /*8c40*/  DFMA R12, R24.reuse, R30, R12 ;  /* 0x0000001e180c722b */ /* 0x040fe2000000000c */
[----:B------:R0:W-:Y:S07]  /*8c50*/  STG.E.64 desc[UR4][R20.64+0x20], R28 ;  /* 0x0000201c14007986 */ /* 0x0001ee000c101b04 */
[----:B------:R-:W-:-:S08]  /*8c60*/  DFMA R12, R24, R34, R12 ;  /* 0x00000022180c722b */ /* 0x000fd0000000000c */
[----:B------:R-:W-:-:S08]  /*8c70*/  DADD R12, R32, R12 ;  /* 0x00000000200c7229 */ /* 0x000fd0000000000c */
[----:B------:R-:W-:Y:S02]  /*8c80*/  DADD R12, R12, -R14 ;  /* 0x000000000c0c7229 */ /* 0x000fe4000000080e */
[----:B------:R-:W-:-:S06]  /*8c90*/  DMUL R14, R18, R16 ;  /* 0x00000010120e7228 */ /* 0x000fcc0000000000 */
[----:B------:R-:W-:Y:S02]  /*8ca0*/  DFMA R12, R24, R50, R12 ;  /* 0x00000032180c722b */ /* 0x000fe4000000000c */
[----:B------:R-:W-:-:S06]  /*8cb0*/  DFMA R4, R14, -5, R18 ;  /* 0xc01400000e04782b */ /* 0x000fcc0000000012 */
[----:B------:R-:W-:Y:S02]  /*8cc0*/  DMUL R12, R12, R40 ;  /* 0x000000280c0c7228 */ /* 0x000fe40000000000 */
[----:B------:R-:W-:-:S06]  /*8cd0*/  DFMA R8, R16, R4, R14 ;  /* 0x000000041008722b */ /* 0x000fcc000000000e */
[----:B------:R-:W-:-:S04]  /*8ce0*/  DMUL R12, R12, UR6 ;  /* 0x000000060c0c7c28 */ /* 0x000fc80008000000 */
[----:B------:R-:W-:-:S04]  /*8cf0*/  FFMA R4, RZ, 2.3125, R9 ;  /* 0x40140000ff047823 */ /* 0x000fc80000000009 */
[----:B----4-:R-:W-:Y:S01]  /*8d00*/  DFMA R6, -R12, UR8, R6 ;  /* 0x000000080c067c2b */ /* 0x010fe20008000106 */
[----:B------:R-:W-:-:S06]  /*8d10*/  FSETP.GT.AND P0, PT, |R4|, 1.469367938527859385e-39, PT ;  /* 0x001000000400780b */ /* 0x000fcc0003f04200 */
[----:B------:R0:W-:Y:S07]  /*8d20*/  STG.E.64 desc[UR4][R20.64+0x28], R6 ;  /* 0x0000280614007986 */ /* 0x0001ee000c101b04 */
[----:B------:R-:W-:Y:S05]  /*8d30*/  @P0 BRA P1, `(.L_x_114) ;  /* 0x00000000001c0947 */ /* 0x000fea0000800000 */
[----:B------:R-:W-:Y:S01]  /*8d40*/  IMAD.MOV.U32 R12, RZ, RZ, R18 ;  /* 0x000000ffff0c7224 */ /* 0x000fe200078e0012 */
[----:B0-----:R-:W-:Y:S01]  /*8d50*/  MOV R11, R19 ;  /* 0x00000013000b7202 */ /* 0x001fe20000000f00 */
[----:B------:R-:W-:Y:S01]  /*8d60*/  IMAD.MOV.U32 R10, RZ, RZ, RZ ;  /* 0x000000ffff0a7224 */ /* 0x000fe200078e00ff */
[----:B------:R-:W-:Y:S01]  /*8d70*/  MOV R8, 0x8da0 ;  /* 0x00008da000087802 */ /* 0x000fe20000000f00 */
[----:B------:R-:W-:-:S07]  /*8d80*/  IMAD.MOV.U32 R9, RZ, RZ, 0x40140000 ;  /* 0x40140000ff097424 */ /* 0x000fce00078e00ff */
[----:B------:R-:W-:Y:S05]  /*8d90*/  CALL.REL.NOINC `($__internal_1_$__cuda_sm20_div_rn_f64_full) ;  /* 0x0000017000947944 */ /* 0x000fea0003c00000 */
[----:B------:R-:W-:-:S07]  /*8da0*/  IMAD.MOV.U32 R8, RZ, RZ, R10 ;  /* 0x000000ffff087224 */ /* 0x000fce00078e000a */
.L_x_114:
[----:B------:R-:W-:Y:S05]  /*8db0*/  BSYNC.RECONVERGENT B1 ;  /* 0x0000000000017941 */ /* 0x000fea0003800200 */
.L_x_113:
[----:B------:R-:W-:Y:S01]  /*8dc0*/  MOV R4, 0x652b82fe ;  /* 0x652b82fe00047802 */ /* 0x000fe20000000f00 */
[----:B------:R-:W-:Y:S01]  /*8dd0*/  IMAD.MOV.U32 R5, RZ, RZ, 0x3ff71547 ;  /* 0x3ff71547ff057424 */ /* 0x000fe200078e00ff */
[----:B------:R-:W-:Y:S01]  /*8de0*/  UMOV UR6, 0xfefa39ef ;  /* 0xfefa39ef00067882 */ /* 0x000fe20000000000 */
[----:B------:R-:W-:Y:S01]  /*8df0*/  UMOV UR7, 0x3fe62e42 ;  /* 0x3fe62e4200077882 */ /* 0x000fe20000000000 */
[----:B------:R-:W1:Y:S01]  /*8e00*/  MUFU.RCP64H R13, 5 ;  /* 0x40140000000d7908 */ /* 0x000e620000001800 */
[----:B------:R-:W-:Y:S02]  /*8e10*/  HFMA2 R14, -RZ, RZ, 0, 0 ;  /* 0x00000000ff0e7431 */ /* 0x000fe400000001ff */
[----:B------:R-:W-:Y:S01]  /*8e20*/  IMAD.MOV.U32 R15, RZ, RZ, 0x40140000 ;  /* 0x40140000ff0f7424 */ /* 0x000fe200078e00ff */
[----:B------:R-:W-:Y:S01]  /*8e30*/  DFMA R4, R8, R4, 6.75539944105574400000e+15 ;  /* 0x433800000804742b */ /* 0x000fe20000000004 */
[----:B------:R-:W-:Y:S01]  /*8e40*/  IMAD.MOV.U32 R12, RZ, RZ, 0x1 ;  /* 0x00000001ff0c7424 */ /* 0x000fe200078e00ff */
[----:B------:R-:W-:Y:S01]  /*8e50*/  DADD R44, R22, 35 ;  /* 0x40418000162c7429 */ /* 0x000fe20000000000 */
[----:B------:R-:W-:Y:S01]  /*8e60*/  FSETP.GEU.AND P0, PT, |R9|, 4.1917929649353027344, PT ;  /* 0x4086232b0900780b */ /* 0x000fe20003f0e200 */
[----:B------:R-:W-:Y:S04]  /*8e70*/  BSSY.RECONVERGENT B0, `(.L_x_115) ;  /* 0x0000040000007945 */ /* 0x000fe80003800200 */
[----:B0-----:R-:W-:-:S04]  /*8e80*/  DADD R6, R4, -6.75539944105574400000e+15 ;  /* 0xc338000004067429 */ /* 0x001fc80000000000 */
[----:B------:R-:W-:Y:S01]  /*8e90*/  FSETP.GEU.AND P3, PT, |R45|, 6.5827683646048100446e-37, PT ;  /* 0x036000002d00780b */ /* 0x000fe20003f6e200 */
[----:B-1----:R-:W-:-:S03]  /*8ea0*/  DFMA R16, R12, -R14, 1 ;  /* 0x3ff000000c10742b */ /* 0x002fc6000000080e */
        /* <DEDUP_REMOVED lines=25> */
[----:B------:R-:W-:-:S05]  /*9040*/  DFMA R16, R14, -5, R44 ;  /* 0xc01400000e10782b */ /* 0x000fca000000002c */
        /* <DEDUP_REMOVED lines=14> */
[----:B------:R-:W-:-:S08]  /*9130*/  DFMA R12, R6, R12, 1 ;  /* 0x3ff00000060c742b */ /* 0x000fd0000000000c */
[----:B------:R-:W-:Y:S01]  /*9140*/  DFMA R12, R6, R12, 1 ;  /* 0x3ff00000060c742b */ /* 0x000fe2000000000c */
[----:B------:R-:W-:-:S05]  /*9150*/  FFMA R6, RZ, 2.3125, R11 ;  /* 0x40140000ff067823 */ /* 0x000fca000000000b */
[----:B------:R-:W-:-:S04]  /*9160*/  FSETP.GT.AND P2, PT, |R6|, 1.469367938527859385e-39, PT ;  /* 0x001000000600780b */ /* 0x000fc80003f44200 */
[----:B------:R-:W-:Y:S01]  /*9170*/  IMAD R7, R4, 0x100000, R13 ;  /* 0x0010000004077824 */ /* 0x000fe200078e020d */
[----:B------:R-:W-:Y:S01]  /*9180*/  MOV R6, R12 ;  /* 0x0000000c00067202 */ /* 0x000fe20000000f00 */
[----:B------:R-:W-:Y:S07]  /*9190*/  @!P0 BRA `(.L_x_116) ;  /* 0x0000000000348947 */ /* 0x000fee0003800000 */
[----:B------:R-:W-:Y:S01]  /*91a0*/  FSETP.GEU.AND P1, PT, |R9|, 4.2275390625, PT ;  /* 0x408748000900780b */ /* 0x000fe20003f2e200 */
[C---:B------:R-:W-:Y:S02]  /*91b0*/  DADD R6, R8.reuse, +INF ;  /* 0x7ff0000008067429 */ /* 0x040fe40000000000 */
[----:B------:R-:W-:-:S08]  /*91c0*/  DSETP.GEU.AND P0, PT, R8, RZ, PT ;  /* 0x000000ff0800722a */ /* 0x000fd00003f0e000 */
[----:B------:R-:W-:Y:S02]  /*91d0*/  FSEL R6, R6, RZ, P0 ;  /* 0x000000ff06067208 */ /* 0x000fe40000000000 */
[----:B------:R-:W-:Y:S02]  /*91e0*/  @!P1 LEA.HI R5, R4, R4, RZ, 0x1 ;  /* 0x0000000404059211 */ /* 0x000fe400078f08ff */
[----:B------:R-:W-:Y:S02]  /*91f0*/  @!P1 MOV R8, RZ ;  /* 0x000000ff00089202 */ /* 0x000fe40000000f00 */
[----:B------:R-:W-:Y:S02]  /*9200*/  @!P1 SHF.R.S32.HI R5, RZ, 0x1, R5 ;  /* 0x00000001ff059819 */ /* 0x000fe40000011405 */
[----:B------:R-:W-:-:S03]  /*9210*/  FSEL R7, R7, RZ, P0 ;  /* 0x000000ff07077208 */ /* 0x000fc60000000000 */
[----:B------:R-:W-:Y:S02]  /*9220*/  @!P1 IMAD.IADD R4, R4, 0x1, -R5 ;  /* 0x0000000104049824 */ /* 0x000fe400078e0a05 */
[----:B------:R-:W-:-:S03]  /*9230*/  @!P1 IMAD R5, R5, 0x100000, R13 ;  /* 0x0010000005059824 */ /* 0x000fc600078e020d */
[----:B------:R-:W-:Y:S01]  /*9240*/  @!P1 LEA R9, R4, 0x3ff00000, 0x14 ;  /* 0x3ff0000004099811 */ /* 0x000fe200078ea0ff */
[----:B------:R-:W-:-:S06]  /*9250*/  @!P1 IMAD.MOV.U32 R4, RZ, RZ, R12 ;  /* 0x000000ffff049224 */ /* 0x000fcc00078e000c */
[----:B------:R-:W-:-:S11]  /*9260*/  @!P1 DMUL R6, R4, R8 ;  /* 0x0000000804069228 */ /* 0x000fd60000000000 */
.L_x_116:
[----:B------:R-:W-:Y:S05]  /*9270*/  BSYNC.RECONVERGENT B0 ;  /* 0x0000000000007941 */ /* 0x000fea0003800200 */
.L_x_115:
[----:B------:R-:W-:Y:S01]  /*9280*/  BSSY.RECONVERGENT B1, `(.L_x_117) ;  /* 0x000000a000017945 */ /* 0x000fe20003800200 */
[----:B------:R-:W-:-:S03]  /*9290*/  DADD R4, R6, 1 ;  /* 0x3ff0000006047429 */ /* 0x000fc60000000000 */
[----:B------:R-:W-:Y:S08]  /*92a0*/  @P2 BRA P3, `(.L_x_118) ;  /* 0x00000000001c2947 */ /* 0x000ff00001800000 */
[----:B------:R-:W-:Y:S01]  /*92b0*/  IMAD.MOV.U32 R12, RZ, RZ, R44 ;  /* 0x000000ffff0c7224 */ /* 0x000fe200078e002c */
[----:B------:R-:W-:Y:S01]  /*92c0*/  MOV R9, 0x40140000 ;  /* 0x4014000000097802 */ /* 0x000fe20000000f00 */
[----:B------:R-:W-:Y:S01]  /*92d0*/  IMAD.MOV.U32 R11, RZ, RZ, R45 ;  /* 0x000000ffff0b7224 */ /* 0x000fe200078e002d */
[----:B------:R-:W-:Y:S01]  /*92e0*/  MOV R8, 0x9310 ;  /* 0x0000931000087802 */ /* 0x000fe20000000f00 */
[----:B------:R-:W-:-:S07]  /*92f0*/  IMAD.MOV.U32 R10, RZ, RZ, RZ ;  /* 0x000000ffff0a7224 */ /* 0x000fce00078e00ff */
[----:B------:R-:W-:Y:S05]  /*9300*/  CALL.REL.NOINC `($__internal_1_$__cuda_sm20_div_rn_f64_full) ;  /* 0x0000016c00387944 */ /* 0x000fea0003c00000 */
[----:B------:R-:W-:-:S07]  /*9310*/  IMAD.MOV.U32 R11, RZ, RZ, R9 ;  /* 0x000000ffff0b7224 */ /* 0x000fce00078e0009 */
.L_x_118:
[----:B------:R-:W-:Y:S05]  /*9320*/  BSYNC.RECONVERGENT B1 ;  /* 0x0000000000017941 */ /* 0x000fea0003800200 */
.L_x_117:
[----:B------:R-:W-:Y:S01]  /*9330*/  IMAD.MOV.U32 R6, RZ, RZ, 0x652b82fe ;  /* 0x652b82feff067424 */ /* 0x000fe200078e00ff */
[----:B------:R-:W-:Y:S01]  /*9340*/  UMOV UR6, 0xfefa39ef ;  /* 0xfefa39ef00067882 */ /* 0x000fe20000000000 */
[----:B------:R-:W-:Y:S01]  /*9350*/  IMAD.MOV.U32 R7, RZ, RZ, 0x3ff71547 ;  /* 0x3ff71547ff077424 */ /* 0x000fe200078e00ff */
[----:B------:R-:W-:Y:S01]  /*9360*/  UMOV UR7, 0x3fe62e42 ;  /* 0x3fe62e4200077882 */ /* 0x000fe20000000000 */
[----:B------:R-:W0:Y:S01]  /*9370*/  MUFU.RCP64H R15, 200 ;  /* 0x40690000000f7908 */ /* 0x000e220000001800 */
[----:B------:R-:W-:Y:S01]  /*9380*/  IMAD.MOV.U32 R24, RZ, RZ, 0x0 ;  /* 0x00000000ff187424 */ /* 0x000fe200078e00ff */
[----:B------:R-:W-:Y:S01]  /*9390*/  MOV R14, 0x1 ;  /* 0x00000001000e7802 */ /* 0x000fe20000000f00 */
[----:B------:R-:W-:Y:S01]  /*93a0*/  IMAD.MOV.U32 R25, RZ, RZ, 0x40690000 ;  /* 0x40690000ff197424 */ /* 0x000fe200078e00ff */
[----:B------:R-:W-:Y:S01]  /*93b0*/  DFMA R6, R10, R6, 6.75539944105574400000e+15 ;  /* 0x433800000a06742b */ /* 0x000fe20000000006 */
[----:B------:R-:W-:Y:S01]  /*93c0*/  FSETP.GEU.AND P0, PT, |R11|, 4.1917929649353027344, PT ;  /* 0x4086232b0b00780b */ /* 0x000fe20003f0e200 */
[----:B------:R-:W-:Y:S06]  /*93d0*/  BSSY.RECONVERGENT B0, `(.L_x_119) ;  /* 0x0000041000007945 */ /* 0x000fec0003800200 */
[----:B------:R-:W-:-:S02]  /*93e0*/  DADD R8, R6, -6.75539944105574400000e+15 ;  /* 0xc338000006087429 */ /* 0x000fc40000000000 */
[----:B0-----:R-:W-:-:S06]  /*93f0*/  DFMA R16, R14, -R24, 1 ;  /* 0x3ff000000e10742b */ /* 0x001fcc0000000818 */
[----:B------:R-:W-:Y:S01]  /*9400*/  DFMA R12, R8, -UR6, R10 ;  /* 0x80000006080c7c2b */ /* 0x000fe2000800000a */
[----:B------:R-:W-:Y:S01]  /*9410*/  UMOV UR6, 0x3b39803f ;  /* 0x3b39803f00067882 */ /* 0x000fe20000000000 */
[----:B------:R-:W-:Y:S01]  /*9420*/  UMOV UR7, 0x3c7abc9e ;  /* 0x3c7abc9e00077882 */ /* 0x000fe20000000000 */
[----:B------:R-:W-:-:S05]  /*9430*/  DFMA R16, R16, R16, R16 ;  /* 0x000000101010722b */ /* 0x000fca0000000010 */
        /* <DEDUP_REMOVED lines=9> */
[----:B------:R-:W-:-:S04]  /*94d0*/  DFMA R14, R16, -R24, 1 ;  /* 0x3ff00000100e742b */ /* 0x000fc80000000818 */
[----:B------:R-:W-:Y:S01]  /*94e0*/  DFMA R8, R12, R8, UR6 ;  /* 0x000000060c087e2b */ /* 0x000fe20008000008 */
[----:B------:R-:W-:Y:S01]  /*94f0*/  UMOV UR6, 0x7c89eb71 ;  /* 0x7c89eb7100067882 */ /* 0x000fe20000000000 */
[----:B------:R-:W-:Y:S02]  /*9500*/  UMOV UR7, 0x3efa0199 ;  /* 0x3efa019900077882 */ /* 0x000fe40000000000 */
[----:B------:R-:W-:Y:S02]  /*9510*/  DFMA R24, R16, R14, R16 ;  /* 0x0000000e1018722b */ /* 0x000fe40000000010 */
[----:B------:R-:W-:Y:S02]  /*9520*/  DADD R16, R22, -50 ;  /* 0xc049000016107429 */ /* 0x000fe40000000000 */
[----:B------:R-:W-:Y:S01]  /*9530*/  DFMA R8, R12, R8, UR6 ;  /* 0x000000060c087e2b */ /* 0x000fe20008000008 */
[----:B------:R-:W-:Y:S01]  /*9540*/  UMOV UR6, 0x14761f65 ;  /* 0x14761f6500067882 */ /* 0x000fe20000000000 */
[----:B------:R-:W-:-:S04]  /*9550*/  UMOV UR7, 0x3f2a01a0 ;  /* 0x3f2a01a000077882 */ /* 0x000fc80000000000 */
[----:B------:R-:W-:Y:S02]  /*9560*/  DMUL R28, R16, R24 ;  /* 0x00000018101c7228 */ /* 0x000fe40000000000 */
[----:B------:R-:W-:Y:S01]  /*9570*/  DFMA R8, R12, R8, UR6 ;  /* 0x000000060c087e2b */ /* 0x000fe20008000008 */
[----:B------:R-:W-:Y:S01]  /*9580*/  UMOV UR6, 0x1852b7af ;  /* 0x1852b7af00067882 */ /* 0x000fe20000000000 */
[----:B------:R-:W-:Y:S01]  /*9590*/  UMOV UR7, 0x3f56c16c ;  /* 0x3f56c16c00077882 */ /* 0x000fe20000000000 */
[----:B------:R-:W-:-:S03]  /*95a0*/  FSETP.GEU.AND P3, PT, |R17|, 6.5827683646048100446e-37, PT ;  /* 0x036000001100780b */ /* 0x000fc60003f6e200 */
[----:B------:R-:W-:Y:S02]  /*95b0*/  DFMA R30, R28, -200, R16 ;  /* 0xc06900001c1e782b */ /* 0x000fe40000000010 */
        /* <DEDUP_REMOVED lines=16> */
[----:B------:R-:W-:-:S05]  /*96c0*/  FFMA R12, RZ, 3.640625, R9 ;  /* 0x40690000ff0c7823 */ /* 0x000fca0000000009 */
[----:B------:R-:W-:-:S04]  /*96d0*/  FSETP.GT.AND P2, PT, |R12|, 1.469367938527859385e-39, PT ;  /* 0x001000000c00780b */ /* 0x000fc80003f44200 */
[----:B------:R-:W-:Y:S02]  /*96e0*/  IMAD R13, R6, 0x100000, R15 ;  /* 0x00100000060d7824 */ /* 0x000fe400078e020f */
[----:B------:R-:W-:Y:S01]  /*96f0*/  IMAD.MOV.U32 R12, RZ, RZ, R14 ;  /* 0x000000ffff0c7224 */ /* 0x000fe200078e000e */
[----:B------:R-:W-:Y:S06]  /*9700*/  @!P0 BRA `(.L_x_120) ;  /* 0x0000000000348947 */ /* 0x000fec0003800000 */
[----:B------:R-:W-:Y:S01]  /*9710*/  FSETP.GEU.AND P1, PT, |R11|, 4.2275390625, PT ;  /* 0x408748000b00780b */ /* 0x000fe20003f2e200 */
[C---:B------:R-:W-:Y:S02]  /*9720*/  DADD R12, R10.reuse, +INF ;  /* 0x7ff000000a0c7429 */ /* 0x040fe40000000000 */
[----:B------:R-:W-:-:S08]  /*9730*/  DSETP.GEU.AND P0, PT, R10, RZ, PT ;  /* 0x000000ff0a00722a */ /* 0x000fd00003f0e000 */
[----:B------:R-:W-:Y:S02]  /*9740*/  FSEL R12, R12, RZ, P0 ;  /* 0x000000ff0c0c7208 */ /* 0x000fe40000000000 */
[----:B------:R-:W-:Y:S01]  /*9750*/  @!P1 LEA.HI R7, R6, R6, RZ, 0x1 ;  /* 0x0000000606079211 */ /* 0x000fe200078f08ff */
[----:B------:R-:W-:Y:S01]  /*9760*/  @!P1 IMAD.MOV.U32 R10, RZ, RZ, RZ ;  /* 0x000000ffff0a9224 */ /* 0x000fe200078e00ff */
[----:B------:R-:W-:Y:S02]  /*9770*/  FSEL R13, R13, RZ, P0 ;  /* 0x000000ff0d0d7208 */ /* 0x000fe40000000000 */
[----:B------:R-:W-:-:S05]  /*9780*/  @!P1 SHF.R.S32.HI R7, RZ, 0x1, R7 ;  /* 0x00000001ff079819 */ /* 0x000fca0000011407 */
[----:B------:R-:W-:Y:S01]  /*9790*/  @!P1 IMAD.IADD R6, R6, 0x1, -R7 ;  /* 0x0000000106069824 */ /* 0x000fe200078e0a07 */
[----:B------:R-:W-:-:S04]  /*97a0*/  @!P1 LEA R7, R7, R15, 0x14 ;  /* 0x0000000f07079211 */ /* 0x000fc800078ea0ff */
[----:B------:R-:W-:Y:S01]  /*97b0*/  @!P1 LEA R11, R6, 0x3ff00000, 0x14 ;  /* 0x3ff00000060b9811 */ /* 0x000fe200078ea0ff */
[----:B------:R-:W-:-:S06]  /*97c0*/  @!P1 IMAD.MOV.U32 R6, RZ, RZ, R14 ;  /* 0x000000ffff069224 */ /* 0x000fcc00078e000e */
[----:B------:R-:W-:-:S11]  /*97d0*/  @!P1 DMUL R12, R6, R10 ;  /* 0x0000000a060c9228 */ /* 0x000fd60000000000 */
.L_x_120:
[----:B------:R-:W-:Y:S05]  /*97e0*/  BSYNC.RECONVERGENT B0 ;  /* 0x0000000000007941 */ /* 0x000fea0003800200 */
.L_x_119:
[----:B------:R-:W-:Y:S01]  /*97f0*/  BSSY.RECONVERGENT B1, `(.L_x_121) ;  /* 0x000000a000017945 */ /* 0x000fe20003800200 */
[----:B------:R-:W-:-:S03]  /*9800*/  DADD R6, R12, 1 ;  /* 0x3ff000000c067429 */ /* 0x000fc60000000000 */
[----:B------:R-:W-:Y:S08]  /*9810*/  @P2 BRA P3, `(.L_x_122) ;  /* 0x00000000001c2947 */ /* 0x000ff00001800000 */
[----:B------:R-:W-:Y:S01]  /*9820*/  IMAD.MOV.U32 R12, RZ, RZ, R16 ;  /* 0x000000ffff0c7224 */ /* 0x000fe200078e0010 */
[----:B------:R-:W-:Y:S01]  /*9830*/  MOV R11, R17 ;  /* 0x00000011000b7202 */ /* 0x000fe20000000f00 */
[----:B------:R-:W-:Y:S01]  /*9840*/  IMAD.MOV.U32 R10, RZ, RZ, RZ ;  /* 0x000000ffff0a7224 */ /* 0x000fe200078e00ff */
[----:B------:R-:W-:Y:S01]  /*9850*/  MOV R8, 0x9880 ;  /* 0x0000988000087802 */ /* 0x000fe20000000f00 */
[----:B------:R-:W-:-:S07]  /*9860*/  IMAD.MOV.U32 R9, RZ, RZ, 0x40690000 ;  /* 0x40690000ff097424 */ /* 0x000fce00078e00ff */
[----:B------:R-:W-:Y:S05]  /*9870*/  CALL.REL.NOINC `($__internal_1_$__cuda_sm20_div_rn_f64_full) ;  /* 0x0000016400dc7944 */ /* 0x000fea0003c00000 */
[----:B------:R-:W-:-:S07]  /*9880*/  IMAD.MOV.U32 R8, RZ, RZ, R10 ;  /* 0x000000ffff087224 */ /* 0x000fce00078e000a */
.L_x_122:
[----:B------:R-:W-:Y:S05]  /*9890*/  BSYNC.RECONVERGENT B1 ;  /* 0x0000000000017941 */ /* 0x000fea0003800200 */
.L_x_121:
        /* <DEDUP_REMOVED lines=59> */
.L_x_124:
[----:B------:R-:W-:Y:S05]  /*9c50*/  BSYNC.RECONVERGENT B0 ;  /* 0x0000000000007941 */ /* 0x000fea0003800200 */
.L_x_123:
[----:B------:R-:W-:Y:S01]  /*9c60*/  DADD R12, R10, 1 ;  /* 0x3ff000000a0c7429 */ /* 0x000fe20000000000 */
[----:B------:R-:W-:Y:S01]  /*9c70*/  IMAD.MOV.U32 R8, RZ, RZ, 0x1 ;  /* 0x00000001ff087424 */ /* 0x000fe200078e00ff */
[----:B------:R-:W-:Y:S01]  /*9c80*/  UMOV UR6, 0x9999999a ;  /* 0x9999999a00067882 */ /* 0x000fe20000000000 */
[----:B------:R-:W-:Y:S01]  /*9c90*/  UMOV UR7, 0x3fb99999 ;  /* 0x3fb9999900077882 */ /* 0x000fe20000000000 */
[----:B------:R-:W-:Y:S02]  /*9ca0*/  BSSY.RECONVERGENT B1, `(.L_x_125) ;  /* 0x0000015000017945 */ /* 0x000fe40003800200 */
[----:B------:R-:W0:Y:S02]  /*9cb0*/  MUFU.RCP64H R9, R13 ;  /* 0x0000000d00097308 */ /* 0x000e240000001800 */
[----:B0-----:R-:W-:-:S08]  /*9cc0*/  DFMA R10, -R12, R8, 1 ;  /* 0x3ff000000c0a742b */ /* 0x001fd00000000108 */
[----:B------:R-:W-:-:S08]  /*9cd0*/  DFMA R10, R10, R10, R10 ;  /* 0x0000000a0a0a722b */ /* 0x000fd0000000000a */
[----:B------:R-:W-:-:S08]  /*9ce0*/  DFMA R10, R8, R10, R8 ;  /* 0x0000000a080a722b */ /* 0x000fd00000000008 */
[----:B------:R-:W-:-:S08]  /*9cf0*/  DFMA R8, -R12, R10, 1 ;  /* 0x3ff000000c08742b */ /* 0x000fd0000000010a */
[----:B------:R-:W-:-:S08]  /*9d00*/  DFMA R8, R10, R8, R10 ;  /* 0x000000080a08722b */ /* 0x000fd0000000000a */
[----:B------:R-:W-:-:S08]  /*9d10*/  DMUL R24, R8, UR6 ;  /* 0x0000000608187c28 */ /* 0x000fd00008000000 */
[----:B------:R-:W-:-:S08]  /*9d20*/  DFMA R10, -R12, R24, UR6 ;  /* 0x000000060c0a7e2b */ /* 0x000fd00008000118 */
[----:B------:R-:W-:-:S10]  /*9d30*/  DFMA R24, R8, R10, R24 ;  /* 0x0000000a0818722b */ /* 0x000fd40000000018 */
[----:B------:R-:W-:-:S05]  /*9d40*/  FFMA R8, RZ, R13, R25 ;  /* 0x0000000dff087223 */ /* 0x000fca0000000019 */
[----:B------:R-:W-:-:S13]  /*9d50*/  FSETP.GT.AND P0, PT, |R8|, 1.469367938527859385e-39, PT ;  /* 0x001000000800780b */ /* 0x000fda0003f04200 */
        /* <DEDUP_REMOVED lines=9> */
.L_x_126:
[----:B------:R-:W-:Y:S05]  /*9df0*/  BSYNC.RECONVERGENT B1 ;  /* 0x0000000000017941 */ /* 0x000fea0003800200 */
.L_x_125:
[----:B------:R-:W0:Y:S01]  /*9e00*/  MUFU.RCP64H R9, R7 ;  /* 0x0000000700097308 */ /* 0x000e220000001800 */
[----:B------:R-:W-:Y:S01]  /*9e10*/  IMAD.MOV.U32 R8, RZ, RZ, 0x1 ;  /* 0x00000001ff087424 */ /* 0x000fe200078e00ff */
[----:B------:R-:W-:Y:S01]  /*9e20*/  UMOV UR6, 0x9999999a ;  /* 0x9999999a00067882 */ /* 0x000fe20000000000 */
[----:B------:R-:W-:Y:S01]  /*9e30*/  UMOV UR7, 0x3fb99999 ;  /* 0x3fb9999900077882 */ /* 0x000fe20000000000 */
[----:B------:R-:W-:Y:S03]  /*9e40*/  BSSY.RECONVERGENT B1, `(.L_x_127) ;  /* 0x0000013000017945 */ /* 0x000fe60003800200 */
        /* <DEDUP_REMOVED lines=12> */
[----:B------:R-:W-:Y:S01]  /*9f10*/  MOV R12, 0x9999999a ;  /* 0x9999999a000c7802 */ /* 0x000fe20000000f00 */
[----:B------:R-:W-:Y:S01]  /*9f20*/  IMAD.MOV.U32 R9, RZ, RZ, R7 ;  /* 0x000000ffff097224 */ /* 0x000fe200078e0007 */
[----:B------:R-:W-:Y:S01]  /*9f30*/  MOV R8, 0x9f60 ;  /* 0x00009f6000087802 */ /* 0x000fe20000000f00 */
[----:B------:R-:W-:-:S07]  /*9f40*/  IMAD.MOV.U32 R11, RZ, RZ, 0x3fb99999 ;  /* 0x3fb99999ff0b7424 */ /* 0x000fce00078e00ff */
[----:B------:R-:W-:Y:S05]  /*9f50*/  CALL.REL.NOINC `($__internal_1_$__cuda_sm20_div_rn_f64_full) ;  /* 0x0000016000247944 */ /* 0x000fea0003c00000 */
[----:B------:R-:W-:-:S07]  /*9f60*/  IMAD.MOV.U32 R8, RZ, RZ, R10 ;  /* 0x000000ffff087224 */ /* 0x000fce00078e000a */
.L_x_128:
[----:B------:R-:W-:Y:S05]  /*9f70*/  BSYNC.RECONVERGENT B1 ;  /* 0x0000000000017941 */ /* 0x000fea0003800200 */
.L_x_127:
[----:B------:R-:W0:Y:S01]  /*9f80*/  MUFU.RCP64H R7, R5 ;  /* 0x0000000500077308 */ /* 0x000e220000001800 */
[----:B------:R-:W-:Y:S01]  /*9f90*/  VIADD R6, R5, 0x300402 ;  /* 0x0030040205067836 */ /* 0x000fe20000000000 */
[----:B------:R-:W-:Y:S01]  /*9fa0*/  DADD R34, R8, R24 ;  /* 0x0000000008227229 */ /* 0x000fe20000000018 */
[----:B------:R-:W-:Y:S03]  /*9fb0*/  BSSY.RECONVERGENT B1, `(.L_x_129) ;  /* 0x000000f000017945 */ /* 0x000fe60003800200 */
        /* <DEDUP_REMOVED lines=14> */
.L_x_130:
[----:B------:R-:W-:Y:S05]  /*a0a0*/  BSYNC.RECONVERGENT B1 ;  /* 0x0000000000017941 */ /* 0x000fea0003800200 */
.L_x_129:
[----:B------:R-:W0:Y:S01]  /*a0b0*/  MUFU.RCP64H R5, 9.029998779296875 ;  /* 0x40220f5c00057908 */ /* 0x000e220000001800 */
[----:B------:R-:W-:Y:S01]  /*a0c0*/  MOV R14, 0x28f5c28f ;  /* 0x28f5c28f000e7802 */ /* 0x000fe20000000f00 */
[----:B------:R-:W-:Y:S01]  /*a0d0*/  IMAD.MOV.U32 R15, RZ, RZ, 0x40220f5c ;  /* 0x40220f5cff0f7424 */ /* 0x000fe200078e00ff */
[----:B------:R-:W-:Y:S01]  /*a0e0*/  UMOV UR6, 0x7ae147ae ;  /* 0x7ae147ae00067882 */ /* 0x000fe20000000000 */
[----:B------:R-:W-:Y:S01]  /*a0f0*/  IMAD.MOV.U32 R4, RZ, RZ, 0x1 ;  /* 0x00000001ff047424 */ /* 0x000fe200078e00ff */
[----:B------:R-:W-:Y:S01]  /*a100*/  UMOV UR7, 0x404c6e14 ;  /* 0x404c6e1400077882 */ /* 0x000fe20000000000 */
[----:B------:R-:W-:Y:S01]  /*a110*/  BSSY.RECONVERGENT B1, `(.L_x_131) ;  /* 0x0000015000017945 */ /* 0x000fe20003800200 */
[----:B------:R-:W-:Y:S02]  /*a120*/  DADD R12, -R22, -UR6 ;  /* 0x80000006160c7e29 */ /* 0x000fe40008000100 */
[----:B------:R-:W-:Y:S02]  /*a130*/  DMUL R34, R34, R8 ;  /* 0x0000000822227228 */ /* 0x000fe40000000000 */
[----:B0-----:R-:W-:-:S06]  /*a140*/  DFMA R6, R4, -R14, 1 ;  /* 0x3ff000000406742b */ /* 0x001fcc000000080e */
[----:B------:R-:W-:Y:S02]  /*a150*/  FSETP.GEU.AND P1, PT, |R13|, 6.5827683646048100446e-37, PT ;  /* 0x036000000d00780b */ /* 0x000fe40003f2e200 */
[----:B------:R-:W-:-:S08]  /*a160*/  DFMA R6, R6, R6, R6 ;  /* 0x000000060606722b */ /* 0x000fd00000000006 */
[----:B------:R-:W-:-:S08]  /*a170*/  DFMA R6, R4, R6, R4 ;  /* 0x000000060406722b */ /* 0x000fd00000000004 */
[----:B------:R-:W-:-:S08]  /*a180*/  DFMA R4, R6, -R14, 1 ;  /* 0x3ff000000604742b */ /* 0x000fd0000000080e */
[----:B------:R-:W-:-:S08]  /*a190*/  DFMA R4, R6, R4, R6 ;  /* 0x000000040604722b */ /* 0x000fd00000000006 */
[----:B------:R-:W-:-:S08]  /*a1a0*/  DMUL R10, R12, R4 ;  /* 0x000000040c0a7228 */ /* 0x000fd00000000000 */
[----:B------:R-:W-:-:S08]  /*a1b0*/  DFMA R6, R10, -R14, R12 ;  /* 0x8000000e0a06722b */ /* 0x000fd0000000000c */
[----:B------:R-:W-:-:S10]  /*a1c0*/  DFMA R10, R4, R6, R10 ;  /* 0x00000006040a722b */ /* 0x000fd4000000000a */
[----:B------:R-:W-:-:S05]  /*a1d0*/  FFMA R4, RZ, 2.5321874618530273438, R11 ;  /* 0x40220f5cff047823 */ /* 0x000fca000000000b */
[----:B------:R-:W-:-:S13]  /*a1e0*/  FSETP.GT.AND P0, PT, |R4|, 1.469367938527859385e-39, PT ;  /* 0x001000000400780b */ /* 0x000fda0003f04200 */
[----:B------:R-:W-:Y:S05]  /*a1f0*/  @P0 BRA P1, `(.L_x_132) ;  /* 0x0000000000180947 */ /* 0x000fea0000800000 */
[----:B------:R-:W-:Y:S01]  /*a200*/  IMAD.MOV.U32 R11, RZ, RZ, R13 ;  /* 0x000000ffff0b7224 */ /* 0x000fe200078e000d */
[----:B------:R-:W-:Y:S01]  /*a210*/  MOV R10, 0x28f5c28f ;  /* 0x28f5c28f000a7802 */ /* 0x000fe20000000f00 */
[----:B------:R-:W-:Y:S01]  /*a220*/  IMAD.MOV.U32 R9, RZ, RZ, 0x40220f5c ;  /* 0x40220f5cff097424 */ /* 0x000fe200078e00ff */
[----:B------:R-:W-:-:S07]  /*a230*/  MOV R8, 0xa250 ;  /* 0x0000a25000087802 */ /* 0x000fce0000000f00 */
[----:B------:R-:W-:Y:S05]  /*a240*/  CALL.REL.NOINC `($__internal_1_$__cuda_sm20_div_rn_f64_full) ;  /* 0x0000015c00687944 */ /* 0x000fea0003c00000 */
[----:B------:R-:W-:-:S07]  /*a250*/  IMAD.MOV.U32 R11, RZ, RZ, R9 ;  /* 0x000000ffff0b7224 */ /* 0x000fce00078e0009 */
.L_x_132:
[----:B------:R-:W-:Y:S05]  /*a260*/  BSYNC.RECONVERGENT B1 ;  /* 0x0000000000017941 */ /* 0x000fea0003800200 */
.L_x_131:
[----:B------:R-:W-:Y:S01]  /*a270*/  IMAD.MOV.U32 R8, RZ, RZ, 0x652b82fe ;  /* 0x652b82feff087424 */ /* 0x000fe200078e00ff */
[----:B------:R-:W-:Y:S01]  /*a280*/  MOV R9, 0x3ff71547 ;  /* 0x3ff7154700097802 */ /* 0x000fe20000000f00 */
        /* <DEDUP_REMOVED lines=41> */
[----:B------:R-:W-:Y:S01]  /*a520*/  IMAD R5, R8, 0x100000, R7 ;  /* 0x0010000008057824 */ /* 0x000fe200078e0207 */
[----:B------:R-:W-:Y:S01]  /*a530*/  MOV R4, R6 ;  /* 0x0000000600047202 */ /* 0x000fe20000000f00 */
[----:B------:R-:W-:Y:S06]  /*a540*/  @!P0 BRA `(.L_x_134) ;  /* 0x0000000000308947 */ /* 0x000fec0003800000 */
[----:B------:R-:W-:Y:S01]  /*a550*/  FSETP.GEU.AND P1, PT, |R11|, 4.2275390625, PT ;  /* 0x408748000b00780b */ /* 0x000fe20003f2e200 */
[C---:B------:R-:W-:Y:S02]  /*a560*/  DADD R12, R10.reuse, +INF ;  /* 0x7ff000000a0c7429 */ /* 0x040fe40000000000 */
[----:B------:R-:W-:-:S08]  /*a570*/  DSETP.GEU.AND P0, PT, R10, RZ, PT ;  /* 0x000000ff0a00722a */ /* 0x000fd00003f0e000 */
[----:B------:R-:W-:Y:S02]  /*a580*/  FSEL R5, R13, RZ, P0 ;  /* 0x000000ff0d057208 */ /* 0x000fe40000000000 */
[----:B------:R-:W-:-:S04]  /*a590*/  @!P1 LEA.HI R4, R8, R8, RZ, 0x1 ;  /* 0x0000000808049211 */ /* 0x000fc800078f08ff */
[----:B------:R-:W-:Y:S02]  /*a5a0*/  @!P1 SHF.R.S32.HI R9, RZ, 0x1, R4 ;  /* 0x00000001ff099819 */ /* 0x000fe40000011404 */
[----:B------:R-:W-:-:S03]  /*a5b0*/  FSEL R4, R12, RZ, P0 ;  /* 0x000000ff0c047208 */ /* 0x000fc60000000000 */
[----:B------:R-:W-:Y:S02]  /*a5c0*/  @!P1 IMAD.IADD R8, R8, 0x1, -R9 ;  /* 0x0000000108089824 */ /* 0x000fe400078e0a09 */
[----:B------:R-:W-:-:S03]  /*a5d0*/  @!P1 IMAD R7, R9, 0x100000, R7 ;  /* 0x0010000009079824 */ /* 0x000fc600078e0207 */
[----:B------:R-:W-:Y:S01]  /*a5e0*/  @!P1 LEA R9, R8, 0x3ff00000, 0x14 ;  /* 0x3ff0000008099811 */ /* 0x000fe200078ea0ff */
[----:B------:R-:W-:-:S06]  /*a5f0*/  @!P1 IMAD.MOV.U32 R8, RZ, RZ, RZ ;  /* 0x000000ffff089224 */ /* 0x000fcc00078e00ff */
[----:B------:R-:W-:-:S11]  /*a600*/  @!P1 DMUL R4, R6, R8 ;  /* 0x0000000806049228 */ /* 0x000fd60000000000 */
.L_x_134:
[----:B------:R-:W-:Y:S05]  /*a610*/  BSYNC.RECONVERGENT B0 ;  /* 0x0000000000007941 */ /* 0x000fea0003800200 */
.L_x_133:
[----:B------:R-:W-:Y:S01]  /*a620*/  DSETP.GE.AND P0, PT, R22, -40, PT ;  /* 0xc04400001600742a */ /* 0x000fe20003f06000 */
[----:B------:R-:W-:Y:S01]  /*a630*/  BSSY.RECONVERGENT B1, `(.L_x_135) ;  /* 0x000011a000017945 */ /* 0x000fe20003800200 */
[----:B------:R-:W-:-:S08]  /*a640*/  DADD R4, R4, 1 ;  /* 0x3ff0000004047429 */ /* 0x000fd00000000000 */
[----:B------:R-:W-:-:S04]  /*a650*/  DMUL R32, R4, R4 ;  /* 0x0000000404207228 */ /* 0x000fc80000000000 */
[----:B------:R-:W-:Y:S07]  /*a660*/  @!P0 BRA `(.L_x_136) ;  /* 0x0000000400c88947 */ /* 0x000fee0003800000 */
[----:B------:R-:W0:Y:S01]  /*a670*/  MUFU.RCP64H R5, -11.09999847412109375 ;  /* 0xc026333300057908 */ /* 0x000e220000001800 */
[----:B------:R-:W-:Y:S01]  /*a680*/  MOV R8, 0x33333333 ;  /* 0x3333333300087802 */ /* 0x000fe20000000f00 */
[----:B------:R-:W-:Y:S01]  /*a690*/  IMAD.MOV.U32 R9, RZ, RZ, 0x40263333 ;  /* 0x40263333ff097424 */ /* 0x000fe200078e00ff */
[----:B------:R-:W-:Y:S01]  /*a6a0*/  UMOV UR6, 0x851eb852 ;  /* 0x851eb85200067882 */ /* 0x000fe20000000000 */
[----:B------:R-:W-:Y:S01]  /*a6b0*/  IMAD.MOV.U32 R4, RZ, RZ, 0x1 ;  /* 0x00000001ff047424 */ /* 0x000fe200078e00ff */
[----:B------:R-:W-:Y:S01]  /*a6c0*/  UMOV UR7, 0x402551eb ;  /* 0x402551eb00077882 */ /* 0x000fe20000000000 */
[----:B------:R-:W-:Y:S01]  /*a6d0*/  BSSY.RECONVERGENT B2, `(.L_x_137) ;  /* 0x0000014000027945 */ /* 0x000fe20003800200 */
[----:B------:R-:W-:-:S03]  /*a6e0*/  DADD R12, R22, UR6 ;  /* 0x00000006160c7e29 */ /* 0x000fc60008000000 */
[----:B0-----:R-:W-:-:S07]  /*a6f0*/  DFMA R6, R4, R8, 1 ;  /* 0x3ff000000406742b */ /* 0x001fce0000000008 */
[----:B------:R-:W-:Y:S01]  /*a700*/  FSETP.GEU.AND P1, PT, |R13|, 6.5827683646048100446e-37, PT ;  /* 0x036000000d00780b */ /* 0x000fe20003f2e200 */
[----:B------:R-:W-:-:S08]  /*a710*/  DFMA R6, R6, R6, R6 ;  /* 0x000000060606722b */ /* 0x000fd00000000006 */
[----:B------:R-:W-:-:S08]  /*a720*/  DFMA R6, R4, R6, R4 ;  /* 0x000000060406722b */ /* 0x000fd00000000004 */
[----:B------:R-:W-:-:S08]  /*a730*/  DFMA R4, R6, R8, 1 ;  /* 0x3ff000000604742b */ /* 0x000fd00000000008 */
[----:B------:R-:W-:-:S08]  /*a740*/  DFMA R4, R6, R4, R6 ;  /* 0x000000040604722b */ /* 0x000fd00000000006 */
[----:B------:R-:W-:-:S08]  /*a750*/  DMUL R10, R12, R4 ;  /* 0x000000040c0a7228 */ /* 0x000fd00000000000 */
[----:B------:R-:W-:-:S08]  /*a760*/  DFMA R6, R10, R8, R12 ;  /* 0x000000080a06722b */ /* 0x000fd0000000000c */
[----:B------:R-:W-:-:S10]  /*a770*/  DFMA R10, R4, R6, R10 ;  /* 0x00000006040a722b */ /* 0x000fd4000000000a */
[----:B------:R-:W-:-:S05]  /*a780*/  FFMA R4, RZ, -2.5968749523162841797, R11 ;  /* 0xc0263333ff047823 */ /* 0x000fca000000000b */
[----:B------:R-:W-:-:S13]  /*a790*/  FSETP.GT.AND P0, PT, |R4|, 1.469367938527859385e-39, PT ;  /* 0x001000000400780b */ /* 0x000fda0003f04200 */
[----:B------:R-:W-:Y:S05]  /*a7a0*/  @P0 BRA P1, `(.L_x_138) ;  /* 0x0000000000180947 */ /* 0x000fea0000800000 */
[----:B------:R-:W-:Y:S01]  /*a7b0*/  IMAD.MOV.U32 R11, RZ, RZ, R13 ;  /* 0x000000ffff0b7224 */ /* 0x000fe200078e000d */
[----:B------:R-:W-:Y:S01]  /*a7c0*/  MOV R10, 0x33333333 ;  /* 0x33333333000a7802 */ /* 0x000fe20000000f00 */
[----:B------:R-:W-:Y:S01]  /*a7d0*/  IMAD.MOV.U32 R9, RZ, RZ, -0x3fd9cccd ;  /* 0xc0263333ff097424 */ /* 0x000fe200078e00ff */
[----:B------:R-:W-:-:S07]  /*a7e0*/  MOV R8, 0xa800 ;  /* 0x0000a80000087802 */ /* 0x000fce0000000f00 */
[----:B------:R-:W-:Y:S05]  /*a7f0*/  CALL.REL.NOINC `($__internal_1_$__cuda_sm20_div_rn_f64_full) ;  /* 0x0000015400fc7944 */ /* 0x000fea0003c00000 */
[----:B------:R-:W-:-:S07]  /*a800*/  IMAD.MOV.U32 R11, RZ, RZ, R9 ;  /* 0x000000ffff0b7224 */ /* 0x000fce00078e0009 */
.L_x_138:
[----:B------:R-:W-:Y:S05]  /*a810*/  BSYNC.RECONVERGENT B2 ;  /* 0x0000000000027941 */ /* 0x000fea0003800200 */
.L_x_137:
        /* <DEDUP_REMOVED lines=58> */
.L_x_140:
[----:B------:R-:W-:Y:S05]  /*abc0*/  BSYNC.RECONVERGENT B0 ;  /* 0x0000000000007941 */ /* 0x000fea0003800200 */
.L_x_139:
[----:B------:R-:W-:Y:S01]  /*abd0*/  DADD R4, R4, 1 ;  /* 0x3ff0000004047429 */ /* 0x000fe20000000000 */
[----:B------:R-:W-:Y:S01]  /*abe0*/  UMOV UR6, 0xa3d70a4 ;  /* 0x0a3d70a400067882 */ /* 0x000fe20000000000 */
[----:B------:R-:W-:Y:S01]  /*abf0*/  UMOV UR7, 0x3fc0a3d7 ;  /* 0x3fc0a3d700077882 */ /* 0x000fe20000000000 */
[----:B------:R-:W-:Y:S05]  /*ac00*/  BSSY.RECONVERGENT B2, `(.L_x_141) ;  /* 0x0000016000027945 */ /* 0x000fea0003800200 */
[----:B------:R-:W-:Y:S01]  /*ac10*/  DMUL R8, R4, UR6 ;  /* 0x0000000604087c28 */ /* 0x000fe20008000000 */
[----:B------:R-:W-:Y:S01]  /*ac20*/  UMOV UR7, 0x3fe8a3d7 ;  /* 0x3fe8a3d700077882 */ /* 0x000fe20000000000 */
[----:B------:R-:W-:-:S04]  /*ac30*/  MOV R4, 0x1 ;  /* 0x0000000100047802 */ /* 0x000fc80000000f00 */
        /* <DEDUP_REMOVED lines=14> */
[----:B------:R-:W-:Y:S02]  /*ad20*/  IMAD.MOV.U32 R12, RZ, RZ, 0xa3d70a4 ;  /* 0x0a3d70a4ff0c7424 */ /* 0x000fe400078e00ff */
[----:B------:R-:W-:-:S07]  /*ad30*/  IMAD.MOV.U32 R11, RZ, RZ, 0x3fe8a3d7 ;  /* 0x3fe8a3d7ff0b7424 */ /* 0x000fce00078e00ff */
[----:B------:R-:W-:Y:S05]  /*ad40*/  CALL.REL.NOINC `($__internal_1_$__cuda_sm20_div_rn_f64_full) ;  /* 0x0000015000a87944 */ /* 0x000fea0003c00000 */
[----:B------:R-:W-:-:S07]  /*ad50*/  MOV R11, R9 ;  /* 0x00000009000b7202 */ /* 0x000fce0000000f00 */
.L_x_142:
[----:B------:R-:W-:Y:S05]  /*ad60*/  BSYNC.RECONVERGENT B2 ;  /* 0x0000000000027941 */ /* 0x000fea0003800200 */
.L_x_141:
[----:B------:R-:W-:Y:S01]  /*ad70*/  DADD R42, RZ, R10 ;  /* 0x00000000ff2a7229 */ /* 0x000fe2000000000a */
[----:B------:R-:W-:Y:S10]  /*ad80*/  BRA `(.L_x_143) ;  /* 0x0000000800907947 */ /* 0x000ff40003800000 */
.L_x_136:
[----:B------:R-:W0:Y:S01]  /*ad90*/  MUFU.RCP64H R5, -6.799999237060546875 ;  /* 0xc01b333300057908 */ /* 0x000e220000001800 */
[----:B------:R-:W-:Y:S01]  /*ada0*/  IMAD.MOV.U32 R8, RZ, RZ, 0x33333333 ;  /* 0x33333333ff087424 */ /* 0x000fe200078e00ff */
[----:B------:R-:W-:Y:S01]  /*adb0*/  DADD R12, R22, 80 ;  /* 0x40540000160c7429 */ /* 0x000fe20000000000 */
[----:B------:R-:W-:Y:S01]  /*adc0*/  IMAD.MOV.U32 R9, RZ, RZ, 0x401b3333 ;  /* 0x401b3333ff097424 */ /* 0x000fe200078e00ff */
[----:B------:R-:W-:Y:S01]  /*add0*/  BSSY.RECONVERGENT B2, `(.L_x_144) ;  /* 0x0000014000027945 */ /* 0x000fe20003800200 */
[----:B------:R-:W-:-:S07]  /*ade0*/  IMAD.MOV.U32 R4, RZ, RZ, 0x1 ;  /* 0x00000001ff047424 */ /* 0x000fce00078e00ff */
[----:B------:R-:W-:Y:S01]  /*adf0*/  FSETP.GEU.AND P1, PT, |R13|, 6.5827683646048100446e-37, PT ;  /* 0x036000000d00780b */ /* 0x000fe20003f2e200 */
[----:B0-----:R-:W-:-:S08]  /*ae00*/  DFMA R6, R4, R8, 1 ;  /* 0x3ff000000406742b */ /* 0x001fd00000000008 */
[----:B------:R-:W-:-:S08]  /*ae10*/  DFMA R6, R6, R6, R6 ;  /* 0x000000060606722b */ /* 0x000fd00000000006 */
[----:B------:R-:W-:-:S08]  /*ae20*/  DFMA R6, R4, R6, R4 ;  /* 0x000000060406722b */ /* 0x000fd00000000004 */
[----:B------:R-:W-:-:S08]  /*ae30*/  DFMA R4, R6, R8, 1 ;  /* 0x3ff000000604742b */ /* 0x000fd00000000008 */
[----:B------:R-:W-:-:S08]  /*ae40*/  DFMA R4, R6, R4, R6 ;  /* 0x000000040604722b */ /* 0x000fd00000000006 */
[----:B------:R-:W-:-:S08]  /*ae50*/  DMUL R10, R12, R4 ;  /* 0x000000040c0a7228 */ /* 0x000fd00000000000 */
[----:B------:R-:W-:-:S08]  /*ae60*/  DFMA R6, R10, R8, R12 ;  /* 0x000000080a06722b */ /* 0x000fd0000000000c */
[----:B------:R-:W-:-:S10]  /*ae70*/  DFMA R10, R4, R6, R10 ;  /* 0x00000006040a722b */ /* 0x000fd4000000000a */
[----:B------:R-:W-:-:S05]  /*ae80*/  FFMA R4, RZ, -2.4249999523162841797, R11 ;  /* 0xc01b3333ff047823 */ /* 0x000fca000000000b */
[----:B------:R-:W-:-:S13]  /*ae90*/  FSETP.GT.AND P0, PT, |R4|, 1.469367938527859385e-39, PT ;  /* 0x001000000400780b */ /* 0x000fda0003f04200 */
[----:B------:R-:W-:Y:S05]  /*aea0*/  @P0 BRA P1, `(.L_x_145) ;  /* 0x0000000000180947 */ /* 0x000fea0000800000 */
[----:B------:R-:W-:Y:S01]  /*aeb0*/  MOV R11, R13 ;  /* 0x0000000d000b7202 */ /* 0x000fe20000000f00 */
[----:B------:R-:W-:Y:S01]  /*aec0*/  IMAD.MOV.U32 R10, RZ, RZ, 0x33333333 ;  /* 0x33333333ff0a7424 */ /* 0x000fe200078e00ff */
[----:B------:R-:W-:Y:S01]  /*aed0*/  MOV R8, 0xaf00 ;  /* 0x0000af0000087802 */ /* 0x000fe20000000f00 */
[----:B------:R-:W-:-:S07]  /*aee0*/  IMAD.MOV.U32 R9, RZ, RZ, -0x3fe4cccd ;  /* 0xc01b3333ff097424 */ /* 0x000fce00078e00ff */
[----:B------:R-:W-:Y:S05]  /*aef0*/  CALL.REL.NOINC `($__internal_1_$__cuda_sm20_div_rn_f64_full) ;  /* 0x00000150003c7944 */ /* 0x000fea0003c00000 */
[----:B------:R-:W-:-:S07]  /*af00*/  IMAD.MOV.U32 R11, RZ, RZ, R9 ;  /* 0x000000ffff0b7224 */ /* 0x000fce00078e0009 */
.L_x_145:
[----:B------:R-:W-:Y:S05]  /*af10*/  BSYNC.RECONVERGENT B2 ;  /* 0x0000000000027941 */ /* 0x000fea0003800200 */
.L_x_144:
[----:B------:R-:W-:Y:S01]  /*af20*/  MOV R8, 0x652b82fe ;  /* 0x652b82fe00087802 */ /* 0x000fe20000000f00 */
[----:B------:R-:W-:Y:S01]  /*af30*/  IMAD.MOV.U32 R9, RZ, RZ, 0x3ff71547 ;  /* 0x3ff71547ff097424 */ /* 0x000fe200078e00ff */
[----:B------:R-:W-:Y:S01]  /*af40*/  MOV R6, 0x3b39803f ;  /* 0x3b39803f00067802 */ /* 0x000fe20000000f00 */
[----:B------:R-:W-:Y:S01]  /*af50*/  IMAD.MOV.U32 R4, RZ, RZ, -0x105c611 ;  /* 0xfefa39efff047424 */ /* 0x000fe200078e00ff */
[----:B------:R-:W-:Y:S01]  /*af60*/  FSETP.GEU.AND P0, PT, |R11|, 4.1917929649353027344, PT ;  /* 0x4086232b0b00780b */ /* 0x000fe20003f0e200 */
[----:B------:R-:W-:Y:S01]  /*af70*/  IMAD.MOV.U32 R5, RZ, RZ, 0x3fe62e42 ;  /* 0x3fe62e42ff057424 */ /* 0x000fe200078e00ff */
[----:B------:R-:W-:Y:S01]  /*af80*/  BSSY.RECONVERGENT B0, `(.L_x_146) ;  /* 0x0000035000007945 */ /* 0x000fe20003800200 */
[----:B------:R-:W-:Y:S01]  /*af90*/  DFMA R48, R10, R8, 6.75539944105574400000e+15 ;  /* 0x433800000a30742b */ /* 0x000fe20000000008 */
[----:B------:R-:W-:Y:S02]  /*afa0*/  IMAD.MOV.U32 R7, RZ, RZ, 0x3c7abc9e ;  /* 0x3c7abc9eff077424 */ /* 0x000fe400078e00ff */
[----:B------:R-:W-:-:S02]  /*afb0*/  IMAD.MOV.U32 R16, RZ, RZ, 0x62401315 ;  /* 0x62401315ff107424 */ /* 0x000fc400078e00ff */
[----:B------:R-:W-:-:S03]  /*afc0*/  IMAD.MOV.U32 R17, RZ, RZ, 0x3ec71dee ;  /* 0x3ec71deeff117424 */ /* 0x000fc600078e00ff */
[----:B------:R-:W-:-:S08]  /*afd0*/  DADD R12, R48, -6.75539944105574400000e+15 ;  /* 0xc3380000300c7429 */ /* 0x000fd00000000000 */
[----:B------:R-:W-:-:S08]  /*afe0*/  DFMA R14, R12, -R4, R10 ;  /* 0x800000040c0e722b */ /* 0x000fd0000000000a */
[----:B------:R-:W-:Y:S01]  /*aff0*/  DFMA R46, R12, -R6, R14 ;  /* 0x800000060c2e722b */ /* 0x000fe2000000000e */
[----:B------:R-:W-:Y:S01]  /*b000*/  IMAD.MOV.U32 R12, RZ, RZ, 0x69ce2bdf ;  /* 0x69ce2bdfff0c7424 */ /* 0x000fe200078e00ff */
[----:B------:R-:W-:Y:S01]  /*b010*/  MOV R14, 0xfca213ea ;  /* 0xfca213ea000e7802 */ /* 0x000fe20000000f00 */
[----:B------:R-:W-:Y:S02]  /*b020*/  IMAD.MOV.U32 R13, RZ, RZ, 0x3e5ade15 ;  /* 0x3e5ade15ff0d7424 */ /* 0x000fe400078e00ff */
[----:B------:R-:W-:-:S06]  /*b030*/  IMAD.MOV.U32 R15, RZ, RZ, 0x3e928af3 ;  /* 0x3e928af3ff0f7424 */ /* 0x000fcc00078e00ff */
[----:B------:R-:W-:-:S08]  /*b040*/  DFMA R24, R46, R12, R14 ;  /* 0x0000000c2e18722b */ /* 0x000fd0000000000e */
[----:B------:R-:W-:Y:S01]  /*b050*/  DFMA R28, R46, R24, R16 ;  /* 0x000000182e1c722b */ /* 0x000fe20000000010 */
[----:B------:R-:W-:Y:S01]  /*b060*/  MOV R24, 0x7c89eb71 ;  /* 0x7c89eb7100187802 */ /* 0x000fe20000000f00 */
[----:B------:R-:W-:-:S06]  /*b070*/  IMAD.MOV.U32 R25, RZ, RZ, 0x3efa0199 ;  /* 0x3efa0199ff197424 */ /* 0x000fcc00078e00ff */
[----:B------:R-:W-:Y:S01]  /*b080*/  DFMA R30, R46, R28, R24 ;  /* 0x0000001c2e1e722b */ /* 0x000fe20000000018 */
[----:B------:R-:W-:Y:S02]  /*b090*/  IMAD.MOV.U32 R28, RZ, RZ, 0x14761f65 ;  /* 0x14761f65ff1c7424 */ /* 0x000fe400078e00ff */
[----:B------:R-:W-:-:S06]  /*b0a0*/  IMAD.MOV.U32 R29, RZ, RZ, 0x3f2a01a0 ;  /* 0x3f2a01a0ff1d7424 */ /* 0x000fcc00078e00ff */
        /* <DEDUP_REMOVED lines=15> */
[----:B------:R-:W-:-:S08]  /*b1a0*/  DFMA R50, R46, R50, R42 ;  /* 0x000000322e32722b */ /* 0x000fd0000000002a */
[----:B------:R-:W-:-:S08]  /*b1b0*/  DFMA R50, R46, R50, 1 ;  /* 0x3ff000002e32742b */ /* 0x000fd00000000032 */
[----:B------:R-:W-:-:S10]  /*b1c0*/  DFMA R50, R46, R50, 1 ;  /* 0x3ff000002e32742b */ /* 0x000fd40000000032 */
        /* <DEDUP_REMOVED lines=8> */
[----:B------:R-:W-:-:S03]  /*b250*/  @!P1 IMAD.MOV.U32 R10, RZ, RZ, R50 ;  /* 0x000000ffff0a9224 */ /* 0x000fc600078e0032 */
[----:B------:R-:W-:Y:S02]  /*b260*/  @!P1 SHF.R.S32.HI R11, RZ, 0x1, R46 ;  /* 0x00000001ff0b9819 */ /* 0x000fe4000001142e */
[----:B------:R-:W-:Y:S02]  /*b270*/  FSEL R46, R52, RZ, P0 ;  /* 0x000000ff342e7208 */ /* 0x000fe40000000000 */
[----:B------:R-:W-:Y:S01]  /*b280*/  @!P1 IADD3 R48, PT, PT, R48, -R11, RZ ;  /* 0x8000000b30309210 */ /* 0x000fe20007ffe0ff */
[----:B------:R-:W-:-:S03]  /*b290*/  @!P1 IMAD R11, R11, 0x100000, R51 ;  /* 0x001000000b0b9824 */ /* 0x000fc600078e0233 */
[----:B------:R-:W-:Y:S01]  /*b2a0*/  @!P1 LEA R49, R48, 0x3ff00000, 0x14 ;  /* 0x3ff0000030319811 */ /* 0x000fe200078ea0ff */
[----:B------:R-:W-:-:S06]  /*b2b0*/  @!P1 IMAD.MOV.U32 R48, RZ, RZ, RZ ;  /* 0x000000ffff309224 */ /* 0x000fcc00078e00ff */
[----:B------:R-:W-:-:S11]  /*b2c0*/  @!P1 DMUL R46, R10, R48 ;  /* 0x000000300a2e9228 */ /* 0x000fd60000000000 */
.L_x_147:
[----:B------:R-:W-:Y:S05]  /*b2d0*/  BSYNC.RECONVERGENT B0 ;  /* 0x0000000000007941 */ /* 0x000fea0003800200 */
.L_x_146:
[----:B------:R-:W-:Y:S01]  /*b2e0*/  UMOV UR6, 0x10624dd3 ;  /* 0x10624dd300067882 */ /* 0x000fe20000000000 */
[----:B------:R-:W-:Y:S01]  /*b2f0*/  UMOV UR7, 0x3fb43958 ;  /* 0x3fb4395800077882 */ /* 0x000fe20000000000 */
[----:B------:R-:W-:Y:S01]  /*b300*/  BSSY.RECONVERGENT B0, `(.L_x_148) ;  /* 0x0000021000007945 */ /* 0x000fe20003800200 */
[----:B------:R-:W-:-:S08]  /*b310*/  DMUL R10, R22, UR6 ;  /* 0x00000006160a7c28 */ /* 0x000fd00008000000 */
[----:B------:R-:W-:Y:S02]  /*b320*/  DFMA R48, R10, R8, 6.75539944105574400000e+15 ;  /* 0x433800000a30742b */ /* 0x000fe40000000008 */
[----:B------:R-:W-:-:S06]  /*b330*/  FSETP.GEU.AND P0, PT, |R11|, 4.1917929649353027344, PT ;  /* 0x4086232b0b00780b */ /* 0x000fcc0003f0e200 */
[----:B------:R-:W-:-:S08]  /*b340*/  DADD R50, R48, -6.75539944105574400000e+15 ;  /* 0xc338000030327429 */ /* 0x000fd00000000000 */
[----:B------:R-:W-:-:S08]  /*b350*/  DFMA R52, R50, -R4, R10 ;  /* 0x800000043234722b */ /* 0x000fd0000000000a */
[----:B------:R-:W-:-:S08]  /*b360*/  DFMA R52, R50, -R6, R52 ;  /* 0x800000063234722b */ /* 0x000fd00000000034 */
[----:B------:R-:W-:-:S08]  /*b370*/  DFMA R50, R52, R12, R14 ;  /* 0x0000000c3432722b */ /* 0x000fd0000000000e */
        /* <DEDUP_REMOVED lines=25> */
.L_x_149:
[----:B------:R-:W-:Y:S05]  /*b510*/  BSYNC.RECONVERGENT B0 ;  /* 0x0000000000007941 */ /* 0x000fea0003800200 */
.L_x_148:
        /* <DEDUP_REMOVED lines=27> */
[----:B------:R-:W-:-:S04]  /*b6d0*/  @!P1 LEA.HI R4, R8, R8, RZ, 0x1 ;  /* 0x0000000808049211 */ /* 0x000fc800078f08ff */
[----:B------:R-:W-:Y:S02]  /*b6e0*/  @!P1 SHF.R.S32.HI R7, RZ, 0x1, R4 ;  /* 0x00000001ff079819 */ /* 0x000fe40000011404 */
[----:B------:R-:W-:Y:S02]  /*b6f0*/  FSEL R4, R14, RZ, P0 ;  /* 0x000000ff0e047208 */ /* 0x000fe40000000000 */
[----:B------:R-:W-:Y:S01]  /*b700*/  @!P1 LEA R13, R7, R13, 0x14 ;  /* 0x0000000d070d9211 */ /* 0x000fe200078ea0ff */
[----:B------:R-:W-:-:S05]  /*b710*/  @!P1 IMAD.IADD R6, R8, 0x1, -R7 ;  /* 0x0000000108069824 */ /* 0x000fca00078e0a07 */
[----:B------:R-:W-:Y:S01]  /*b720*/  @!P1 LEA R7, R6, 0x3ff00000, 0x14 ;  /* 0x3ff0000006079811 */ /* 0x000fe200078ea0ff */
[----:B------:R-:W-:-:S06]  /*b730*/  @!P1 IMAD.MOV.U32 R6, RZ, RZ, RZ ;  /* 0x000000ffff069224 */ /* 0x000fcc00078e00ff */
[----:B------:R-:W-:-:S11]  /*b740*/  @!P1 DMUL R4, R12, R6 ;  /* 0x000000060c049228 */ /* 0x000fd60000000000 */
.L_x_151:
[----:B------:R-:W-:Y:S05]  /*b750*/  BSYNC.RECONVERGENT B0 ;  /* 0x0000000000007941 */ /* 0x000fea0003800200 */
.L_x_150:
[----:B------:R-:W-:Y:S01]  /*b760*/  DMUL R4, R4, 310000 ;  /* 0x4112ebc004047828 */ /* 0x000fe20000000000 */
[----:B------:R-:W-:Y:S01]  /*b770*/  UMOV UR6, 0x9999999a ;  /* 0x9999999a00067882 */ /* 0x000fe20000000000 */
[----:B------:R-:W-:-:S06]  /*b780*/  UMOV UR7, 0x40059999 ;  /* 0x4005999900077882 */ /* 0x000fcc0000000000 */
[----:B------:R-:W-:Y:S01]  /*b790*/  DFMA R4, R50, UR6, R4 ;  /* 0x0000000632047c2b */ /* 0x000fe20008000004 */
[----:B------:R-:W-:Y:S01]  /*b7a0*/  UMOV UR6, 0x9fbe76c9 ;  /* 0x9fbe76c900067882 */ /* 0x000fe20000000000 */
[----:B------:R-:W-:-:S06]  /*b7b0*/  UMOV UR7, 0x3fad2f1a ;  /* 0x3fad2f1a00077882 */ /* 0x000fcc0000000000 */
[----:B------:R-:W-:-:S11]  /*b7c0*/  DFMA R42, R46, UR6, R4 ;  /* 0x000000062e2a7c2b */ /* 0x000fd60008000004 */
.L_x_143:
[----:B------:R-:W-:Y:S05]  /*b7d0*/  BSYNC.RECONVERGENT B1 ;  /* 0x0000000000017941 */ /* 0x000fea0003800200 */
.L_x_135:
[----:B------:R-:W0:Y:S01]  /*b7e0*/  MUFU.RCP64H R5, 7.429996490478515625 ;  /* 0x401db85100057908 */ /* 0x000e220000001800 */
[----:B------:R-:W-:Y:S01]  /*b7f0*/  IMAD.MOV.U32 R8, RZ, RZ, -0x147ae148 ;  /* 0xeb851eb8ff087424 */ /* 0x000fe200078e00ff */
[----:B------:R-:W-:Y:S01]  /*b800*/  MOV R4, 0x1 ;  /* 0x0000000100047802 */ /* 0x000fe20000000f00 */
[----:B------:R-:W-:Y:S01]  /*b810*/  IMAD.MOV.U32 R9, RZ, RZ, 0x401db851 ;  /* 0x401db851ff097424 */ /* 0x000fe200078e00ff */
[----:B------:R-:W-:Y:S01]  /*b820*/  UMOV UR6, 0x33333333 ;  /* 0x3333333300067882 */ /* 0x000fe20000000000 */
[----:B------:R-:W-:Y:S01]  /*b830*/  UMOV UR7, 0x4051e333 ;  /* 0x4051e33300077882 */ /* 0x000fe20000000000 */
[----:B------:R-:W-:Y:S01]  /*b840*/  BSSY.RECONVERGENT B1, `(.L_x_152) ;  /* 0x0000014000017945 */ /* 0x000fe20003800200 */
[----:B------:R-:W-:Y:S02]  /*b850*/  DADD R12, R22, UR6 ;  /* 0x00000006160c7e29 */ /* 0x000fe40008000000 */
[----:B0-----:R-:W-:-:S08]  /*b860*/  DFMA R6, R4, -R8, 1 ;  /* 0x3ff000000406742b */ /* 0x001fd00000000808 */
[----:B------:R-:W-:Y:S01]  /*b870*/  FSETP.GEU.AND P1, PT, |R13|, 6.5827683646048100446e-37, PT ;  /* 0x036000000d00780b */ /* 0x000fe20003f2e200 */
[----:B------:R-:W-:-:S08]  /*b880*/  DFMA R6, R6, R6, R6 ;  /* 0x000000060606722b */ /* 0x000fd00000000006 */
[----:B------:R-:W-:-:S08]  /*b890*/  DFMA R6, R4, R6, R4 ;  /* 0x000000060406722b */ /* 0x000fd00000000004 */
[----:B------:R-:W-:-:S08]  /*b8a0*/  DFMA R4, R6, -R8, 1 ;  /* 0x3ff000000604742b */ /* 0x000fd00000000808 */
[----:B------:R-:W-:-:S08]  /*b8b0*/  DFMA R4, R6, R4, R6 ;  /* 0x000000040604722b */ /* 0x000fd00000000006 */
[----:B------:R-:W-:-:S08]  /*b8c0*/  DMUL R10, R12, R4 ;  /* 0x000000040c0a7228 */ /* 0x000fd00000000000 */
[----:B------:R-:W-:-:S08]  /*b8d0*/  DFMA R6, R10, -R8, R12 ;  /* 0x800000080a06722b */ /* 0x000fd0000000000c */
[----:B------:R-:W-:-:S10]  /*b8e0*/  DFMA R10, R4, R6, R10 ;  /* 0x00000006040a722b */ /* 0x000fd4000000000a */
[----:B------:R-:W-:-:S05]  /*b8f0*/  FFMA R4, RZ, 2.4643747806549072266, R11 ;  /* 0x401db851ff047823 */ /* 0x000fca000000000b */
[----:B------:R-:W-:-:S13]  /*b900*/  FSETP.GT.AND P0, PT, |R4|, 1.469367938527859385e-39, PT ;  /* 0x001000000400780b */ /* 0x000fda0003f04200 */
[----:B------:R-:W-:Y:S05]  /*b910*/  @P0 BRA P1, `(.L_x_153) ;  /* 0x0000000000180947 */ /* 0x000fea0000800000 */
[----:B------:R-:W-:Y:S01]  /*b920*/  IMAD.MOV.U32 R11, RZ, RZ, R13 ;  /* 0x000000ffff0b7224 */ /* 0x000fe200078e000d */
[----:B------:R-:W-:Y:S01]  /*b930*/  MOV R8, 0xb970 ;  /* 0x0000b97000087802 */ /* 0x000fe20000000f00 */
[----:B------:R-:W-:Y:S02]  /*b940*/  IMAD.MOV.U32 R10, RZ, RZ, -0x147ae148 ;  /* 0xeb851eb8ff0a7424 */ /* 0x000fe400078e00ff */
[----:B------:R-:W-:-:S07]  /*b950*/  IMAD.MOV.U32 R9, RZ, RZ, 0x401db851 ;  /* 0x401db851ff097424 */ /* 0x000fce00078e00ff */
[----:B------:R-:W-:Y:S05]  /*b960*/  CALL.REL.NOINC `($__internal_1_$__cuda_sm20_div_rn_f64_full) ;  /* 0x0000014400a07944 */ /* 0x000fea0003c00000 */
[----:B------:R-:W-:-:S07]  /*b970*/  MOV R11, R9 ;  /* 0x00000009000b7202 */ /* 0x000fce0000000f00 */
.L_x_153:
[----:B------:R-:W-:Y:S05]  /*b980*/  BSYNC.RECONVERGENT B1 ;  /* 0x0000000000017941 */ /* 0x000fea0003800200 */
.L_x_152:
[----:B------:R-:W-:Y:S01]  /*b990*/  IMAD.MOV.U32 R8, RZ, RZ, 0x652b82fe ;  /* 0x652b82feff087424 */ /* 0x000fe200078e00ff */
[----:B------:R-:W-:Y:S01]  /*b9a0*/  UMOV UR6, 0xfefa39ef ;  /* 0xfefa39ef00067882 */ /* 0x000fe20000000000 */
[----:B------:R-:W-:Y:S01]  /*b9b0*/  IMAD.MOV.U32 R9, RZ, RZ, 0x3ff71547 ;  /* 0x3ff71547ff097424 */ /* 0x000fe200078e00ff */
[----:B------:R-:W-:Y:S01]  /*b9c0*/  UMOV UR7, 0x3fe62e42 ;  /* 0x3fe62e4200077882 */ /* 0x000fe20000000000 */
[----:B------:R-:W-:Y:S01]  /*b9d0*/  FSETP.GEU.AND P0, PT, |R11|, 4.1917929649353027344, PT ;  /* 0x4086232b0b00780b */ /* 0x000fe20003f0e200 */
[----:B------:R-:W-:Y:S03]  /*b9e0*/  BSSY.RECONVERGENT B0, `(.L_x_154) ;  /* 0x0000035000007945 */ /* 0x000fe60003800200 */
        /* <DEDUP_REMOVED lines=8> */
[----:B------:R-:W-:Y:S01]  /*ba70*/  MOV R5, 0x3e928af3 ;  /* 0x3e928af300057802 */ /* 0x000fe20000000f00 */
        /* <DEDUP_REMOVED lines=43> */
.L_x_155:
[----:B------:R-:W-:Y:S05]  /*bd30*/  BSYNC.RECONVERGENT B0 ;  /* 0x0000000000007941 */ /* 0x000fea0003800200 */
.L_x_154:
[----:B------:R-:W-:Y:S01]  /*bd40*/  DADD R4, R4, 1 ;  /* 0x3ff0000004047429 */ /* 0x000fe20000000000 */
[----:B------:R-:W-:Y:S01]  /*bd50*/  BSSY.RECONVERGENT B1, `(.L_x_156) ;  /* 0x0000013000017945 */ /* 0x000fe20003800200 */
[----:B------:R-:W-:-:S06]  /*bd60*/  DSETP.GE.AND P1, PT, R22, -40, PT ;  /* 0xc04400001600742a */ /* 0x000fcc0003f26000 */
[----:B------:R-:W-:-:S06]  /*bd70*/  DMUL R8, R4, R4 ;  /* 0x0000000404087228 */ /* 0x000fcc0000000000 */
        /* <DEDUP_REMOVED lines=14> */
[----:B------:R-:W-:Y:S02]  /*be60*/  IMAD.MOV.U32 R40, RZ, RZ, R10 ;  /* 0x000000ffff287224 */ /* 0x000fe400078e000a */
[----:B------:R-:W-:-:S07]  /*be70*/  IMAD.MOV.U32 R41, RZ, RZ, R9 ;  /* 0x000000ffff297224 */ /* 0x000fce00078e0009 */
.L_x_157:
[----:B------:R-:W-:Y:S05]  /*be80*/  BSYNC.RECONVERGENT B1 ;  /* 0x0000000000017941 */ /* 0x000fea0003800200 */
.L_x_156:
[----:B------:R-:W-:Y:S04]  /*be90*/  BSSY.RECONVERGENT B1, `(.L_x_158) ;  /* 0x00001a9000017945 */ /* 0x000fe80003800200 */
[----:B------:R-:W-:Y:S05]  /*bea0*/  @!P1 BRA `(.L_x_159) ;  /* 0x0000000400f89947 */ /* 0x000fea0003800000 */
[----:B------:R-:W-:Y:S01]  /*beb0*/  UMOV UR6, 0x9fbe76c9 ;  /* 0x9fbe76c900067882 */ /* 0x000fe20000000000 */
[----:B------:R-:W-:Y:S01]  /*bec0*/  UMOV UR7, 0x3fad2f1a ;  /* 0x3fad2f1a00077882 */ /* 0x000fe20000000000 */
[----:B------:R-:W-:Y:S01]  /*bed0*/  IMAD.MOV.U32 R8, RZ, RZ, 0x652b82fe ;  /* 0x652b82feff087424 */ /* 0x000fe200078e00ff */
[C---:B------:R-:W-:Y:S01]  /*bee0*/  DMUL R10, R22.reuse, UR6 ;  /* 0x00000006160a7c28 */ /* 0x040fe20008000000 */
[----:B------:R-:W-:Y:S01]  /*bef0*/  MOV R9, 0x3ff71547 ;  /* 0x3ff7154700097802 */ /* 0x000fe20000000f00 */
[----:B------:R-:W-:Y:S01]  /*bf00*/  IMAD.MOV.U32 R4, RZ, RZ, -0x105c611 ;  /* 0xfefa39efff047424 */ /* 0x000fe200078e00ff */
[----:B------:R-:W-:Y:S01]  /*bf10*/  MOV R7, 0x3c7abc9e ;  /* 0x3c7abc9e00077802 */ /* 0x000fe20000000f00 */
[----:B------:R-:W-:Y:S01]  /*bf20*/  IMAD.MOV.U32 R5, RZ, RZ, 0x3fe62e42 ;  /* 0x3fe62e42ff057424 */ /* 0x000fe200078e00ff */
[----:B------:R-:W-:Y:S01]  /*bf30*/  BSSY.RECONVERGENT B0, `(.L_x_160) ;  /* 0x0000036000007945 */ /* 0x000fe20003800200 */
[----:B------:R-:W-:Y:S01]  /*bf40*/  IMAD.MOV.U32 R6, RZ, RZ, 0x3b39803f ;  /* 0x3b39803fff067424 */ /* 0x000fe200078e00ff */
[----:B------:R-:W-:Y:S01]  /*bf50*/  DADD R56, R22, 32 ;  /* 0x4040000016387429 */ /* 0x000fe20000000000 */
[----:B------:R-:W-:Y:S01]  /*bf60*/  IMAD.MOV.U32 R24, RZ, RZ, 0x62401315 ;  /* 0x62401315ff187424 */ /* 0x000fe200078e00ff */
[----:B------:R-:W-:Y:S01]  /*bf70*/  DFMA R12, R10, R8, 6.75539944105574400000e+15 ;  /* 0x433800000a0c742b */ /* 0x000fe20000000008 */
[----:B------:R-:W-:Y:S01]  /*bf80*/  IMAD.MOV.U32 R25, RZ, RZ, 0x3ec71dee ;  /* 0x3ec71deeff197424 */ /* 0x000fe200078e00ff */
[----:B------:R-:W-:-:S06]  /*bf90*/  FSETP.GEU.AND P0, PT, |R11|, 4.1917929649353027344, PT ;  /* 0x4086232b0b00780b */ /* 0x000fcc0003f0e200 */
[----:B------:R-:W-:-:S08]  /*bfa0*/  DADD R14, R12, -6.75539944105574400000e+15 ;  /* 0xc33800000c0e7429 */ /* 0x000fd00000000000 */
[----:B------:R-:W-:-:S08]  /*bfb0*/  DFMA R16, R14, -R4, R10 ;  /* 0x800000040e10722b */ /* 0x000fd0000000000a */
[----:B------:R-:W-:Y:S01]  /*bfc0*/  DFMA R52, R14, -R6, R16 ;  /* 0x800000060e34722b */ /* 0x000fe20000000010 */
[----:B------:R-:W-:Y:S01]  /*bfd0*/  IMAD.MOV.U32 R14, RZ, RZ, 0x69ce2bdf ;  /* 0x69ce2bdfff0e7424 */ /* 0x000fe200078e00ff */
[----:B------:R-:W-:Y:S01]  /*bfe0*/  MOV R17, 0x3e928af3 ;  /* 0x3e928af300117802 */ /* 0x000fe20000000f00 */
[----:B------:R-:W-:Y:S02]  /*bff0*/  IMAD.MOV.U32 R15, RZ, RZ, 0x3e5ade15 ;  /* 0x3e5ade15ff0f7424 */ /* 0x000fe400078e00ff */
[----:B------:R-:W-:-:S06]  /*c000*/  IMAD.MOV.U32 R16, RZ, RZ, -0x35dec16 ;  /* 0xfca213eaff107424 */ /* 0x000fcc00078e00ff */
[----:B------:R-:W-:-:S08]  /*c010*/  DFMA R28, R52, R14, R16 ;  /* 0x0000000e341c722b */ /* 0x000fd00000000010 */
[----:B------:R-:W-:Y:S01]  /*c020*/  DFMA R30, R52, R28, R24 ;  /* 0x0000001c341e722b */ /* 0x000fe20000000018 */
[----:B------:R-:W-:Y:S01]  /*c030*/  IMAD.MOV.U32 R28, RZ, RZ, 0x7c89eb71 ;  /* 0x7c89eb71ff1c7424 */ /* 0x000fe200078e00ff */
[----:B------:R-:W-:-:S06]  /*c040*/  MOV R29, 0x3efa0199 ;  /* 0x3efa0199001d7802 */ /* 0x000fcc0000000f00 */
[----:B------:R-:W-:Y:S01]  /*c050*/  DFMA R36, R52, R30, R28 ;  /* 0x0000001e3424722b */ /* 0x000fe2000000001c */
[----:B------:R-:W-:Y:S02]  /*c060*/  IMAD.MOV.U32 R30, RZ, RZ, 0x14761f65 ;  /* 0x14761f65ff1e7424 */ /* 0x000fe400078e00ff */
[----:B------:R-:W-:-:S06]  /*c070*/  IMAD.MOV.U32 R31, RZ, RZ, 0x3f2a01a0 ;  /* 0x3f2a01a0ff1f7424 */ /* 0x000fcc00078e00ff */
        /* <DEDUP_REMOVED lines=33> */
.L_x_161:
[----:B------:R-:W-:Y:S05]  /*c290*/  BSYNC.RECONVERGENT B0 ;  /* 0x0000000000007941 */ /* 0x000fea0003800200 */
.L_x_160:
[----:B------:R-:W-:Y:S01]  /*c2a0*/  UMOV UR6, 0x9999999a ;  /* 0x9999999a00067882 */ /* 0x000fe20000000000 */
[----:B------:R-:W-:Y:S01]  /*c2b0*/  UMOV UR7, 0x3fb99999 ;  /* 0x3fb9999900077882 */ /* 0x000fe20000000000 */
[----:B------:R-:W-:Y:S01]  /*c2c0*/  BSSY.RECONVERGENT B0, `(.L_x_162) ;  /* 0x0000021000007945 */ /* 0x000fe20003800200 */
[----:B------:R-:W-:-:S08]  /*c2d0*/  DMUL R10, R56, -UR6 ;  /* 0x80000006380a7c28 */ /* 0x000fd00008000000 */
        /* <DEDUP_REMOVED lines=26> */
[----:B------:R-:W-:Y:S01]  /*c480*/  @!P1 IADD3 R6, PT, PT, R8, -R7, RZ ;  /* 0x8000000708069210 */ /* 0x000fe20007ffe0ff */
[----:B------:R-:W-:-:S03]  /*c490*/  @!P1 IMAD R15, R7, 0x100000, R15 ;  /* 0x00100000070f9824 */ /* 0x000fc600078e020f */
[----:B------:R-:W-:Y:S01]  /*c4a0*/  @!P1 LEA R7, R6, 0x3ff00000, 0x14 ;  /* 0x3ff0000006079811 */ /* 0x000fe200078ea0ff */
[----:B------:R-:W-:-:S06]  /*c4b0*/  @!P1 IMAD.MOV.U32 R6, RZ, RZ, RZ ;  /* 0x000000ffff069224 */ /* 0x000fcc00078e00ff */
[----:B------:R-:W-:-:S11]  /*c4c0*/  @!P1 DMUL R4, R14, R6 ;  /* 0x000000060e049228 */ /* 0x000fd60000000000 */
.L_x_163:
[----:B------:R-:W-:Y:S05]  /*c4d0*/  BSYNC.RECONVERGENT B0 ;  /* 0x0000000000007941 */ /* 0x000fea0003800200 */
.L_x_162:
[----:B------:R-:W-:Y:S01]  /*c4e0*/  DADD R8, R4, 1 ;  /* 0x3ff0000004087429 */ /* 0x000fe20000000000 */
[----:B------:R-:W-:Y:S01]  /*c4f0*/  UMOV UR6, 0x33333333 ;  /* 0x3333333300067882 */ /* 0x000fe20000000000 */
[----:B------:R-:W-:Y:S01]  /*c500*/  IMAD.MOV.U32 R4, RZ, RZ, 0x1 ;  /* 0x00000001ff047424 */ /* 0x000fe200078e00ff */
[----:B------:R-:W-:Y:S01]  /*c510*/  UMOV UR7, 0x3fe33333 ;  /* 0x3fe3333300077882 */ /* 0x000fe20000000000 */
[----:B------:R-:W-:Y:S01]  /*c520*/  BSSY.RECONVERGENT B2, `(.L_x_164) ;  /* 0x0000014000027945 */ /* 0x000fe20003800200 */
[----:B------:R-:W-:Y:S01]  /*c530*/  DMUL R12, R52, UR6 ;  /* 0x00000006340c7c28 */ /* 0x000fe20008000000 */
[----:B------:R-:W0:Y:S09]  /*c540*/  MUFU.RCP64H R5, R9 ;  /* 0x0000000900057308 */ /* 0x000e320000001800 */
        /* <DEDUP_REMOVED lines=13> */
[----:B------:R-:W-:Y:S02]  /*c620*/  MOV R11, R13 ;  /* 0x0000000d000b7202 */ /* 0x000fe40000000f00 */
[----:B------:R-:W-:-:S07]  /*c630*/  MOV R8, 0xc650 ;  /* 0x0000c65000087802 */ /* 0x000fce0000000f00 */
[----:B------:R-:W-:Y:S05]  /*c640*/  CALL.REL.NOINC `($__internal_1_$__cuda_sm20_div_rn_f64_full) ;  /* 0x0000013800687944 */ /* 0x000fea0003c00000 */
[----:B------:R-:W-:-:S07]  /*c650*/  IMAD.MOV.U32 R11, RZ, RZ, R9 ;  /* 0x000000ffff0b7224 */ /* 0x000fce00078e0009 */
.L_x_165:
[----:B------:R-:W-:Y:S05]  /*c660*/  BSYNC.RECONVERGENT B2 ;  /* 0x0000000000027941 */ /* 0x000fea0003800200 */
.L_x_164:
[----:B------:R-:W-:Y:S01]  /*c670*/  DADD R38, RZ, R10 ;  /* 0x00000000ff267229 */ /* 0x000fe2000000000a */
[----:B------:R-:W-:Y:S10]  /*c680*/  BRA `(.L_x_166) ;  /* 0x0000001000a47947 */ /* 0x000ff40003800000 */
.L_x_159:
[----:B------:R-:W-:Y:S01]  /*c690*/  UMOV UR6, 0xcb923a2a ;  /* 0xcb923a2a00067882 */ /* 0x000fe20000000000 */
[----:B------:R-:W-:Y:S01]  /*c6a0*/  UMOV UR7, 0x3fcf487f ;  /* 0x3fcf487f00077882 */ /* 0x000fe20000000000 */
[----:B------:R-:W-:Y:S01]  /*c6b0*/  IMAD.MOV.U32 R8, RZ, RZ, 0x652b82fe ;  /* 0x652b82feff087424 */ /* 0x000fe200078e00ff */
[----:B------:R-:W-:Y:S01]  /*c6c0*/  DMUL R28, R22, UR6 ;  /* 0x00000006161c7c28 */ /* 0x000fe20008000000 */
[----:B------:R-:W-:Y:S01]  /*c6d0*/  MOV R9, 0x3ff71547 ;  /* 0x3ff7154700097802 */ /* 0x000fe20000000f00 */
[----:B------:R-:W-:Y:S01]  /*c6e0*/  IMAD.MOV.U32 R4, RZ, RZ, -0x105c611 ;  /* 0xfefa39efff047424 */ /* 0x000fe200078e00ff */
[----:B------:R-:W-:Y:S01]  /*c6f0*/  MOV R7, 0x3c7abc9e ;  /* 0x3c7abc9e00077802 */ /* 0x000fe20000000f00 */
[----:B------:R-:W-:Y:S01]  /*c700*/  IMAD.MOV.U32 R5, RZ, RZ, 0x3fe62e42 ;  /* 0x3fe62e42ff057424 */ /* 0x000fe200078e00ff */
[----:B------:R-:W-:Y:S01]  /*c710*/  BSSY.RECONVERGENT B0, `(.L_x_167) ;  /* 0x0000035000007945 */ /* 0x000fe20003800200 */
[----:B------:R-:W-:Y:S02]  /*c720*/  IMAD.MOV.U32 R6, RZ, RZ, 0x3b39803f ;  /* 0x3b39803fff067424 */ /* 0x000fe400078e00ff */
[----:B------:R-:W-:Y:S01]  /*c730*/  DFMA R30, R28, R8, 6.75539944105574400000e+15 ;  /* 0x433800001c1e742b */ /* 0x000fe20000000008 */
[----:B------:R-:W-:Y:S01]  /*c740*/  IMAD.MOV.U32 R14, RZ, RZ, 0x62401315 ;  /* 0x62401315ff0e7424 */ /* 0x000fe200078e00ff */
[----:B------:R-:W-:Y:S01]  /*c750*/  FSETP.GEU.AND P0, PT, |R29|, 4.1917929649353027344, PT ;  /* 0x4086232b1d00780b */ /* 0x000fe20003f0e200 */
[----:B------:R-:W-:-:S05]  /*c760*/  IMAD.MOV.U32 R15, RZ, RZ, 0x3ec71dee ;  /* 0x3ec71deeff0f7424 */ /* 0x000fca00078e00ff */
        /* <DEDUP_REMOVED lines=47> */
.L_x_168:
[----:B------:R-:W-:Y:S05]  /*ca60*/  BSYNC.RECONVERGENT B0 ;  /* 0x0000000000007941 */ /* 0x000fea0003800200 */
.L_x_167:
        /* <DEDUP_REMOVED lines=35> */
.L_x_170:
[----:B------:R-:W-:Y:S05]  /*cca0*/  BSYNC.RECONVERGENT B0 ;  /* 0x0000000000007941 */ /* 0x000fea0003800200 */
.L_x_169:
[----:B------:R-:W-:Y:S01]  /*ccb0*/  UMOV UR6, 0x51eb851f ;  /* 0x51eb851f00067882 */ /* 0x000fe20000000000 */
[----:B------:R-:W-:Y:S01]  /*ccc0*/  UMOV UR7, 0x4053ceb8 ;  /* 0x4053ceb800077882 */ /* 0x000fe20000000000 */
[----:B------:R-:W-:Y:S01]  /*ccd0*/  BSSY.RECONVERGENT B0, `(.L_x_171) ;  /* 0x0000027000007945 */ /* 0x000fe20003800200 */
[----:B------:R-:W-:Y:S01]  /*cce0*/  DADD R28, R22, UR6 ;  /* 0x00000006161c7e29 */ /* 0x000fe20008000000 */
[----:B------:R-:W-:Y:S01]  /*ccf0*/  UMOV UR6, 0x8b439581 ;  /* 0x8b43958100067882 */ /* 0x000fe20000000000 */
[----:B------:R-:W-:-:S06]  /*cd00*/  UMOV UR7, 0x3fd3e76c ;  /* 0x3fd3e76c00077882 */ /* 0x000fcc0000000000 */
[----:B------:R-:W-:Y:S01]  /*cd10*/  DMUL R28, R28, UR6 ;  /* 0x000000061c1c7c28 */ /* 0x000fe20008000000 */
[----:B------:R-:W-:Y:S01]  /*cd20*/  UMOV UR6, 0xb28be17e ;  /* 0xb28be17e00067882 */ /* 0x000fe20000000000 */
[----:B------:R-:W-:Y:S02]  /*cd30*/  UMOV UR7, 0x3edd245b ;  /* 0x3edd245b00077882 */ /* 0x000fe40000000000 */
[----:B------:R-:W-:-:S04]  /*cd40*/  DMUL R54, R54, -UR6 ;  /* 0x8000000636367c28 */ /* 0x000fc80008000000 */
        /* <DEDUP_REMOVED lines=31> */
.L_x_172:
[----:B------:R-:W-:Y:S05]  /*cf40*/  BSYNC.RECONVERGENT B0 ;  /* 0x0000000000007941 */ /* 0x000fea0003800200 */
.L_x_171:
[----:B------:R-:W-:Y:S01]  /*cf50*/  DADD R14, R4, 1 ;  /* 0x3ff00000040e7429 */ /* 0x000fe20000000000 */
[----:B------:R-:W-:Y:S01]  /*cf60*/  UMOV UR6, 0xa3d70a4 ;  /* 0x0a3d70a400067882 */ /* 0x000fe20000000000 */
[----:B------:R-:W-:Y:S01]  /*cf70*/  MOV R4, 0x1 ;  /* 0x0000000100047802 */ /* 0x000fe20000000f00 */
[----:B------:R-:W-:Y:S01]  /*cf80*/  UMOV UR7, 0x4042e3d7 ;  /* 0x4042e3d700077882 */ /* 0x000fe20000000000 */
[----:B------:R-:W-:Y:S01]  /*cf90*/  DFMA R54, R52, -25428, R54 ;  /* 0xc0d8d5003436782b */ /* 0x000fe20000000036 */
[----:B------:R-:W-:Y:S01]  /*cfa0*/  BSSY.RECONVERGENT B2, `(.L_x_173) ;  /* 0x0000017000027945 */ /* 0x000fe20003800200 */
[----:B------:R-:W0:Y:S02]  /*cfb0*/  MUFU.RCP64H R5, R15 ;  /* 0x0000000f00057308 */ /* 0x000e240000001800 */
[----:B0-----:R-:W-:-:S08]  /*cfc0*/  DFMA R6, -R14, R4, 1 ;  /* 0x3ff000000e06742b */ /* 0x001fd00000000104 */
[----:B------:R-:W-:-:S08]  /*cfd0*/  DFMA R6, R6, R6, R6 ;  /* 0x000000060606722b */ /* 0x000fd00000000006 */
[----:B------:R-:W-:Y:S02]  /*cfe0*/  DFMA R6, R4, R6, R4 ;  /* 0x000000060406722b */ /* 0x000fe40000000004 */
[----:B------:R-:W-:-:S06]  /*cff0*/  DADD R4, R22, UR6 ;  /* 0x0000000616047e29 */ /* 0x000fcc0008000000 */
[----:B------:R-:W-:Y:S02]  /*d000*/  DFMA R8, -R14, R6, 1 ;  /* 0x3ff000000e08742b */ /* 0x000fe40000000106 */
[----:B------:R-:W-:-:S06]  /*d010*/  DMUL R10, R54, R4 ;  /* 0x00000004360a7228 */ /* 0x000fcc0000000000 */
        /* <DEDUP_REMOVED lines=15> */
.L_x_174:
[----:B------:R-:W-:Y:S05]  /*d110*/  BSYNC.RECONVERGENT B2 ;  /* 0x0000000000027941 */ /* 0x000fea0003800200 */
.L_x_173:
[----:B------:R-:W-:Y:S01]  /*d120*/  UMOV UR6, 0x7fa1a0cf ;  /* 0x7fa1a0cf00067882 */ /* 0x000fe20000000000 */
[----:B------:R-:W-:Y:S01]  /*d130*/  UMOV UR7, 0x3f858b82 ;  /* 0x3f858b8200077882 */ /* 0x000fe20000000000 */
[----:B------:R-:W-:Y:S01]  /*d140*/  IMAD.MOV.U32 R8, RZ, RZ, 0x652b82fe ;  /* 0x652b82feff087424 */ /* 0x000fe200078e00ff */
[----:B------:R-:W-:Y:S01]  /*d150*/  DMUL R10, R22, -UR6 ;  /* 0x80000006160a7c28 */ /* 0x000fe20008000000 */
[----:B------:R-:W-:Y:S01]  /*d160*/  IMAD.MOV.U32 R9, RZ, RZ, 0x3ff71547 ;  /* 0x3ff71547ff097424 */ /* 0x000fe200078e00ff */
[----:B------:R-:W-:Y:S01]  /*d170*/  MOV R4, 0xfefa39ef ;  /* 0xfefa39ef00047802 */ /* 0x000fe20000000f00 */
[----:B------:R-:W-:Y:S01]  /*d180*/  IMAD.MOV.U32 R5, RZ, RZ, 0x3fe62e42 ;  /* 0x3fe62e42ff057424 */ /* 0x000fe200078e00ff */
[----:B------:R-:W-:Y:S01]  /*d190*/  MOV R24, 0x62401315 ;  /* 0x6240131500187802 */ /* 0x000fe20000000f00 */
[----:B------:R-:W-:Y:S01]  /*d1a0*/  IMAD.MOV.U32 R6, RZ, RZ, 0x3b39803f ;  /* 0x3b39803fff067424 */ /* 0x000fe200078e00ff */
[----:B------:R-:W-:Y:S01]  /*d1b0*/  BSSY.RECONVERGENT B0, `(.L_x_175) ;  /* 0x0000034000007945 */ /* 0x000fe20003800200 */
[----:B------:R-:W-:Y:S01]  /*d1c0*/  IMAD.MOV.U32 R7, RZ, RZ, 0x3c7abc9e ;  /* 0x3c7abc9eff077424 */ /* 0x000fe200078e00ff */
[----:B------:R-:W-:Y:S01]  /*d1d0*/  DFMA R12, R10, R8, 6.75539944105574400000e+15 ;  /* 0x433800000a0c742b */ /* 0x000fe20000000008 */
[----:B------:R-:W-:Y:S01]  /*d1e0*/  IMAD.MOV.U32 R25, RZ, RZ, 0x3ec71dee ;  /* 0x3ec71deeff197424 */ /* 0x000fe200078e00ff */
[----:B------:R-:W-:-:S06]  /*d1f0*/  FSETP.GEU.AND P0, PT, |R11|, 4.1917929649353027344, PT ;  /* 0x4086232b0b00780b */ /* 0x000fcc0003f0e200 */
[----:B------:R-:W-:-:S08]  /*d200*/  DADD R14, R12, -6.75539944105574400000e+15 ;  /* 0xc33800000c0e7429 */ /* 0x000fd00000000000 */
[----:B------:R-:W-:-:S08]  /*d210*/  DFMA R16, R14, -R4, R10 ;  /* 0x800000040e10722b */ /* 0x000fd0000000000a */
[----:B------:R-:W-:Y:S01]  /*d220*/  DFMA R54, R14, -R6, R16 ;  /* 0x800000060e36722b */ /* 0x000fe20000000010 */
[----:B------:R-:W-:Y:S01]  /*d230*/  MOV R14, 0x69ce2bdf ;  /* 0x69ce2bdf000e7802 */ /* 0x000fe20000000f00 */
[----:B------:R-:W-:Y:S02]  /*d240*/  IMAD.MOV.U32 R15, RZ, RZ, 0x3e5ade15 ;  /* 0x3e5ade15ff0f7424 */ /* 0x000fe400078e00ff */
[----:B------:R-:W-:Y:S02]  /*d250*/  IMAD.MOV.U32 R16, RZ, RZ, -0x35dec16 ;  /* 0xfca213eaff107424 */ /* 0x000fe400078e00ff */
[----:B------:R-:W-:-:S06]  /*d260*/  IMAD.MOV.U32 R17, RZ, RZ, 0x3e928af3 ;  /* 0x3e928af3ff117424 */ /* 0x000fcc00078e00ff */
[----:B------:R-:W-:-:S08]  /*d270*/  DFMA R28, R54, R14, R16 ;  /* 0x0000000e361c722b */ /* 0x000fd00000000010 */
        /* <DEDUP_REMOVED lines=39> */
.L_x_176:
[----:B------:R-:W-:Y:S05]  /*d4f0*/  BSYNC.RECONVERGENT B0 ;  /* 0x0000000000007941 */ /* 0x000fea0003800200 */
.L_x_175:
[----:B------:R-:W-:Y:S01]  /*d500*/  UMOV UR6, 0x851eb852 ;  /* 0x851eb85200067882 */ /* 0x000fe20000000000 */
[----:B------:R-:W-:Y:S01]  /*d510*/  UMOV UR7, 0x404411eb ;  /* 0x404411eb00077882 */ /* 0x000fe20000000000 */
[----:B------:R-:W-:Y:S01]  /*d520*/  BSSY.RECONVERGENT B0, `(.L_x_177) ;  /* 0x0000024000007945 */ /* 0x000fe20003800200 */
[----:B------:R-:W-:Y:S01]  /*d530*/  DADD R10, R22, UR6 ;  /* 0x00000006160a7e29 */ /* 0x000fe20008000000 */
[----:B------:R-:W-:Y:S01]  /*d540*/  UMOV UR6, 0x2eb1c433 ;  /* 0x2eb1c43300067882 */ /* 0x000fe20000000000 */
[----:B------:R-:W-:-:S06]  /*d550*/  UMOV UR7, 0x3fc1a36e ;  /* 0x3fc1a36e00077882 */ /* 0x000fcc0000000000 */
        /* <DEDUP_REMOVED lines=32> */
.L_x_178:
[----:B------:R-:W-:Y:S05]  /*d760*/  BSYNC.RECONVERGENT B0 ;  /* 0x0000000000007941 */ /* 0x000fea0003800200 */
.L_x_177:
        /* <DEDUP_REMOVED lines=25> */
.L_x_180:
[----:B------:R-:W-:Y:S05]  /*d900*/  BSYNC.RECONVERGENT B2 ;  /* 0x0000000000027941 */ /* 0x000fea0003800200 */
.L_x_179:
[----:B------:R-:W-:-:S11]  /*d910*/  DADD R38, R8, R38 ;  /* 0x0000000008267229 */ /* 0x000fd60000000026 */
.L_x_166:
[----:B------:R-:W-:Y:S05]  /*d920*/  BSYNC.RECONVERGENT B1 ;  /* 0x0000000000017941 */ /* 0x000fea0003800200 */
.L_x_158:
[----:B------:R-:W0:Y:S01]  /*d930*/  MUFU.RCP64H R5, 7 ;  /* 0x401c000000057908 */ /* 0x000e220000001800 */
[----:B------:R-:W-:Y:S01]  /*d940*/  IMAD.MOV.U32 R8, RZ, RZ, 0x0 ;  /* 0x00000000ff087424 */ /* 0x000fe200078e00ff */
[----:B------:R-:W-:Y:S01]  /*d950*/  MOV R9, 0x401c0000 ;  /* 0x401c000000097802 */ /* 0x000fe20000000f00 */
[----:B------:R-:W-:Y:S01]  /*d960*/  IMAD.MOV.U32 R4, RZ, RZ, 0x1 ;  /* 0x00000001ff047424 */ /* 0x000fe200078e00ff */
[----:B------:R-:W-:Y:S01]  /*d970*/  DADD R12, -R22, -26 ;  /* 0xc03a0000160c7429 */ /* 0x000fe20000000100 */
[----:B------:R-:W-:Y:S09]  /*d980*/  BSSY.RECONVERGENT B1, `(.L_x_181) ;  /* 0x0000013000017945 */ /* 0x000ff20003800200 */
[----:B------:R-:W-:Y:S01]  /*d990*/  FSETP.GEU.AND P1, PT, |R13|, 6.5827683646048100446e-37, PT ;  /* 0x036000000d00780b */ /* 0x000fe20003f2e200 */
[----:B0-----:R-:W-:-:S08]  /*d9a0*/  DFMA R6, R4, -R8, 1 ;  /* 0x3ff000000406742b */ /* 0x001fd00000000808 */
[----:B------:R-:W-:-:S08]  /*d9b0*/  DFMA R6, R6, R6, R6 ;  /* 0x000000060606722b */ /* 0x000fd00000000006 */
[----:B------:R-:W-:-:S08]  /*d9c0*/  DFMA R6, R4, R6, R4 ;  /* 0x000000060406722b */ /* 0x000fd00000000004 */
[----:B------:R-:W-:-:S08]  /*d9d0*/  DFMA R4, R6, -R8, 1 ;  /* 0x3ff000000604742b */ /* 0x000fd00000000808 */
[----:B------:R-:W-:-:S08]  /*d9e0*/  DFMA R4, R6, R4, R6 ;  /* 0x000000040604722b */ /* 0x000fd00000000006 */
[----:B------:R-:W-:-:S08]  /*d9f0*/  DMUL R10, R12, R4 ;  /* 0x000000040c0a7228 */ /* 0x000fd00000000000 */
[----:B------:R-:W-:-:S08]  /*da00*/  DFMA R6, R10, -7, R12 ;  /* 0xc01c00000a06782b */ /* 0x000fd0000000000c */
[----:B------:R-:W-:-:S10]  /*da10*/  DFMA R10, R4, R6, R10 ;  /* 0x00000006040a722b */ /* 0x000fd4000000000a */
[----:B------:R-:W-:-:S05]  /*da20*/  FFMA R4, RZ, 2.4375, R11 ;  /* 0x401c0000ff047823 */ /* 0x000fca000000000b */
[----:B------:R-:W-:-:S13]  /*da30*/  FSETP.GT.AND P0, PT, |R4|, 1.469367938527859385e-39, PT ;  /* 0x001000000400780b */ /* 0x000fda0003f04200 */
[----:B------:R-:W-:Y:S05]  /*da40*/  @P0 BRA P1, `(.L_x_182) ;  /* 0x0000000000180947 */ /* 0x000fea0000800000 */
[----:B------:R-:W-:Y:S01]  /*da50*/  IMAD.MOV.U32 R11, RZ, RZ, R13 ;  /* 0x000000ffff0b7224 */ /* 0x000fe200078e000d */
[----:B------:R-:W-:Y:S01]  /*da60*/  MOV R9, 0x401c0000 ;  /* 0x401c000000097802 */ /* 0x000fe20000000f00 */
[----:B------:R-:W-:Y:S01]  /*da70*/  IMAD.MOV.U32 R10, RZ, RZ, RZ ;  /* 0x000000ffff0a7224 */ /* 0x000fe200078e00ff */
[----:B------:R-:W-:-:S07]  /*da80*/  MOV R8, 0xdaa0 ;  /* 0x0000daa000087802 */ /* 0x000fce0000000f00 */
[----:B------:R-:W-:Y:S05]  /*da90*/  CALL.REL.NOINC `($__internal_1_$__cuda_sm20_div_rn_f64_full) ;  /* 0x0000012400547944 */ /* 0x000fea0003c00000 */
[----:B------:R-:W-:-:S07]  /*daa0*/  IMAD.MOV.U32 R11, RZ, RZ, R9 ;  /* 0x000000ffff0b7224 */ /* 0x000fce00078e0009 */
.L_x_182:
[----:B------:R-:W-:Y:S05]  /*dab0*/  BSYNC.RECONVERGENT B1 ;  /* 0x0000000000017941 */ /* 0x000fea0003800200 */
.L_x_181:
        /* <DEDUP_REMOVED lines=31> */
[----:B------:R-:W-:Y:S02]  /*dcb0*/  DADD R14, -R22, -45 ;  /* 0xc0468000160e7429 */ /* 0x000fe40000000100 */
        /* <DEDUP_REMOVED lines=25> */
[----:B------:R-:W-:-:S05]  /*de50*/  FFMA R6, RZ, 2.5625, R9 ;  /* 0x40240000ff067823 */ /* 0x000fca0000000009 */
        /* <DEDUP_REMOVED lines=9> */
[----:B------:R-:W-:Y:S01]  /*def0*/  FSEL R30, R6, RZ, P0 ;  /* 0x000000ff061e7208 */ /* 0x000fe20000000000 */
[----:B------:R-:W-:Y:S01]  /*df00*/  @!P1 IMAD.MOV.U32 R6, RZ, RZ, RZ ;  /* 0x000000ffff069224 */ /* 0x000fe200078e00ff */
[----:B------:R-:W-:-:S05]  /*df10*/  @!P1 SHF.R.S32.HI R5, RZ, 0x1, R5 ;  /* 0x00000001ff059819 */ /* 0x000fca0000011405 */
[----:B------:R-:W-:Y:S01]  /*df20*/  @!P1 IMAD.IADD R4, R4, 0x1, -R5 ;  /* 0x0000000104049824 */ /* 0x000fe200078e0a05 */
[----:B------:R-:W-:-:S04]  /*df30*/  @!P1 LEA R5, R5, R13, 0x14 ;  /* 0x0000000d05059211 */ /* 0x000fc800078ea0ff */
[----:B------:R-:W-:Y:S01]  /*df40*/  @!P1 LEA R7, R4, 0x3ff00000, 0x14 ;  /* 0x3ff0000004079811 */ /* 0x000fe200078ea0ff */
[----:B------:R-:W-:-:S06]  /*df50*/  @!P1 IMAD.MOV.U32 R4, RZ, RZ, R12 ;  /* 0x000000ffff049224 */ /* 0x000fcc00078e000c */
[----:B------:R-:W-:-:S11]  /*df60*/  @!P1 DMUL R30, R4, R6 ;  /* 0x00000006041e9228 */ /* 0x000fd60000000000 */
.L_x_184:
[----:B------:R-:W-:Y:S05]  /*df70*/  BSYNC.RECONVERGENT B0 ;  /* 0x0000000000007941 */ /* 0x000fea0003800200 */
.L_x_183:
        /* <DEDUP_REMOVED lines=10> */
.L_x_186:
[----:B------:R-:W-:Y:S05]  /*e020*/  BSYNC.RECONVERGENT B1 ;  /* 0x0000000000017941 */ /* 0x000fea0003800200 */
.L_x_185:
[----:B------:R-:W-:Y:S01]  /*e030*/  MOV R4, 0x652b82fe ;  /* 0x652b82fe00047802 */ /* 0x000fe20000000f00 */
[----:B------:R-:W-:Y:S01]  /*e040*/  IMAD.MOV.U32 R5, RZ, RZ, 0x3ff71547 ;  /* 0x3ff71547ff057424 */ /* 0x000fe200078e00ff */
[----:B------:R-:W-:Y:S01]  /*e050*/  UMOV UR6, 0xfefa39ef ;  /* 0xfefa39ef00067882 */ /* 0x000fe20000000000 */
[----:B------:R-:W-:Y:S01]  /*e060*/  UMOV UR7, 0x3fe62e42 ;  /* 0x3fe62e4200077882 */ /* 0x000fe20000000000 */
[----:B------:R-:W0:Y:S01]  /*e070*/  MUFU.RCP64H R13, 11.5 ;  /* 0x40270000000d7908 */ /* 0x000e220000001800 */
[----:B------:R-:W-:Y:S02]  /*e080*/  HFMA2 R16, -RZ, RZ, 0, 0 ;  /* 0x00000000ff107431 */ /* 0x000fe400000001ff */
[----:B------:R-:W-:Y:S01]  /*e090*/  IMAD.MOV.U32 R17, RZ, RZ, 0x40270000 ;  /* 0x40270000ff117424 */ /* 0x000fe200078e00ff */
[----:B------:R-:W-:Y:S01]  /*e0a0*/  DFMA R4, R8, R4, 6.75539944105574400000e+15 ;  /* 0x433800000804742b */ /* 0x000fe20000000004 */
[----:B------:R-:W-:Y:S01]  /*e0b0*/  IMAD.MOV.U32 R12, RZ, RZ, 0x1 ;  /* 0x00000001ff0c7424 */ /* 0x000fe200078e00ff */
[----:B------:R-:W-:Y:S01]  /*e0c0*/  DADD R36, R22, 30 ;  /* 0x403e000016247429 */ /* 0x000fe20000000000 */
        /* <DEDUP_REMOVED lines=30> */
[----:B------:R-:W-:-:S05]  /*e2b0*/  DFMA R24, R16, -11.5, R36 ;  /* 0xc02700001018782b */ /* 0x000fca0000000024 */
        /* <DEDUP_REMOVED lines=16> */
[----:B------:R-:W-:-:S05]  /*e3c0*/  FFMA R6, RZ, 2.609375, R11 ;  /* 0x40270000ff067823 */ /* 0x000fca000000000b */
        /* <DEDUP_REMOVED lines=17> */
.L_x_188:
[----:B------:R-:W-:Y:S05]  /*e4e0*/  BSYNC.RECONVERGENT B0 ;  /* 0x0000000000007941 */ /* 0x000fea0003800200 */
.L_x_187:
        /* <DEDUP_REMOVED lines=10> */
.L_x_190:
[----:B------:R-:W-:Y:S05]  /*e590*/  BSYNC.RECONVERGENT B1 ;  /* 0x0000000000017941 */ /* 0x000fea0003800200 */
.L_x_189:
        /* <DEDUP_REMOVED lines=58> */
.L_x_192:
[----:B------:R-:W-:Y:S05]  /*e940*/  BSYNC.RECONVERGENT B0 ;  /* 0x0000000000007941 */ /* 0x000fea0003800200 */
.L_x_191:
[----:B------:R-:W-:Y:S01]  /*e950*/  DADD R12, R6, 1 ;  /* 0x3ff00000060c7429 */ /* 0x000fe20000000000 */
[----:B------:R-:W-:Y:S01]  /*e960*/  BSSY.RECONVERGENT B1, `(.L_x_193) ;  /* 0x0000016000017945 */ /* 0x000fe20003800200 */
[----:B------:R-:W-:-:S04]  /*e970*/  IMAD.MOV.U32 R6, RZ, RZ, 0x1 ;  /* 0x00000001ff067424 */ /* 0x000fc800078e00ff */
[----:B------:R-:W0:Y:S02]  /*e980*/  MUFU.RCP64H R7, R13 ;  /* 0x0000000d00077308 */ /* 0x000e240000001800 */
[----:B0-----:R-:W-:-:S08]  /*e990*/  DFMA R8, -R12, R6, 1 ;  /* 0x3ff000000c08742b */ /* 0x001fd00000000106 */
[----:B------:R-:W-:-:S08]  /*e9a0*/  DFMA R8, R8, R8, R8 ;  /* 0x000000080808722b */ /* 0x000fd00000000008 */
[----:B------:R-:W-:-:S08]  /*e9b0*/  DFMA R8, R6, R8, R6 ;  /* 0x000000080608722b */ /* 0x000fd00000000006 */
[----:B------:R-:W-:-:S08]  /*e9c0*/  DFMA R6, -R12, R8, 1 ;  /* 0x3ff000000c06742b */ /* 0x000fd00000000108 */
[----:B------:R-:W-:-:S08]  /*e9d0*/  DFMA R6, R8, R6, R8 ;  /* 0x000000060806722b */ /* 0x000fd00000000008 */
[----:B------:R-:W-:-:S08]  /*e9e0*/  DMUL R8, R6, 6 ;  /* 0x4018000006087828 */ /* 0x000fd00000000000 */
[----:B------:R-:W-:-:S08]  /*e9f0*/  DFMA R10, -R12, R8, 6 ;  /* 0x401800000c0a742b */ /* 0x000fd00000000108 */
[----:B------:R-:W-:-:S10]  /*ea00*/  DFMA R6, R6, R10, R8 ;  /* 0x0000000a0606722b */ /* 0x000fd40000000008 */
[----:B------:R-:W-:-:S05]  /*ea10*/  FFMA R8, RZ, R13, R7 ;  /* 0x0000000dff087223 */ /* 0x000fca0000000007 */
[----:B------:R-:W-:-:S13]  /*ea20*/  FSETP.GT.AND P0, PT, |R8|, 1.469367938527859385e-39, PT ;  /* 0x001000000800780b */ /* 0x000fda0003f04200 */
[----:B------:R-:W-:Y:S05]  /*ea30*/  @P0 BRA `(.L_x_194) ;  /* 0x0000000000200947 */ /* 0x000fea0003800000 */
[----:B------:R-:W-:Y:S01]  /*ea40*/  MOV R10, R12 ;  /* 0x0000000c000a7202 */ /* 0x000fe20000000f00 */
[----:B------:R-:W-:Y:S01]  /*ea50*/  IMAD.MOV.U32 R9, RZ, RZ, R13 ;  /* 0x000000ffff097224 */ /* 0x000fe200078e000d */
[----:B------:R-:W-:Y:S01]  /*ea60*/  MOV R8, 0xeaa0 ;  /* 0x0000eaa000087802 */ /* 0x000fe20000000f00 */
[----:B------:R-:W-:Y:S02]  /*ea70*/  IMAD.MOV.U32 R12, RZ, RZ, RZ ;  /* 0x000000ffff0c7224 */ /* 0x000fe400078e00ff */
[----:B------:R-:W-:-:S07]  /*ea80*/  IMAD.MOV.U32 R11, RZ, RZ, 0x40180000 ;  /* 0x40180000ff0b7424 */ /* 0x000fce00078e00ff */
[----:B------:R-:W-:Y:S05]  /*ea90*/  CALL.REL.NOINC `($__internal_1_$__cuda_sm20_div_rn_f64_full) ;  /* 0x0000011400547944 */ /* 0x000fea0003c00000 */
[----:B------:R-:W-:Y:S01]  /*eaa0*/  MOV R6, R10 ;  /* 0x0000000a00067202 */ /* 0x000fe20000000f00 */
[----:B------:R-:W-:-:S07]  /*eab0*/  IMAD.MOV.U32 R7, RZ, RZ, R9 ;  /* 0x000000ffff077224 */ /* 0x000fce00078e0009 */
.L_x_194:
[----:B------:R-:W-:Y:S05]  /*eac0*/  BSYNC.RECONVERGENT B1 ;  /* 0x0000000000017941 */ /* 0x000fea0003800200 */
.L_x_193:
[----:B------:R-:W0:Y:S01]  /*ead0*/  MUFU.RCP64H R9, R5 ;  /* 0x0000000500097308 */ /* 0x000e220000001800 */
[----:B------:R-:W-:Y:S01]  /*eae0*/  IMAD.MOV.U32 R8, RZ, RZ, 0x1 ;  /* 0x00000001ff087424 */ /* 0x000fe200078e00ff */
[----:B------:R-:W-:Y:S05]  /*eaf0*/  BSSY.RECONVERGENT B1, `(.L_x_195) ;  /* 0x0000013000017945 */ /* 0x000fea0003800200 */
        /* <DEDUP_REMOVED lines=11> */
[----:B------:R-:W-:Y:S01]  /*ebb0*/  IMAD.MOV.U32 R10, RZ, RZ, R4 ;  /* 0x000000ffff0a7224 */ /* 0x000fe200078e0004 */
[----:B------:R-:W-:Y:S01]  /*ebc0*/  MOV R9, R5 ;  /* 0x0000000500097202 */ /* 0x000fe20000000f00 */
[----:B------:R-:W-:Y:S01]  /*ebd0*/  IMAD.MOV.U32 R12, RZ, RZ, RZ ;  /* 0x000000ffff0c7224 */ /* 0x000fe200078e00ff */
[----:B------:R-:W-:Y:S01]  /*ebe0*/  MOV R8, 0xec10 ;  /* 0x0000ec1000087802 */ /* 0x000fe20000000f00 */
[----:B------:R-:W-:-:S07]  /*ebf0*/  IMAD.MOV.U32 R11, RZ, RZ, 0x407c2000 ;  /* 0x407c2000ff0b7424 */ /* 0x000fce00078e00ff */
[----:B------:R-:W-:Y:S05]  /*ec00*/  CALL.REL.NOINC `($__internal_1_$__cuda_sm20_div_rn_f64_full) ;  /* 0x0000011000f87944 */ /* 0x000fea0003c00000 */
[----:B------:R-:W-:-:S07]  /*ec10*/  IMAD.MOV.U32 R8, RZ, RZ, R10 ;  /* 0x000000ffff087224 */ /* 0x000fce00078e000a */
.L_x_196:
[----:B------:R-:W-:Y:S05]  /*ec20*/  BSYNC.RECONVERGENT B1 ;  /* 0x0000000000017941 */ /* 0x000fea0003800200 */
.L_x_195:
[----:B------:R-:W0:Y:S01]  /*ec30*/  MUFU.RCP64H R5, 24 ;  /* 0x4038000000057908 */ /* 0x000e220000001800 */
[----:B------:R-:W-:Y:S01]  /*ec40*/  MOV R12, 0x0 ;  /* 0x00000000000c7802 */ /* 0x000fe20000000f00 */
[----:B------:R-:W-:Y:S01]  /*ec50*/  IMAD.MOV.U32 R13, RZ, RZ, 0x40380000 ;  /* 0x40380000ff0d7424 */ /* 0x000fe200078e00ff */
[----:B------:R-:W-:Y:S01]  /*ec60*/  BSSY.RECONVERGENT B1, `(.L_x_197) ;  /* 0x0000016000017945 */ /* 0x000fe20003800200 */
[----:B------:R-:W-:-:S06]  /*ec70*/  IMAD.MOV.U32 R4, RZ, RZ, 0x1 ;  /* 0x00000001ff047424 */ /* 0x000fcc00078e00ff */
[----:B0-----:R-:W-:-:S08]  /*ec80*/  DFMA R10, R4, -R12, 1 ;  /* 0x3ff00000040a742b */ /* 0x001fd0000000080c */
[----:B------:R-:W-:-:S08]  /*ec90*/  DFMA R10, R10, R10, R10 ;  /* 0x0000000a0a0a722b */ /* 0x000fd0000000000a */
[----:B------:R-:W-:-:S08]  /*eca0*/  DFMA R10, R4, R10, R4 ;  /* 0x0000000a040a722b */ /* 0x000fd00000000004 */
[----:B------:R-:W-:Y:S02]  /*ecb0*/  DFMA R4, R10, -R12, 1 ;  /* 0x3ff000000a04742b */ /* 0x000fe4000000080c */
[----:B------:R-:W-:-:S06]  /*ecc0*/  DADD R12, R22, 88 ;  /* 0x40560000160c7429 */ /* 0x000fcc0000000000 */
[----:B------:R-:W-:-:S04]  /*ecd0*/  DFMA R4, R10, R4, R10 ;  /* 0x000000040a04722b */ /* 0x000fc8000000000a */
[----:B------:R-:W-:-:S04]  /*ece0*/  FSETP.GEU.AND P1, PT, |R13|, 6.5827683646048100446e-37, PT ;  /* 0x036000000d00780b */ /* 0x000fc80003f2e200 */
[----:B------:R-:W-:-:S08]  /*ecf0*/  DMUL R10, R12, R4 ;  /* 0x000000040c0a7228 */ /* 0x000fd00000000000 */
[----:B------:R-:W-:-:S08]  /*ed00*/  DFMA R14, R10, -24, R12 ;  /* 0xc03800000a0e782b */ /* 0x000fd0000000000c */
[----:B------:R-:W-:-:S10]  /*ed10*/  DFMA R10, R4, R14, R10 ;  /* 0x0000000e040a722b */ /* 0x000fd4000000000a */
[----:B------:R-:W-:-:S05]  /*ed20*/  FFMA R4, RZ, 2.875, R11 ;  /* 0x40380000ff047823 */ /* 0x000fca000000000b */
[----:B------:R-:W-:Y:S01]  /*ed30*/  FSETP.GT.AND P0, PT, |R4|, 1.469367938527859385e-39, PT ;  /* 0x001000000400780b */ /* 0x000fe20003f04200 */
[----:B------:R-:W-:-:S12]  /*ed40*/  DMUL R4, R8, R6 ;  /* 0x0000000608047228 */ /* 0x000fd80000000000 */
[----:B------:R-:W-:Y:S05]  /*ed50*/  @P0 BRA P1, `(.L_x_198) ;  /* 0x0000000000180947 */ /* 0x000fea0000800000 */
[----:B------:R-:W-:Y:S01]  /*ed60*/  IMAD.MOV.U32 R11, RZ, RZ, R13 ;  /* 0x000000ffff0b7224 */ /* 0x000fe200078e000d */
[----:B------:R-:W-:Y:S01]  /*ed70*/  MOV R10, RZ ;  /* 0x000000ff000a7202 */ /* 0x000fe20000000f00 */
[----:B------:R-:W-:Y:S01]  /*ed80*/  IMAD.MOV.U32 R9, RZ, RZ, 0x40380000 ;  /* 0x40380000ff097424 */ /* 0x000fe200078e00ff */
[----:B------:R-:W-:-:S07]  /*ed90*/  MOV R8, 0xedb0 ;  /* 0x0000edb000087802 */ /* 0x000fce0000000f00 */
[----:B------:R-:W-:Y:S05]  /*eda0*/  CALL.REL.NOINC `($__internal_1_$__cuda_sm20_div_rn_f64_full) ;  /* 0x0000011000907944 */ /* 0x000fea0003c00000 */
[----:B------:R-:W-:-:S07]  /*edb0*/  IMAD.MOV.U32 R11, RZ, RZ, R9 ;  /* 0x000000ffff0b7224 */ /* 0x000fce00078e0009 */
.L_x_198:
[----:B------:R-:W-:Y:S05]  /*edc0*/  BSYNC.RECONVERGENT B1 ;  /* 0x0000000000017941 */ /* 0x000fea0003800200 */
.L_x_197:
[----:B------:R-:W-:Y:S01]  /*edd0*/  IMAD.MOV.U32 R6, RZ, RZ, 0x652b82fe ;  /* 0x652b82feff067424 */ /* 0x000fe200078e00ff */
[----:B------:R-:W-:Y:S01]  /*ede0*/  MOV R7, 0x3ff71547 ;  /* 0x3ff7154700077802 */ /* 0x000fe20000000f00 */
[----:B------:R-:W-:Y:S01]  /*edf0*/  UMOV UR6, 0xfefa39ef ;  /* 0xfefa39ef00067882 */ /* 0x000fe20000000000 */
[----:B------:R-:W-:Y:S01]  /*ee00*/  UMOV UR7, 0x3fe62e42 ;  /* 0x3fe62e4200077882 */ /* 0x000fe20000000000 */
[----:B------:R-:W0:Y:S01]  /*ee10*/  MUFU.RCP64H R15, 20 ;  /* 0x40340000000f7908 */ /* 0x000e220000001800 */
[----:B------:R-:W-:Y:S01]  /*ee20*/  IMAD.MOV.U32 R24, RZ, RZ, 0x0 ;  /* 0x00000000ff187424 */ /* 0x000fe200078e00ff */
[----:B------:R-:W-:Y:S01]  /*ee30*/  MOV R25, 0x40340000 ;  /* 0x4034000000197802 */ /* 0x000fe20000000f00 */
[----:B------:R-:W-:Y:S01]  /*ee40*/  DFMA R6, R10, R6, 6.75539944105574400000e+15 ;  /* 0x433800000a06742b */ /* 0x000fe20000000006 */
[----:B------:R-:W-:Y:S01]  /*ee50*/  IMAD.MOV.U32 R14, RZ, RZ, 0x1 ;  /* 0x00000001ff0e7424 */ /* 0x000fe200078e00ff */
[----:B------:R-:W-:Y:S01]  /*ee60*/  FSETP.GEU.AND P0, PT, |R11|, 4.1917929649353027344, PT ;  /* 0x4086232b0b00780b */ /* 0x000fe20003f0e200 */
[----:B------:R-:W-:Y:S01]  /*ee70*/  BSSY.RECONVERGENT B0, `(.L_x_199) ;  /* 0x0000040000007945 */ /* 0x000fe20003800200 */
[----:B------:R-:W-:-:S04]  /*ee80*/  FSETP.GEU.AND P3, PT, |R19|, 6.5827683646048100446e-37, PT ;  /* 0x036000001300780b */ /* 0x000fc80003f6e200 */
[----:B------:R-:W-:Y:S02]  /*ee90*/  DADD R12, R6, -6.75539944105574400000e+15 ;  /* 0xc3380000060c7429 */ /* 0x000fe40000000000 */
[----:B0-----:R-:W-:-:S06]  /*eea0*/  DFMA R16, R14, -R24, 1 ;  /* 0x3ff000000e10742b */ /* 0x001fcc0000000818 */
[----:B------:R-:W-:Y:S01]  /*eeb0*/  DFMA R8, R12, -UR6, R10 ;  /* 0x800000060c087c2b */ /* 0x000fe2000800000a */
[----:B------:R-:W-:Y:S01]  /*eec0*/  UMOV UR6, 0x3b39803f ;  /* 0x3b39803f00067882 */ /* 0x000fe20000000000 */
[----:B------:R-:W-:Y:S01]  /*eed0*/  UMOV UR7, 0x3c7abc9e ;  /* 0x3c7abc9e00077882 */ /* 0x000fe20000000000 */
[----:B------:R-:W-:-:S05]  /*eee0*/  DFMA R16, R16, R16, R16 ;  /* 0x000000101010722b */ /* 0x000fca0000000010 */
        /* <DEDUP_REMOVED lines=38> */
[----:B------:R-:W-:-:S05]  /*f150*/  FFMA R12, RZ, 2.8125, R9 ;  /* 0x40340000ff0c7823 */ /* 0x000fca0000000009 */
        /* <DEDUP_REMOVED lines=11> */
[----:B------:R-:W-:-:S04]  /*f210*/  @!P1 SHF.R.S32.HI R7, RZ, 0x1, R7 ;  /* 0x00000001ff079819 */ /* 0x000fc80000011407 */
[----:B------:R-:W-:Y:S01]  /*f220*/  @!P1 IADD3 R6, PT, PT, R6, -R7, RZ ;  /* 0x8000000706069210 */ /* 0x000fe20007ffe0ff */
[----:B------:R-:W-:-:S03]  /*f230*/  @!P1 IMAD R7, R7, 0x100000, R15 ;  /* 0x0010000007079824 */ /* 0x000fc600078e020f */
[----:B------:R-:W-:Y:S01]  /*f240*/  @!P1 LEA R11, R6, 0x3ff00000, 0x14 ;  /* 0x3ff00000060b9811 */ /* 0x000fe200078ea0ff */
[----:B------:R-:W-:-:S06]  /*f250*/  @!P1 IMAD.MOV.U32 R6, RZ, RZ, R14 ;  /* 0x000000ffff069224 */ /* 0x000fcc00078e000e */
[----:B------:R-:W-:-:S11]  /*f260*/  @!P1 DMUL R12, R6, R10 ;  /* 0x0000000a060c9228 */ /* 0x000fd60000000000 */
.L_x_200:
[----:B------:R-:W-:Y:S05]  /*f270*/  BSYNC.RECONVERGENT B0 ;  /* 0x0000000000007941 */ /* 0x000fea0003800200 */
.L_x_199:
[----:B------:R-:W-:Y:S01]  /*f280*/  BSSY.RECONVERGENT B1, `(.L_x_201) ;  /* 0x000000a000017945 */ /* 0x000fe20003800200 */
[----:B------:R-:W-:-:S03]  /*f290*/  DADD R6, R12, 1 ;  /* 0x3ff000000c067429 */ /* 0x000fc60000000000 */
[----:B------:R-:W-:Y:S08]  /*f2a0*/  @P2 BRA P3, `(.L_x_202) ;  /* 0x00000000001c2947 */ /* 0x000ff00001800000 */
[----:B------:R-:W-:Y:S01]  /*f2b0*/  MOV R12, R18 ;  /* 0x00000012000c7202 */ /* 0x000fe20000000f00 */
[----:B------:R-:W-:Y:S01]  /*f2c0*/  IMAD.MOV.U32 R11, RZ, RZ, R19 ;  /* 0x000000ffff0b7224 */ /* 0x000fe200078e0013 */
[----:B------:R-:W-:Y:S01]  /*f2d0*/  MOV R8, 0xf310 ;  /* 0x0000f31000087802 */ /* 0x000fe20000000f00 */
[----:B------:R-:W-:Y:S02]  /*f2e0*/  IMAD.MOV.U32 R10, RZ, RZ, RZ ;  /* 0x000000ffff0a7224 */ /* 0x000fe400078e00ff */
[----:B------:R-:W-:-:S07]  /*f2f0*/  IMAD.MOV.U32 R9, RZ, RZ, 0x40340000 ;  /* 0x40340000ff097424 */ /* 0x000fce00078e00ff */
[----:B------:R-:W-:Y:S05]  /*f300*/  CALL.REL.NOINC `($__internal_1_$__cuda_sm20_div_rn_f64_full) ;  /* 0x0000010c00387944 */ /* 0x000fea0003c00000 */
[----:B------:R-:W-:-:S07]  /*f310*/  MOV R8, R10 ;  /* 0x0000000a00087202 */ /* 0x000fce0000000f00 */
.L_x_202:
[----:B------:R-:W-:Y:S05]  /*f320*/  BSYNC.RECONVERGENT B1 ;  /* 0x0000000000017941 */ /* 0x000fea0003800200 */
.L_x_201:
[----:B------:R-:W-:Y:S01]  /*f330*/  IMAD.MOV.U32 R12, RZ, RZ, 0x652b82fe ;  /* 0x652b82feff0c7424 */ /* 0x000fe200078e00ff */
[----:B------:R-:W-:Y:S01]  /*f340*/  UMOV UR6, 0xfefa39ef ;  /* 0xfefa39ef00067882 */ /* 0x000fe20000000000 */
[----:B------:R-:W-:Y:S01]  /*f350*/  IMAD.MOV.U32 R13, RZ, RZ, 0x3ff71547 ;  /* 0x3ff71547ff0d7424 */ /* 0x000fe200078e00ff */
[----:B------:R-:W-:Y:S01]  /*f360*/  UMOV UR7, 0x3fe62e42 ;  /* 0x3fe62e4200077882 */ /* 0x000fe20000000000 */
[----:B------:R-:W0:Y:S01]  /*f370*/  MUFU.RCP64H R17, 20 ;  /* 0x4034000000117908 */ /* 0x000e220000001800 */
[----:B------:R-:W-:Y:S01]  /*f380*/  IMAD.MOV.U32 R18, RZ, RZ, 0x0 ;  /* 0x00000000ff127424 */ /* 0x000fe200078e00ff */
[----:B------:R-:W-:Y:S01]  /*f390*/  FSETP.GEU.AND P0, PT, |R9|, 4.1917929649353027344, PT ;  /* 0x4086232b0900780b */ /* 0x000fe20003f0e200 */
[----:B------:R-:W-:Y:S01]  /*f3a0*/  IMAD.MOV.U32 R19, RZ, RZ, 0x40340000 ;  /* 0x40340000ff137424 */ /* 0x000fe200078e00ff */
[----:B------:R-:W-:Y:S01]  /*f3b0*/  DFMA R12, R8, R12, 6.75539944105574400000e+15 ;  /* 0x43380000080c742b */ /* 0x000fe2000000000c */
[----:B------:R-:W-:Y:S01]  /*f3c0*/  IMAD.MOV.U32 R16, RZ, RZ, 0x1 ;  /* 0x00000001ff107424 */ /* 0x000fe200078e00ff */
        /* <DEDUP_REMOVED lines=10> */
[----:B------:R-:W-:Y:S01]  /*f470*/  MOV R11, 0x3e928af3 ;  /* 0x3e928af3000b7802 */ /* 0x000fe20000000f00 */
[----:B------:R-:W-:Y:S01]  /*f480*/  UMOV UR7, 0x3e5ade15 ;  /* 0x3e5ade1500077882 */ /* 0x000fe20000000000 */
[----:B------:R-:W-:Y:S02]  /*f490*/  DFMA R24, R16, R24, R16 ;  /* 0x000000181018722b */ /* 0x000fe40000000010 */
[----:B------:R-:W-:Y:S02]  /*f4a0*/  DADD R16, R22, -60 ;  /* 0xc04e000016107429 */ /* 0x000fe40000000000 */
[----:B------:R-:W-:Y:S01]  /*f4b0*/  DFMA R10, R14, UR6, R10 ;  /* 0x000000060e0a7c2b */ /* 0x000fe2000800000a */
[----:B------:R-:W-:Y:S01]  /*f4c0*/  UMOV UR6, 0x62401315 ;  /* 0x6240131500067882 */ /* 0x000fe20000000000 */
[----:B------:R-:W-:-:S02]  /*f4d0*/  UMOV UR7, 0x3ec71dee ;  /* 0x3ec71dee00077882 */ /* 0x000fc40000000000 */
[----:B------:R-:W-:-:S04]  /*f4e0*/  DFMA R18, R24, -R18, 1 ;  /* 0x3ff000001812742b */ /* 0x000fc80000000812 */
[----:B------:R-:W-:Y:S01]  /*f4f0*/  DFMA R10, R14, R10, UR6 ;  /* 0x000000060e0a7e2b */ /* 0x000fe2000800000a */
[----:B------:R-:W-:Y:S01]  /*f500*/  UMOV UR6, 0x7c89eb71 ;  /* 0x7c89eb7100067882 */ /* 0x000fe20000000000 */
[----:B------:R-:W-:Y:S01]  /*f510*/  UMOV UR7, 0x3efa0199 ;  /* 0x3efa019900077882 */ /* 0x000fe20000000000 */
[----:B------:R-:W-:Y:S01]  /*f520*/  FSETP.GEU.AND P3, PT, |R17|, 6.5827683646048100446e-37, PT ;  /* 0x036000001100780b */ /* 0x000fe20003f6e200 */
[----:B------:R-:W-:-:S04]  /*f530*/  DFMA R46, R24, R18, R24 ;  /* 0x00000012182e722b */ /* 0x000fc80000000018 */
[----:B------:R-:W-:Y:S01]  /*f540*/  DFMA R10, R14, R10, UR6 ;  /* 0x000000060e0a7e2b */ /* 0x000fe2000800000a */
[----:B------:R-:W-:Y:S01]  /*f550*/  UMOV UR6, 0x14761f65 ;  /* 0x14761f6500067882 */ /* 0x000fe20000000000 */
[----:B------:R-:W-:Y:S02]  /*f560*/  UMOV UR7, 0x3f2a01a0 ;  /* 0x3f2a01a000077882 */ /* 0x000fe40000000000 */
[----:B------:R-:W-:-:S04]  /*f570*/  DMUL R24, R46, R16 ;  /* 0x000000102e187228 */ /* 0x000fc80000000000 */
[----:B------:R-:W-:Y:S01]  /*f580*/  DFMA R10, R14, R10, UR6 ;  /* 0x000000060e0a7e2b */ /* 0x000fe2000800000a */
[----:B------:R-:W-:Y:S01]  /*f590*/  UMOV UR6, 0x1852b7af ;  /* 0x1852b7af00067882 */ /* 0x000fe20000000000 */
[----:B------:R-:W-:Y:S02]  /*f5a0*/  UMOV UR7, 0x3f56c16c ;  /* 0x3f56c16c00077882 */ /* 0x000fe40000000000 */
[----:B------:R-:W-:-:S04]  /*f5b0*/  DFMA R28, R24, -20, R16 ;  /* 0xc0340000181c782b */ /* 0x000fc80000000010 */
        /* <DEDUP_REMOVED lines=18> */
[----:B------:R-:W-:Y:S01]  /*f6e0*/  LEA R19, R12, R15, 0x14 ;  /* 0x0000000f0c137211 */ /* 0x000fe200078ea0ff */
[----:B------:R-:W-:Y:S01]  /*f6f0*/  IMAD.MOV.U32 R18, RZ, RZ, R14 ;  /* 0x000000ffff127224 */ /* 0x000fe200078e000e */
[----:B------:R-:W-:Y:S07]  /*f700*/  @!P0 BRA `(.L_x_204) ;  /* 0x0000000000348947 */ /* 0x000fee0003800000 */
        /* <DEDUP_REMOVED lines=13> */
.L_x_204:
[----:B------:R-:W-:Y:S05]  /*f7e0*/  BSYNC.RECONVERGENT B0 ;  /* 0x0000000000007941 */ /* 0x000fea0003800200 */
.L_x_203:
[----:B------:R-:W-:Y:S01]  /*f7f0*/  BSSY.RECONVERGENT B1, `(.L_x_205) ;  /* 0x000000a000017945 */ /* 0x000fe20003800200 */
[----:B------:R-:W-:-:S03]  /*f800*/  DADD R18, R18, 1 ;  /* 0x3ff0000012127429 */ /* 0x000fc60000000000 */
[----:B------:R-:W-:Y:S08]  /*f810*/  @P2 BRA P3, `(.L_x_206) ;  /* 0x00000000001c2947 */ /* 0x000ff00001800000 */
[----:B------:R-:W-:Y:S01]  /*f820*/  IMAD.MOV.U32 R12, RZ, RZ, R16 ;  /* 0x000000ffff0c7224 */ /* 0x000fe200078e0010 */
[----:B------:R-:W-:Y:S01]  /*f830*/  MOV R10, RZ ;  /* 0x000000ff000a7202 */ /* 0x000fe20000000f00 */
[----:B------:R-:W-:Y:S01]  /*f840*/  IMAD.MOV.U32 R11, RZ, RZ, R17 ;  /* 0x000000ffff0b7224 */ /* 0x000fe200078e0011 */
[----:B------:R-:W-:Y:S01]  /*f850*/  MOV R8, 0xf880 ;  /* 0x0000f88000087802 */ /* 0x000fe20000000f00 */
[----:B------:R-:W-:-:S07]  /*f860*/  IMAD.MOV.U32 R9, RZ, RZ, 0x40340000 ;  /* 0x40340000ff097424 */ /* 0x000fce00078e00ff */
[----:B------:R-:W-:Y:S05]  /*f870*/  CALL.REL.NOINC `($__internal_1_$__cuda_sm20_div_rn_f64_full) ;  /* 0x0000010400dc7944 */ /* 0x000fea0003c00000 */
[----:B------:R-:W-:-:S07]  /*f880*/  IMAD.MOV.U32 R11, RZ, RZ, R9 ;  /* 0x000000ffff0b7224 */ /* 0x000fce00078e0009 */
.L_x_206:
[----:B------:R-:W-:Y:S05]  /*f890*/  BSYNC.RECONVERGENT B1 ;  /* 0x0000000000017941 */ /* 0x000fea0003800200 */
.L_x_205:
        /* <DEDUP_REMOVED lines=52> */
[----:B------:R-:W-:Y:S02]  /*fbe0*/  @!P1 MOV R12, RZ ;  /* 0x000000ff000c9202 */ /* 0x000fe40000000f00 */
[----:B------:R-:W-:Y:S02]  /*fbf0*/  @!P1 SHF.R.S32.HI R11, RZ, 0x1, R8 ;  /* 0x00000001ff0b9819 */ /* 0x000fe40000011408 */
[----:B------:R-:W-:-:S03]  /*fc00*/  FSEL R8, R16, RZ, P0 ;  /* 0x000000ff10087208 */ /* 0x000fc60000000000 */
[----:B------:R-:W-:Y:S02]  /*fc10*/  @!P1 IMAD.IADD R14, R14, 0x1, -R11 ;  /* 0x000000010e0e9824 */ /* 0x000fe400078e0a0b */
[----:B------:R-:W-:-:S03]  /*fc20*/  @!P1 IMAD R11, R11, 0x100000, R13 ;  /* 0x001000000b0b9824 */ /* 0x000fc600078e020d */
[----:B------:R-:W-:-:S06]  /*fc30*/  @!P1 LEA R13, R14, 0x3ff00000, 0x14 ;  /* 0x3ff000000e0d9811 */ /* 0x000fcc00078ea0ff */
[----:B------:R-:W-:-:S11]  /*fc40*/  @!P1 DMUL R8, R10, R12 ;  /* 0x0000000c0a089228 */ /* 0x000fd60000000000 */
.L_x_208:
[----:B------:R-:W-:Y:S05]  /*fc50*/  BSYNC.RECONVERGENT B0 ;  /* 0x0000000000007941 */ /* 0x000fea0003800200 */
.L_x_207:
[----:B------:R-:W-:Y:S01]  /*fc60*/  DADD R12, R8, 1 ;  /* 0x3ff00000080c7429 */ /* 0x000fe20000000000 */
[----:B------:R-:W-:Y:S01]  /*fc70*/  UMOV UR6, 0x1eb851ec ;  /* 0x1eb851ec00067882 */ /* 0x000fe20000000000 */
[----:B------:R-:W-:Y:S01]  /*fc80*/  IMAD.MOV.U32 R8, RZ, RZ, 0x1 ;  /* 0x00000001ff087424 */ /* 0x000fe200078e00ff */
        /* <DEDUP_REMOVED lines=20> */
[----:B------:R-:W-:Y:S02]  /*fdd0*/  IMAD.MOV.U32 R24, RZ, RZ, R10 ;  /* 0x000000ffff187224 */ /* 0x000fe400078e000a */
[----:B------:R-:W-:-:S07]  /*fde0*/  IMAD.MOV.U32 R25, RZ, RZ, R9 ;  /* 0x000000ffff197224 */ /* 0x000fce00078e0009 */
.L_x_210:
[----:B------:R-:W-:Y:S05]  /*fdf0*/  BSYNC.RECONVERGENT B1 ;  /* 0x0000000000017941 */ /* 0x000fea0003800200 */
.L_x_209:
[----:B------:R-:W0:Y:S01]  /*fe00*/  MUFU.RCP64H R9, R19 ;  /* 0x0000001300097308 */ /* 0x000e220000001800 */
[----:B------:R-:W-:Y:S01]  /*fe10*/  MOV R8, 0x1 ;  /* 0x0000000100087802 */ /* 0x000fe20000000f00 */
        /* <DEDUP_REMOVED lines=16> */
[----:B------:R-:W-:-:S07]  /*ff20*/  IMAD.MOV.U32 R12, RZ, RZ, RZ ;  /* 0x000000ffff0c7224 */ /* 0x000fce00078e00ff */
[----:B------:R-:W-:Y:S05]  /*ff30*/  CALL.REL.NOINC `($__internal_1_$__cuda_sm20_div_rn_f64_full) ;  /* 0x00000100002c7944 */ /* 0x000fea0003c00000 */
[----:B------:R-:W-:-:S07]  /*ff40*/  IMAD.MOV.U32 R8, RZ, RZ, R10 ;  /* 0x000000ffff087224 */ /* 0x000fce00078e000a */
.L_x_212:
[----:B------:R-:W-:Y:S05]  /*ff50*/  BSYNC.RECONVERGENT B1 ;  /* 0x0000000000017941 */ /* 0x000fea0003800200 */
.L_x_211:
[----:B------:R-:W0:Y:S01]  /*ff60*/  MUFU.RCP64H R11, 14 ;  /* 0x402c0000000b7908 */ /* 0x000e220000001800 */
[----:B------:R-:W-:Y:S01]  /*ff70*/  IMAD.MOV.U32 R14, RZ, RZ, 0x0 ;  /* 0x00000000ff0e7424 */ /* 0x000fe200078e00ff */
[----:B------:R-:W-:Y:S01]  /*ff80*/  MOV R10, 0x1 ;  /* 0x00000001000a7802 */ /* 0x000fe20000000f00 */
[----:B------:R-:W-:Y:S01]  /*ff90*/  IMAD.MOV.U32 R15, RZ, RZ, 0x402c0000 ;  /* 0x402c0000ff0f7424 */ /* 0x000fe200078e00ff */
[----:B------:R-:W-:Y:S01]  /*ffa0*/  BSSY.RECONVERGENT B1, `(.L_x_213) ;  /* 0x0000015000017945 */ /* 0x000fe20003800200 */
[----:B------:R-:W-:-:S04]  /*ffb0*/  DMUL R24, R8, R24 ;  /* 0x0000001808187228 */ /* 0x000fc80000000000 */
[----:B0-----:R-:W-:-:S08]  /*ffc0*/  DFMA R12, R10, -R14, 1 ;  /* 0x3ff000000a0c742b */ /* 0x001fd0000000080e */
[----:B------:R-:W-:-:S08]  /*ffd0*/  DFMA R12, R12, R12, R12 ;  /* 0x0000000c0c0c722b */ /* 0x000fd0000000000c */
[----:B------:R-:W-:Y:S02]  /*ffe0*/  DFMA R10, R10, R12, R10 ;  /* 0x0000000c0a0a722b */ /* 0x000fe4000000000a */
[----:B------:R-:W-:-:S06]  /*fff0*/  DADD R12, -R22, -5 ;  /* 0xc0140000160c7429 */ /* 0x000fcc0000000100 */
[----:B------:R-:W-:-:S04]  /*10000*/  DFMA R14, R10, -R14, 1 ;  /* 0x3ff000000a0e742b */ /* 0x000fc8000000080e */
[----:B------:R-:W-:-:S04]  /*10010*/  FSETP.GEU.AND P1, PT, |R13|, 6.5827683646048100446e-37, PT ;  /* 0x036000000d00780b */ /* 0x000fc80003f2e200 */
[----:B------:R-:W-:-:S08]  /*10020*/  DFMA R10, R10, R14, R10 ;  /* 0x0000000e0a0a722b */ /* 0x000fd0000000000a */
[----:B------:R-:W-:-:S08]  /*10030*/  DMUL R14, R12, R10 ;  /* 0x0000000a0c0e7228 */ /* 0x000fd00000000000 */
[----:B------:R-:W-:-:S08]  /*10040*/  DFMA R16, R14, -14, R12 ;  /* 0xc02c00000e10782b */ /* 0x000fd0000000000c */
[----:B------:R-:W-:-:S10]  /*10050*/  DFMA R10, R10, R16, R14 ;  /* 0x000000100a0a722b */ /* 0x000fd4000000000e */
[----:B------:R-:W-:-:S05]  /*10060*/  FFMA R14, RZ, 2.6875, R11 ;  /* 0x402c0000ff0e7823 */ /* 0x000fca000000000b */
[----:B------:R-:W-:-:S13]  /*10070*/  FSETP.GT.AND P0, PT, |R14|, 1.469367938527859385e-39, PT ;  /* 0x001000000e00780b */ /* 0x000fda0003f04200 */
[----:B------:R-:W-:Y:S05]  /*10080*/  @P0 BRA P1, `(.L_x_214) ;  /* 0x0000000000180947 */ /* 0x000fea0000800000 */
[----:B------:R-:W-:Y:S01]  /*10090*/  IMAD.MOV.U32 R11, RZ, RZ, R13 ;  /* 0x000000ffff0b7224 */ /* 0x000fe200078e000d */
[----:B------:R-:W-:Y:S01]  /*100a0*/  MOV R8, 0x100e0 ;  /* 0x000100e000087802 */ /* 0x000fe20000000f00 */
[----:B------:R-:W-:Y:S02]  /*100b0*/  IMAD.MOV.U32 R10, RZ, RZ, RZ ;  /* 0x000000ffff0a7224 */ /* 0x000fe400078e00ff */
[----:B------:R-:W-:-:S07]  /*100c0*/  IMAD.MOV.U32 R9, RZ, RZ, 0x402c0000 ;  /* 0x402c0000ff097424 */ /* 0x000fce00078e00ff */
[----:B------:R-:W-:Y:S05]  /*100d0*/  CALL.REL.NOINC `($__internal_1_$__cuda_sm20_div_rn_f64_full) ;  /* 0x000000fc00c47944 */ /* 0x000fea0003c00000 */
[----:B------:R-:W-:-:S07]  /*100e0*/  MOV R11, R9 ;  /* 0x00000009000b7202 */ /* 0x000fce0000000f00 */
.L_x_214:
[----:B------:R-:W-:Y:S05]  /*100f0*/  BSYNC.RECONVERGENT B1 ;  /* 0x0000000000017941 */ /* 0x000fea0003800200 */
.L_x_213:
        /* <DEDUP_REMOVED lines=31> */
[----:B------:R-:W-:Y:S02]  /*102f0*/  DADD R16, -R22, 5 ;  /* 0x4014000016107429 */ /* 0x000fe40000000100 */
        /* <DEDUP_REMOVED lines=25> */
[----:B------:R-:W-:-:S05]  /*10490*/  FFMA R14, RZ, 2.375, R9 ;  /* 0x40180000ff0e7823 */ /* 0x000fca0000000009 */
        /* <DEDUP_REMOVED lines=17> */
.L_x_216:
[----:B------:R-:W-:Y:S05]  /*105b0*/  BSYNC.RECONVERGENT B0 ;  /* 0x0000000000007941 */ /* 0x000fea0003800200 */
.L_x_215:
        /* <DEDUP_REMOVED lines=10> */
.L_x_218:
[----:B------:R-:W-:Y:S05]  /*10660*/  BSYNC.RECONVERGENT B1 ;  /* 0x0000000000017941 */ /* 0x000fea0003800200 */
.L_x_217:
        /* <DEDUP_REMOVED lines=59> */
.L_x_220:
[----:B------:R-:W-:Y:S05]  /*10a20*/  BSYNC.RECONVERGENT B0 ;  /* 0x0000000000007941 */ /* 0x000fea0003800200 */
.L_x_219:
[----:B------:R-:W-:Y:S01]  /*10a30*/  DADD R14, R10, 1 ;  /* 0x3ff000000a0e7429 */ /* 0x000fe20000000000 */
[----:B------:R-:W-:Y:S01]  /*10a40*/  IMAD.MOV.U32 R12, RZ, RZ, 0x0 ;  /* 0x00000000ff0c7424 */ /* 0x000fe200078e00ff */
[----:B------:R-:W-:Y:S01]  /*10a50*/  BSSY.RECONVERGENT B0, `(.L_x_221) ;  /* 0x0000018000007945 */ /* 0x000fe20003800200 */
[----:B------:R-:W-:-:S03]  /*10a60*/  IMAD.MOV.U32 R13, RZ, RZ, 0x3fd80000 ;  /* 0x3fd80000ff0d7424 */ /* 0x000fc600078e00ff */
        /* <DEDUP_REMOVED lines=9> */
[----:B------:R-:W-:Y:S01]  /*10b00*/  IADD3 R17, PT, PT, R11, -0x100000, RZ ;  /* 0xfff000000b117810 */ /* 0x000fe20007ffe0ff */
[----:B------:R-:W-:-:S05]  /*10b10*/  IMAD.MOV.U32 R16, RZ, RZ, R10 ;  /* 0x000000ffff107224 */ /* 0x000fca00078e000a */
[----:B------:R-:W-:-:S08]  /*10b20*/  DFMA R12, R46, -R46, R14 ;  /* 0x8000002e2e0c722b */ /* 0x000fd0000000000e */
[----:B------:R-:W-:Y:S01]  /*10b30*/  DFMA R18, R12, R16, R46 ;  /* 0x000000100c12722b */ /* 0x000fe2000000002e */
[----:B------:R-:W-:Y:S10]  /*10b40*/  @!P0 BRA `(.L_x_222) ;  /* 0x0000000000208947 */ /* 0x000ff40003800000 */
        /* <DEDUP_REMOVED lines=8> */
.L_x_222:
[----:B------:R-:W-:Y:S05]  /*10bd0*/  BSYNC.RECONVERGENT B0 ;  /* 0x0000000000007941 */ /* 0x000fea0003800200 */
.L_x_221:
        /* <DEDUP_REMOVED lines=9> */
[----:B------:R-:W-:-:S06]  /*10c70*/  DADD R12, R22, -35 ;  /* 0xc0418000160c7429 */ /* 0x000fcc0000000000 */
[----:B------:R-:W-:-:S04]  /*10c80*/  DFMA R8, R10, R8, R10 ;  /* 0x000000080a08722b */ /* 0x000fc8000000000a */
[----:B------:R-:W-:-:S04]  /*10c90*/  FSETP.GEU.AND P1, PT, |R13|, 6.5827683646048100446e-37, PT ;  /* 0x036000000d00780b */ /* 0x000fc80003f2e200 */
[----:B------:R-:W-:-:S08]  /*10ca0*/  DMUL R10, R12, R8 ;  /* 0x000000080c0a7228 */ /* 0x000fd00000000000 */
[----:B------:R-:W-:-:S08]  /*10cb0*/  DFMA R14, R10, -15, R12 ;  /* 0xc02e00000a0e782b */ /* 0x000fd0000000000c */
[----:B------:R-:W-:-:S10]  /*10cc0*/  DFMA R10, R8, R14, R10 ;  /* 0x0000000e080a722b */ /* 0x000fd4000000000a */
[----:B------:R-:W-:-:S05]  /*10cd0*/  FFMA R8, RZ, 2.71875, R11 ;  /* 0x402e0000ff087823 */ /* 0x000fca000000000b */
[----:B------:R-:W-:-:S13]  /*10ce0*/  FSETP.GT.AND P0, PT, |R8|, 1.469367938527859385e-39, PT ;  /* 0x001000000800780b */ /* 0x000fda0003f04200 */
[----:B------:R-:W-:Y:S05]  /*10cf0*/  @P0 BRA P1, `(.L_x_224) ;  /* 0x0000000000180947 */ /* 0x000fea0000800000 */
[----:B------:R-:W-:Y:S01]  /*10d00*/  IMAD.MOV.U32 R11, RZ, RZ, R13 ;  /* 0x000000ffff0b7224 */ /* 0x000fe200078e000d */
[----:B------:R-:W-:Y:S01]  /*10d10*/  MOV R10, RZ ;  /* 0x000000ff000a7202 */ /* 0x000fe20000000f00 */
[----:B------:R-:W-:Y:S01]  /*10d20*/  IMAD.MOV.U32 R9, RZ, RZ, 0x402e0000 ;  /* 0x402e0000ff097424 */ /* 0x000fe200078e00ff */
[----:B------:R-:W-:-:S07]  /*10d30*/  MOV R8, 0x10d50 ;  /* 0x00010d5000087802 */ /* 0x000fce0000000f00 */
[----:B------:R-:W-:Y:S05]  /*10d40*/  CALL.REL.NOINC `($__internal_1_$__cuda_sm20_div_rn_f64_full) ;  /* 0x000000f000a87944 */ /* 0x000fea0003c00000 */
[----:B------:R-:W-:-:S07]  /*10d50*/  IMAD.MOV.U32 R11, RZ, RZ, R9 ;  /* 0x000000ffff0b7224 */ /* 0x000fce00078e0009 */
.L_x_224:
[----:B------:R-:W-:Y:S05]  /*10d60*/  BSYNC.RECONVERGENT B1 ;  /* 0x0000000000017941 */ /* 0x000fea0003800200 */
.L_x_223:
        /* <DEDUP_REMOVED lines=59> */
.L_x_226:
[----:B------:R-:W-:Y:S05]  /*11120*/  BSYNC.RECONVERGENT B0 ;  /* 0x0000000000007941 */ /* 0x000fea0003800200 */
.L_x_225:
[----:B------:R-:W-:Y:S01]  /*11130*/  DADD R12, R12, 1 ;  /* 0x3ff000000c0c7429 */ /* 0x000fe20000000000 */
        /* <DEDUP_REMOVED lines=17> */
.L_x_228:
[----:B------:R-:W-:Y:S05]  /*11250*/  BSYNC.RECONVERGENT B1 ;  /* 0x0000000000017941 */ /* 0x000fea0003800200 */
.L_x_227:
[----:B------:R-:W0:Y:S01]  /*11260*/  MUFU.RCP64H R9, R19 ;  /* 0x0000001300097308 */ /* 0x000e220000001800 */
[----:B------:R-:W-:Y:S01]  /*11270*/  IMAD.MOV.U32 R8, RZ, RZ, 0x1 ;  /* 0x00000001ff087424 */ /* 0x000fe200078e00ff */
[----:B------:R-:W-:Y:S05]  /*11280*/  BSSY.RECONVERGENT B1, `(.L_x_229) ;  /* 0x0000013000017945 */ /* 0x000fea0003800200 */
[----:B0-----:R-:W-:-:S08]  /*11290*/  DFMA R10, R8, -R18, 1 ;  /* 0x3ff00000080a742b */ /* 0x001fd00000000812 */
[----:B------:R-:W-:-:S08]  /*112a0*/  DFMA R10, R10, R10, R10 ;  /* 0x0000000a0a0a722b */ /* 0x000fd0000000000a */
[----:B------:R-:W-:-:S08]  /*112b0*/  DFMA R10, R8, R10, R8 ;  /* 0x0000000a080a722b */ /* 0x000fd00000000008 */
[----:B------:R-:W-:-:S08]  /*112c0*/  DFMA R8, R10, -R18, 1 ;  /* 0x3ff000000a08742b */ /* 0x000fd00000000812 */
[----:B------:R-:W-:-:S08]  /*112d0*/  DFMA R8, R10, R8, R10 ;  /* 0x000000080a08722b */ /* 0x000fd0000000000a */
[----:B------:R-:W-:-:S08]  /*112e0*/  DMUL R10, R8, 1400 ;  /* 0x4095e000080a7828 */ /* 0x000fd00000000000 */
[----:B------:R-:W-:-:S08]  /*112f0*/  DFMA R12, R10, -R18, 1400 ;  /* 0x4095e0000a0c742b */ /* 0x000fd00000000812 */
        /* <DEDUP_REMOVED lines=11> */
.L_x_230:
[----:B------:R-:W-:Y:S05]  /*113b0*/  BSYNC.RECONVERGENT B1 ;  /* 0x0000000000017941 */ /* 0x000fea0003800200 */
.L_x_229:
[----:B------:R-:W-:Y:S01]  /*113c0*/  PRMT R0, R0, 0x9910, RZ ;  /* 0x0000991000007816 */ /* 0x000fe200000000ff */
[----:B------:R-:W-:Y:S01]  /*113d0*/  BSSY.RECONVERGENT B1, `(.L_x_231) ;  /* 0x00004f4000017945 */ /* 0x000fe20003800200 */
[----:B------:R-:W-:Y:S02]  /*113e0*/  DFMA R54, R10, R54, 80 ;  /* 0x405400000a36742b */ /* 0x000fe40000000036 */
[----:B------:R-:W-:-:S13]  /*113f0*/  ISETP.NE.AND P0, PT, R0, 0x1, PT ;  /* 0x000000010000780c */ /* 0x000fda0003f05270 */
[----:B------:R-:W-:Y:S05]  /*11400*/  @!P0 BRA `(.L_x_232) ;  /* 0x0000003800508947 */ /* 0x000fea0003800000 */
[----:B------:R-:W-:-:S13]  /*11410*/  ISETP.NE.AND P0, PT, R0, 0x3, PT ;  /* 0x000000030000780c */ /* 0x000fda0003f05270 */
[----:B------:R-:W-:Y:S05]  /*11420*/  @P0 BRA `(.L_x_233) ;  /* 0x0000001c00240947 */ /* 0x000fea0003800000 */
        /* <DEDUP_REMOVED lines=9> */
[----:B------:R-:W-:-:S06]  /*114c0*/  DADD R10, -R22, 20 ;  /* 0x40340000160a7429 */ /* 0x000fcc0000000100 */
[----:B------:R-:W-:-:S04]  /*114d0*/  DFMA R14, R12, R8, R12 ;  /* 0x000000080c0e722b */ /* 0x000fc8000000000c */
[----:B------:R-:W-:-:S04]  /*114e0*/  FSETP.GEU.AND P1, PT, |R11|, 6.5827683646048100446e-37, PT ;  /* 0x036000000b00780b */ /* 0x000fc80003f2e200 */
[----:B------:R-:W-:-:S08]  /*114f0*/  DMUL R8, R14, R10 ;  /* 0x0000000a0e087228 */ /* 0x000fd00000000000 */
[----:B------:R-:W-:-:S08]  /*11500*/  DFMA R12, R8, -6, R10 ;  /* 0xc0180000080c782b */ /* 0x000fd0000000000a */
[----:B------:R-:W-:-:S10]  /*11510*/  DFMA R8, R14, R12, R8 ;  /* 0x0000000c0e08722b */ /* 0x000fd40000000008 */
[----:B------:R-:W-:-:S05]  /*11520*/  FFMA R0, RZ, 2.375, R9 ;  /* 0x40180000ff007823 */ /* 0x000fca0000000009 */
        /* <DEDUP_REMOVED lines=8> */
.L_x_235:
[----:B------:R-:W-:Y:S05]  /*115b0*/  BSYNC.RECONVERGENT B2 ;  /* 0x0000000000027941 */ /* 0x000fea0003800200 */
.L_x_234:
[----:B------:R-:W-:Y:S01]  /*115c0*/  IMAD.MOV.U32 R12, RZ, RZ, 0x652b82fe ;  /* 0x652b82feff0c7424 */ /* 0x000fe200078e00ff */
[----:B------:R-:W-:Y:S01]  /*115d0*/  MOV R13, 0x3ff71547 ;  /* 0x3ff71547000d7802 */ /* 0x000fe20000000f00 */
[----:B------:R-:W-:Y:S01]  /*115e0*/  UMOV UR6, 0xfefa39ef ;  /* 0xfefa39ef00067882 */ /* 0x000fe20000000000 */
[----:B------:R-:W-:Y:S01]  /*115f0*/  UMOV UR7, 0x3fe62e42 ;  /* 0x3fe62e4200077882 */ /* 0x000fe20000000000 */
[----:B------:R-:W0:Y:S01]  /*11600*/  MUFU.RCP64H R17, 5 ;  /* 0x4014000000117908 */ /* 0x000e220000001800 */
[----:B------:R-:W-:Y:S02]  /*11610*/  HFMA2 R19, -RZ, RZ, 2.0390625, 0 ;  /* 0x40140000ff137431 */ /* 0x000fe400000001ff */
[----:B------:R-:W-:Y:S01]  /*11620*/  IMAD.MOV.U32 R18, RZ, RZ, 0x0 ;  /* 0x00000000ff127424 */ /* 0x000fe200078e00ff */
[----:B------:R-:W-:Y:S01]  /*11630*/  DFMA R12, R8, R12, 6.75539944105574400000e+15 ;  /* 0x43380000080c742b */ /* 0x000fe2000000000c */
[----:B------:R-:W-:Y:S01]  /*11640*/  IMAD.MOV.U32 R16, RZ, RZ, 0x1 ;  /* 0x00000001ff107424 */ /* 0x000fe200078e00ff */
[----:B------:R-:W-:Y:S01]  /*11650*/  FSETP.GEU.AND P0, PT, |R9|, 4.1917929649353027344, PT ;  /* 0x4086232b0900780b */ /* 0x000fe20003f0e200 */
[----:B------:R-:W-:Y:S05]  /*11660*/  BSSY.RECONVERGENT B0, `(.L_x_236) ;  /* 0x0000041000007945 */ /* 0x000fea0003800200 */
        /* <DEDUP_REMOVED lines=11> */
[----:B------:R-:W-:Y:S02]  /*11720*/  DFMA R46, R16, R46, R16 ;  /* 0x0000002e102e722b */ /* 0x000fe40000000010 */
[----:B------:R-:W-:-:S03]  /*11730*/  DADD R16, R22, 20 ;  /* 0x4034000016107429 */ /* 0x000fc60000000000 */
[----:B------:R-:W-:Y:S01]  /*11740*/  DFMA R10, R14, UR6, R10 ;  /* 0x000000060e0a7c2b */ /* 0x000fe2000800000a */
[----:B------:R-:W-:Y:S01]  /*11750*/  UMOV UR6, 0x62401315 ;  /* 0x6240131500067882 */ /* 0x000fe20000000000 */
[----:B------:R-:W-:Y:S01]  /*11760*/  UMOV UR7, 0x3ec71dee ;  /* 0x3ec71dee00077882 */ /* 0x000fe20000000000 */
[----:B------:R-:W-:-:S05]  /*11770*/  DFMA R18, R46, -R18, 1 ;  /* 0x3ff000002e12742b */ /* 0x000fca0000000812 */
        /* <DEDUP_REMOVED lines=28> */
[----:B------:R-:W-:-:S04]  /*11940*/  FFMA R0, RZ, 2.3125, R11 ;  /* 0x40140000ff007823 */ /* 0x000fc8000000000b */
[----:B------:R-:W-:Y:S01]  /*11950*/  DFMA R18, R14, R18, 1 ;  /* 0x3ff000000e12742b */ /* 0x000fe20000000012 */
[----:B------:R-:W-:-:S09]  /*11960*/  FSETP.GT.AND P2, PT, |R0|, 1.469367938527859385e-39, PT ;  /* 0x001000000000780b */ /* 0x000fd20003f44200 */
        /* <DEDUP_REMOVED lines=11> */
[----:B------:R-:W-:Y:S01]  /*11a20*/  @!P1 IADD3 R12, PT, PT, R12, -R9, RZ ;  /* 0x800000090c0c9210 */ /* 0x000fe20007ffe0ff */
[----:B------:R-:W-:-:S03]  /*11a30*/  @!P1 IMAD R9, R9, 0x100000, R19 ;  /* 0x0010000009099824 */ /* 0x000fc600078e0213 */
[----:B------:R-:W-:Y:S01]  /*11a40*/  @!P1 LEA R13, R12, 0x3ff00000, 0x14 ;  /* 0x3ff000000c0d9811 */ /* 0x000fe200078ea0ff */
[----:B------:R-:W-:-:S06]  /*11a50*/  @!P1 IMAD.MOV.U32 R12, RZ, RZ, RZ ;  /* 0x000000ffff0c9224 */ /* 0x000fcc00078e00ff */
[----:B------:R-:W-:-:S11]  /*11a60*/  @!P1 DMUL R50, R8, R12 ;  /* 0x0000000c08329228 */ /* 0x000fd60000000000 */
.L_x_237:
[----:B------:R-:W-:Y:S05]  /*11a70*/  BSYNC.RECONVERGENT B0 ;  /* 0x0000000000007941 */ /* 0x000fea0003800200 */
.L_x_236:
[----:B------:R-:W-:Y:S04]  /*11a80*/  BSSY.RECONVERGENT B2, `(.L_x_238) ;  /* 0x0000009000027945 */ /* 0x000fe80003800200 */
[----:B------:R-:W-:Y:S05]  /*11a90*/  @P2 BRA P3, `(.L_x_239) ;  /* 0x00000000001c2947 */ /* 0x000fea0001800000 */
[----:B------:R-:W-:Y:S01]  /*11aa0*/  MOV R12, R16 ;  /* 0x00000010000c7202 */ /* 0x000fe20000000f00 */
[----:B------:R-:W-:Y:S01]  /*11ab0*/  IMAD.MOV.U32 R11, RZ, RZ, R17 ;  /* 0x000000ffff0b7224 */ /* 0x000fe200078e0011 */
[----:B------:R-:W-:Y:S01]  /*11ac0*/  MOV R8, 0x11b00 ;  /* 0x00011b0000087802 */ /* 0x000fe20000000f00 */
[----:B------:R-:W-:Y:S02]  /*11ad0*/  IMAD.MOV.U32 R10, RZ, RZ, RZ ;  /* 0x000000ffff0a7224 */ /* 0x000fe400078e00ff */
[----:B------:R-:W-:-:S07]  /*11ae0*/  IMAD.MOV.U32 R9, RZ, RZ, 0x40140000 ;  /* 0x40140000ff097424 */ /* 0x000fce00078e00ff */
[----:B------:R-:W-:Y:S05]  /*11af0*/  CALL.REL.NOINC `($__internal_1_$__cuda_sm20_div_rn_f64_full) ;  /* 0x000000e4003c7944 */ /* 0x000fea0003c00000 */
[----:B------:R-:W-:-:S07]  /*11b00*/  MOV R11, R9 ;  /* 0x00000009000b7202 */ /* 0x000fce0000000f00 */
.L_x_239:
[----:B------:R-:W-:Y:S05]  /*11b10*/  BSYNC.RECONVERGENT B2 ;  /* 0x0000000000027941 */ /* 0x000fea0003800200 */
.L_x_238:
[----:B------:R-:W-:Y:S01]  /*11b20*/  IMAD.MOV.U32 R12, RZ, RZ, 0x652b82fe ;  /* 0x652b82feff0c7424 */ /* 0x000fe200078e00ff */
[----:B------:R-:W-:Y:S01]  /*11b30*/  UMOV UR6, 0xfefa39ef ;  /* 0xfefa39ef00067882 */ /* 0x000fe20000000000 */
[----:B------:R-:W-:Y:S01]  /*11b40*/  IMAD.MOV.U32 R13, RZ, RZ, 0x3ff71547 ;  /* 0x3ff71547ff0d7424 */ /* 0x000fe200078e00ff */
[----:B------:R-:W-:Y:S01]  /*11b50*/  UMOV UR7, 0x3fe62e42 ;  /* 0x3fe62e4200077882 */ /* 0x000fe20000000000 */
[----:B------:R-:W0:Y:S01]  /*11b60*/  MUFU.RCP64H R17, -1800 ;  /* 0xc09c200000117908 */ /* 0x000e220000001800 */
[----:B------:R-:W-:Y:S01]  /*11b70*/  IMAD.MOV.U32 R46, RZ, RZ, 0x0 ;  /* 0x00000000ff2e7424 */ /* 0x000fe200078e00ff */
[----:B------:R-:W-:Y:S01]  /*11b80*/  FSETP.GEU.AND P0, PT, |R11|, 4.1917929649353027344, PT ;  /* 0x4086232b0b00780b */ /* 0x000fe20003f0e200 */
[----:B------:R-:W-:Y:S01]  /*11b90*/  IMAD.MOV.U32 R47, RZ, RZ, 0x409c2000 ;  /* 0x409c2000ff2f7424 */ /* 0x000fe200078e00ff */
[----:B------:R-:W-:Y:S01]  /*11ba0*/  DFMA R12, R10, R12, 6.75539944105574400000e+15 ;  /* 0x433800000a0c742b */ /* 0x000fe2000000000c */
[----:B------:R-:W-:Y:S01]  /*11bb0*/  IMAD.MOV.U32 R16, RZ, RZ, 0x1 ;  /* 0x00000001ff107424 */ /* 0x000fe200078e00ff */
[----:B------:R-:W-:Y:S06]  /*11bc0*/  BSSY.RECONVERGENT B0, `(.L_x_240) ;  /* 0x0000042000007945 */ /* 0x000fec0003800200 */
[----:B------:R-:W-:-:S02]  /*11bd0*/  DADD R14, R12, -6.75539944105574400000e+15 ;  /* 0xc33800000c0e7429 */ /* 0x000fc40000000000 */
[----:B0-----:R-:W-:-:S06]  /*11be0*/  DFMA R18, R16, R46, 1 ;  /* 0x3ff000001012742b */ /* 0x001fcc000000002e */
        /* <DEDUP_REMOVED lines=10> */
[----:B------:R-:W-:Y:S02]  /*11c90*/  DADD R16, R22, 40 ;  /* 0x4044000016107429 */ /* 0x000fe40000000000 */
[----:B------:R-:W-:Y:S01]  /*11ca0*/  DFMA R8, R14, UR6, R8 ;  /* 0x000000060e087c2b */ /* 0x000fe20008000008 */
[----:B------:R-:W-:Y:S01]  /*11cb0*/  UMOV UR6, 0x62401315 ;  /* 0x6240131500067882 */ /* 0x000fe20000000000 */
[----:B------:R-:W-:-:S02]  /*11cc0*/  UMOV UR7, 0x3ec71dee ;  /* 0x3ec71dee00077882 */ /* 0x000fc40000000000 */
[----:B------:R-:W-:Y:S02]  /*11cd0*/  DFMA R46, R18, R46, 1 ;  /* 0x3ff00000122e742b */ /* 0x000fe4000000002e */
[----:B------:R-:W-:Y:S02]  /*11ce0*/  DMUL R16, R16, R16 ;  /* 0x0000001010107228 */ /* 0x000fe40000000000 */
[----:B------:R-:W-:Y:S01]  /*11cf0*/  DFMA R8, R14, R8, UR6 ;  /* 0x000000060e087e2b */ /* 0x000fe20008000008 */
[----:B------:R-:W-:Y:S01]  /*11d00*/  UMOV UR6, 0x7c89eb71 ;  /* 0x7c89eb7100067882 */ /* 0x000fe20000000000 */
[----:B------:R-:W-:Y:S02]  /*11d10*/  UMOV UR7, 0x3efa0199 ;  /* 0x3efa019900077882 */ /* 0x000fe40000000000 */
[----:B------:R-:W-:-:S04]  /*11d20*/  DFMA R46, R18, R46, R18 ;  /* 0x0000002e122e722b */ /* 0x000fc80000000012 */
[----:B------:R-:W-:Y:S01]  /*11d30*/  DFMA R8, R14, R8, UR6 ;  /* 0x000000060e087e2b */ /* 0x000fe20008000008 */
[----:B------:R-:W-:Y:S01]  /*11d40*/  UMOV UR6, 0x14761f65 ;  /* 0x14761f6500067882 */ /* 0x000fe20000000000 */
[----:B------:R-:W-:Y:S01]  /*11d50*/  UMOV UR7, 0x3f2a01a0 ;  /* 0x3f2a01a000077882 */ /* 0x000fe20000000000 */
[----:B------:R-:W-:Y:S01]  /*11d60*/  FSETP.GEU.AND P3, PT, |R17|, 6.5827683646048100446e-37, PT ;  /* 0x036000001100780b */ /* 0x000fe20003f6e200 */
[----:B------:R-:W-:-:S04]  /*11d70*/  DMUL R48, R16, R46 ;  /* 0x0000002e10307228 */ /* 0x000fc80000000000 */
[----:B------:R-:W-:Y:S01]  /*11d80*/  DFMA R8, R14, R8, UR6 ;  /* 0x000000060e087e2b */ /* 0x000fe20008000008 */
[----:B------:R-:W-:Y:S01]  /*11d90*/  UMOV UR6, 0x1852b7af ;  /* 0x1852b7af00067882 */ /* 0x000fe20000000000 */
[----:B------:R-:W-:Y:S02]  /*11da0*/  UMOV UR7, 0x3f56c16c ;  /* 0x3f56c16c00077882 */ /* 0x000fe40000000000 */
[----:B------:R-:W-:-:S04]  /*11db0*/  DFMA R52, R48, 1800, R16 ;  /* 0x409c20003034782b */ /* 0x000fc80000000010 */
        /* <DEDUP_REMOVED lines=15> */
[----:B------:R-:W-:-:S04]  /*11eb0*/  FFMA R0, RZ, -4.87890625, R9 ;  /* 0xc09c2000ff007823 */ /* 0x000fc80000000009 */
[----:B------:R-:W-:Y:S01]  /*11ec0*/  DFMA R14, R14, R18, 1 ;  /* 0x3ff000000e0e742b */ /* 0x000fe20000000012 */
[----:B------:R-:W-:-:S09]  /*11ed0*/  FSETP.GT.AND P2, PT, |R0|, 1.469367938527859385e-39, PT ;  /* 0x001000000000780b */ /* 0x000fd20003f44200 */
        /* <DEDUP_REMOVED lines=16> */
.L_x_241:
[----:B------:R-:W-:Y:S05]  /*11fe0*/  BSYNC.RECONVERGENT B0 ;  /* 0x0000000000007941 */ /* 0x000fea0003800200 */
.L_x_240:
[----:B------:R-:W-:Y:S04]  /*11ff0*/  BSSY.RECONVERGENT B2, `(.L_x_242) ;  /* 0x0000009000027945 */ /* 0x000fe80003800200 */
[----:B------:R-:W-:Y:S05]  /*12000*/  @P2 BRA P3, `(.L_x_243) ;  /* 0x00000000001c2947 */ /* 0x000fea0001800000 */
[----:B------:R-:W-:Y:S01]  /*12010*/  IMAD.MOV.U32 R12, RZ, RZ, R16 ;  /* 0x000000ffff0c7224 */ /* 0x000fe200078e0010 */
[----:B------:R-:W-:Y:S01]  /*12020*/  MOV R10, RZ ;  /* 0x000000ff000a7202 */ /* 0x000fe20000000f00 */
[----:B------:R-:W-:Y:S01]  /*12030*/  IMAD.MOV.U32 R11, RZ, RZ, R17 ;  /* 0x000000ffff0b7224 */ /* 0x000fe200078e0011 */
[----:B------:R-:W-:Y:S01]  /*12040*/  MOV R8, 0x12070 ;  /* 0x0001207000087802 */ /* 0x000fe20000000f00 */
[----:B------:R-:W-:-:S07]  /*12050*/  IMAD.MOV.U32 R9, RZ, RZ, -0x3f63e000 ;  /* 0xc09c2000ff097424 */ /* 0x000fce00078e00ff */
[----:B------:R-:W-:Y:S05]  /*12060*/  CALL.REL.NOINC `($__internal_1_$__cuda_sm20_div_rn_f64_full) ;  /* 0x000000dc00e07944 */ /* 0x000fea0003c00000 */
[----:B------:R-:W-:-:S07]  /*12070*/  IMAD.MOV.U32 R8, RZ, RZ, R10 ;  /* 0x000000ffff087224 */ /* 0x000fce00078e000a */
.L_x_243:
[----:B------:R-:W-:Y:S05]  /*12080*/  BSYNC.RECONVERGENT B2 ;  /* 0x0000000000027941 */ /* 0x000fea0003800200 */
.L_x_242:
[----:B------:R-:W-:Y:S02]  /*12090*/  HFMA2 R13, -RZ, RZ, 1.9912109375, 0.00128841400146484375 ;  /* 0x3ff71547ff0d7431 */ /* 0x000fe400000001ff */
[----:B------:R-:W-:Y:S01]  /*120a0*/  IMAD.MOV.U32 R12, RZ, RZ, 0x652b82fe ;  /* 0x652b82feff0c7424 */ /* 0x000fe200078e00ff */
[----:B------:R-:W-:Y:S01]  /*120b0*/  UMOV UR6, 0xfefa39ef ;  /* 0xfefa39ef00067882 */ /* 0x000fe20000000000 */
[----:B------:R-:W-:Y:S01]  /*120c0*/  UMOV UR7, 0x3fe62e42 ;  /* 0x3fe62e4200077882 */ /* 0x000fe20000000000 */
[----:B------:R-:W0:Y:S01]  /*120d0*/  MUFU.RCP64H R17, -320 ;  /* 0xc074000000117908 */ /* 0x000e220000001800 */
[----:B------:R-:W-:Y:S02]  /*120e0*/  HFMA2 R49, -RZ, RZ, 2.2265625, 0 ;  /* 0x40740000ff317431 */ /* 0x000fe400000001ff */
[----:B------:R-:W-:Y:S01]  /*120f0*/  IMAD.MOV.U32 R48, RZ, RZ, 0x0 ;  /* 0x00000000ff307424 */ /* 0x000fe200078e00ff */
[----:B------:R-:W-:Y:S01]  /*12100*/  FSETP.GEU.AND P0, PT, |R9|, 4.1917929649353027344, PT ;  /* 0x4086232b0900780b */ /* 0x000fe20003f0e200 */
        /* <DEDUP_REMOVED lines=19> */
[----:B------:R-:W-:Y:S02]  /*12240*/  DFMA R48, R46, R48, 1 ;  /* 0x3ff000002e30742b */ /* 0x000fe40000000030 */
[----:B------:R-:W-:-:S03]  /*12250*/  DMUL R16, R16, R16 ;  /* 0x0000001010107228 */ /* 0x000fc60000000000 */
[----:B------:R-:W-:Y:S01]  /*12260*/  DFMA R10, R14, R10, UR6 ;  /* 0x000000060e0a7e2b */ /* 0x000fe2000800000a */
[----:B------:R-:W-:Y:S01]  /*12270*/  UMOV UR6, 0x7c89eb71 ;  /* 0x7c89eb7100067882 */ /* 0x000fe20000000000 */
[----:B------:R-:W-:Y:S01]  /*12280*/  UMOV UR7, 0x3efa0199 ;  /* 0x3efa019900077882 */ /* 0x000fe20000000000 */
[----:B------:R-:W-:-:S04]  /*12290*/  DFMA R48, R46, R48, R46 ;  /* 0x000000302e30722b */ /* 0x000fc8000000002e */
[----:B------:R-:W-:Y:S01]  /*122a0*/  FSETP.GEU.AND P3, PT, |R17|, 6.5827683646048100446e-37, PT ;  /* 0x036000001100780b */ /* 0x000fe20003f6e200 */
[----:B------:R-:W-:Y:S01]  /*122b0*/  DFMA R10, R14, R10, UR6 ;  /* 0x000000060e0a7e2b */ /* 0x000fe2000800000a */
[----:B------:R-:W-:Y:S01]  /*122c0*/  UMOV UR6, 0x14761f65 ;  /* 0x14761f6500067882 */ /* 0x000fe20000000000 */
[----:B------:R-:W-:Y:S01]  /*122d0*/  UMOV UR7, 0x3f2a01a0 ;  /* 0x3f2a01a000077882 */ /* 0x000fe20000000000 */
[----:B------:R-:W-:-:S05]  /*122e0*/  DMUL R52, R16, R48 ;  /* 0x0000003010347228 */ /* 0x000fca0000000000 */
[----:B------:R-:W-:Y:S01]  /*122f0*/  DFMA R10, R14, R10, UR6 ;  /* 0x000000060e0a7e2b */ /* 0x000fe2000800000a */
[----:B------:R-:W-:Y:S01]  /*12300*/  UMOV UR6, 0x1852b7af ;  /* 0x1852b7af00067882 */ /* 0x000fe20000000000 */
[----:B------:R-:W-:Y:S01]  /*12310*/  UMOV UR7, 0x3f56c16c ;  /* 0x3f56c16c00077882 */ /* 0x000fe20000000000 */
[----:B------:R-:W-:-:S05]  /*12320*/  DFMA R56, R52, 320, R16 ;  /* 0x407400003438782b */ /* 0x000fca0000000010 */
        /* <DEDUP_REMOVED lines=15> */
[----:B------:R-:W-:-:S04]  /*12420*/  FFMA R0, RZ, -3.8125, R11 ;  /* 0xc0740000ff007823 */ /* 0x000fc8000000000b */
        /* <DEDUP_REMOVED lines=18> */
.L_x_245:
[----:B------:R-:W-:Y:S05]  /*12550*/  BSYNC.RECONVERGENT B0 ;  /* 0x0000000000007941 */ /* 0x000fea0003800200 */
.L_x_244:
[----:B------:R-:W-:Y:S04]  /*12560*/  BSSY.RECONVERGENT B2, `(.L_x_246) ;  /* 0x0000009000027945 */ /* 0x000fe80003800200 */
[----:B------:R-:W-:Y:S05]  /*12570*/  @P2 BRA P3, `(.L_x_247) ;  /* 0x00000000001c2947 */ /* 0x000fea0001800000 */
[----:B------:R-:W-:Y:S01]  /*12580*/  MOV R12, R16 ;  /* 0x00000010000c7202 */ /* 0x000fe20000000f00 */
[----:B------:R-:W-:Y:S01]  /*12590*/  IMAD.MOV.U32 R11, RZ, RZ, R17 ;  /* 0x000000ffff0b7224 */ /* 0x000fe200078e0011 */
[----:B------:R-:W-:Y:S01]  /*125a0*/  MOV R8, 0x125e0 ;  /* 0x000125e000087802 */ /* 0x000fe20000000f00 */
[----:B------:R-:W-:Y:S02]  /*125b0*/  IMAD.MOV.U32 R10, RZ, RZ, RZ ;  /* 0x000000ffff0a7224 */ /* 0x000fe400078e00ff */
[----:B------:R-:W-:-:S07]  /*125c0*/  IMAD.MOV.U32 R9, RZ, RZ, -0x3f8c0000 ;  /* 0xc0740000ff097424 */ /* 0x000fce00078e00ff */
[----:B------:R-:W-:Y:S05]  /*125d0*/  CALL.REL.NOINC `($__internal_1_$__cuda_sm20_div_rn_f64_full) ;  /* 0x000000d800847944 */ /* 0x000fea0003c00000 */
[----:B------:R-:W-:-:S07]  /*125e0*/  MOV R11, R9 ;  /* 0x00000009000b7202 */ /* 0x000fce0000000f00 */
.L_x_247:
[----:B------:R-:W-:Y:S05]  /*125f0*/  BSYNC.RECONVERGENT B2 ;  /* 0x0000000000027941 */ /* 0x000fea0003800200 */
.L_x_246:
        /* <DEDUP_REMOVED lines=75> */
.L_x_249:
[----:B------:R-:W-:Y:S05]  /*12ab0*/  BSYNC.RECONVERGENT B0 ;  /* 0x0000000000007941 */ /* 0x000fea0003800200 */
.L_x_248:
[----:B------:R-:W-:Y:S04]  /*12ac0*/  BSSY.RECONVERGENT B2, `(.L_x_250) ;  /* 0x0000009000027945 */ /* 0x000fe80003800200 */
[----:B------:R-:W-:Y:S05]  /*12ad0*/  @P2 BRA P3, `(.L_x_251) ;  /* 0x00000000001c2947 */ /* 0x000fea0001800000 */
[----:B------:R-:W-:Y:S01]  /*12ae0*/  IMAD.MOV.U32 R12, RZ, RZ, R16 ;  /* 0x000000ffff0c7224 */ /* 0x000fe200078e0010 */
[----:B------:R-:W-:Y:S01]  /*12af0*/  MOV R10, RZ ;  /* 0x000000ff000a7202 */ /* 0x000fe20000000f00 */
[----:B------:R-:W-:Y:S01]  /*12b00*/  IMAD.MOV.U32 R11, RZ, RZ, R17 ;  /* 0x000000ffff0b7224 */ /* 0x000fe200078e0011 */
[----:B------:R-:W-:Y:S01]  /*12b10*/  MOV R8, 0x12b40 ;  /* 0x00012b4000087802 */ /* 0x000fe20000000f00 */
[----:B------:R-:W-:-:S07]  /*12b20*/  IMAD.MOV.U32 R9, RZ, RZ, 0x40140000 ;  /* 0x40140000ff097424 */ /* 0x000fce00078e00ff */
[----:B------:R-:W-:Y:S05]  /*12b30*/  CALL.REL.NOINC `($__internal_1_$__cuda_sm20_div_rn_f64_full) ;  /* 0x000000d4002c7944 */ /* 0x000fea0003c00000 */
[----:B------:R-:W-:-:S07]  /*12b40*/  IMAD.MOV.U32 R8, RZ, RZ, R10 ;  /* 0x000000ffff087224 */ /* 0x000fce00078e000a */
.L_x_251:
[----:B------:R-:W-:Y:S05]  /*12b50*/  BSYNC.RECONVERGENT B2 ;  /* 0x0000000000027941 */ /* 0x000fea0003800200 */
.L_x_250:
[----:B------:R-:W-:Y:S02]  /*12b60*/  HFMA2 R11, -RZ, RZ, 1.9912109375, 0.00128841400146484375 ;  /* 0x3ff71547ff0b7431 */ /* 0x000fe400000001ff */
        /* <DEDUP_REMOVED lines=58> */
.L_x_253:
[----:B------:R-:W-:Y:S05]  /*12f10*/  BSYNC.RECONVERGENT B0 ;  /* 0x0000000000007941 */ /* 0x000fea0003800200 */
.L_x_252:
[----:B------:R-:W-:Y:S01]  /*12f20*/  DADD R14, R12, 1 ;  /* 0x3ff000000c0e7429 */ /* 0x000fe20000000000 */
[----:B------:R-:W-:Y:S01]  /*12f30*/  IMAD.MOV.U32 R8, RZ, RZ, 0x1 ;  /* 0x00000001ff087424 */ /* 0x000fe200078e00ff */
[----:B------:R-:W-:Y:S04]  /*12f40*/  BSSY.RECONVERGENT B2, `(.L_x_254) ;  /* 0x0000014000027945 */ /* 0x000fe80003800200 */
        /* <DEDUP_REMOVED lines=13> */
[----:B------:R-:W-:Y:S01]  /*13020*/  MOV R12, RZ ;  /* 0x000000ff000c7202 */ /* 0x000fe20000000f00 */
[----:B------:R-:W-:Y:S01]  /*13030*/  IMAD.MOV.U32 R9, RZ, RZ, R15 ;  /* 0x000000ffff097224 */ /* 0x000fe200078e000f */
[----:B------:R-:W-:Y:S01]  /*13040*/  MOV R8, 0x13070 ;  /* 0x0001307000087802 */ /* 0x000fe20000000f00 */
[----:B------:R-:W-:-:S07]  /*13050*/  IMAD.MOV.U32 R11, RZ, RZ, 0x40140000 ;  /* 0x40140000ff0b7424 */ /* 0x000fce00078e00ff */
[----:B------:R-:W-:Y:S05]  /*13060*/  CALL.REL.NOINC `($__internal_1_$__cuda_sm20_div_rn_f64_full) ;  /* 0x000000cc00e07944 */ /* 0x000fea0003c00000 */
[----:B------:R-:W-:-:S07]  /*13070*/  IMAD.MOV.U32 R11, RZ, RZ, R9 ;  /* 0x000000ffff0b7224 */ /* 0x000fce00078e0009 */
.L_x_255:
[----:B------:R-:W-:Y:S05]  /*13080*/  BSYNC.RECONVERGENT B2 ;  /* 0x0000000000027941 */ /* 0x000fea0003800200 */
.L_x_254:
[----:B------:R-:W-:-:S08]  /*13090*/  DFMA R10, R46, 85, R10 ;  /* 0x405540002e0a782b */ /* 0x000fd0000000000a */
[----:B------:R-:W-:Y:S01]  /*130a0*/  DADD R58, R10, 3 ;  /* 0x400800000a3a7429 */ /* 0x000fe20000000000 */
[----:B------:R-:W-:Y:S10]  /*130b0*/  BRA `(.L_x_256) ;  /* 0x0000003000947947 */ /* 0x000ff40003800000 */
.L_x_233:
[----:B------:R-:W0:Y:S01]  /*130c0*/  MUFU.RCP64H R9, 6 ;  /* 0x4018000000097908 */ /* 0x000e220000001800 */
[----:B------:R-:W-:Y:S01]  /*130d0*/  IMAD.MOV.U32 R10, RZ, RZ, 0x0 ;  /* 0x00000000ff0a7424 */ /* 0x000fe200078e00ff */
[----:B------:R-:W-:Y:S01]  /*130e0*/  MOV R11, 0x40180000 ;  /* 0x40180000000b7802 */ /* 0x000fe20000000f00 */
[----:B------:R-:W-:Y:S01]  /*130f0*/  IMAD.MOV.U32 R8, RZ, RZ, 0x1 ;  /* 0x00000001ff087424 */ /* 0x000fe200078e00ff */
[----:B------:R-:W-:Y:S05]  /*13100*/  BSSY.RECONVERGENT B2, `(.L_x_257) ;  /* 0x0000014000027945 */ /* 0x000fea0003800200 */
        /* <DEDUP_REMOVED lines=19> */
.L_x_258:
[----:B------:R-:W-:Y:S05]  /*13240*/  BSYNC.RECONVERGENT B2 ;  /* 0x0000000000027941 */ /* 0x000fea0003800200 */
.L_x_257:
        /* <DEDUP_REMOVED lines=22> */
[----:B------:R-:W-:Y:S02]  /*133b0*/  DFMA R46, R16, R46, R16 ;  /* 0x0000002e102e722b */ /* 0x000fe40000000010 */
[----:B------:R-:W-:Y:S02]  /*133c0*/  DADD R16, R22, 20 ;  /* 0x4034000016107429 */ /* 0x000fe40000000000 */
        /* <DEDUP_REMOVED lines=46> */
[----:B------:R-:W-:Y:S01]  /*136b0*/  @!P1 IMAD.IADD R12, R12, 0x1, -R9 ;  /* 0x000000010c0c9824 */ /* 0x000fe200078e0a09 */
[----:B------:R-:W-:-:S04]  /*136c0*/  @!P1 LEA R9, R9, R19, 0x14 ;  /* 0x0000001309099211 */ /* 0x000fc800078ea0ff */
[----:B------:R-:W-:Y:S01]  /*136d0*/  @!P1 LEA R13, R12, 0x3ff00000, 0x14 ;  /* 0x3ff000000c0d9811 */ /* 0x000fe200078ea0ff */
[----:B------:R-:W-:-:S06]  /*136e0*/  @!P1 IMAD.MOV.U32 R12, RZ, RZ, RZ ;  /* 0x000000ffff0c9224 */ /* 0x000fcc00078e00ff */
[----:B------:R-:W-:-:S11]  /*136f0*/  @!P1 DMUL R50, R8, R12 ;  /* 0x0000000c08329228 */ /* 0x000fd60000000000 */
.L_x_260:
[----:B------:R-:W-:Y:S05]  /*13700*/  BSYNC.RECONVERGENT B0 ;  /* 0x0000000000007941 */ /* 0x000fea0003800200 */
.L_x_259:
[----:B------:R-:W-:Y:S04]  /*13710*/  BSSY.RECONVERGENT B2, `(.L_x_261) ;  /* 0x0000009000027945 */ /* 0x000fe80003800200 */
[----:B------:R-:W-:Y:S05]  /*13720*/  @P2 BRA P3, `(.L_x_262) ;  /* 0x00000000001c2947 */ /* 0x000fea0001800000 */
[----:B------:R-:W-:Y:S01]  /*13730*/  IMAD.MOV.U32 R12, RZ, RZ, R16 ;  /* 0x000000ffff0c7224 */ /* 0x000fe200078e0010 */
[----:B------:R-:W-:Y:S01]  /*13740*/  MOV R11, R17 ;  /* 0x00000011000b7202 */ /* 0x000fe20000000f00 */
[----:B------:R-:W-:Y:S01]  /*13750*/  IMAD.MOV.U32 R10, RZ, RZ, RZ ;  /* 0x000000ffff0a7224 */ /* 0x000fe200078e00ff */
[----:B------:R-:W-:Y:S01]  /*13760*/  MOV R8, 0x13790 ;  /* 0x0001379000087802 */ /* 0x000fe20000000f00 */
[----:B------:R-:W-:-:S07]  /*13770*/  IMAD.MOV.U32 R9, RZ, RZ, 0x40140000 ;  /* 0x40140000ff097424 */ /* 0x000fce00078e00ff */
[----:B------:R-:W-:Y:S05]  /*13780*/  CALL.REL.NOINC `($__internal_1_$__cuda_sm20_div_rn_f64_full) ;  /* 0x000000c800187944 */ /* 0x000fea0003c00000 */
[----:B------:R-:W-:-:S07]  /*13790*/  IMAD.MOV.U32 R11, RZ, RZ, R9 ;  /* 0x000000ffff0b7224 */ /* 0x000fce00078e0009 */
.L_x_262:
[----:B------:R-:W-:Y:S05]  /*137a0*/  BSYNC.RECONVERGENT B2 ;  /* 0x0000000000027941 */ /* 0x000fea0003800200 */
.L_x_261:
[----:B------:R-:W-:Y:S02]  /*137b0*/  HFMA2 R12, -RZ, RZ, 1323, -4.565715789794921875e-05 ;  /* 0x652b82feff0c7431 */ /* 0x000fe400000001ff */
[----:B------:R-:W-:Y:S01]  /*137c0*/  IMAD.MOV.U32 R13, RZ, RZ, 0x3ff71547 ;  /* 0x3ff71547ff0d7424 */ /* 0x000fe200078e00ff */
[----:B------:R-:W-:Y:S01]  /*137d0*/  UMOV UR6, 0xfefa39ef ;  /* 0xfefa39ef00067882 */ /* 0x000fe20000000000 */
[----:B------:R-:W-:Y:S01]  /*137e0*/  UMOV UR7, 0x3fe62e42 ;  /* 0x3fe62e4200077882 */ /* 0x000fe20000000000 */
[----:B------:R-:W0:Y:S01]  /*137f0*/  MUFU.RCP64H R17, -1800 ;  /* 0xc09c200000117908 */ /* 0x000e220000001800 */
[----:B------:R-:W-:Y:S02]  /*13800*/  HFMA2 R18, -RZ, RZ, 0, 0 ;  /* 0x00000000ff127431 */ /* 0x000fe400000001ff */
        /* <DEDUP_REMOVED lines=70> */
.L_x_264:
[----:B------:R-:W-:Y:S05]  /*13c70*/  BSYNC.RECONVERGENT B0 ;  /* 0x0000000000007941 */ /* 0x000fea0003800200 */
.L_x_263:
[----:B------:R-:W-:Y:S04]  /*13c80*/  BSSY.RECONVERGENT B2, `(.L_x_265) ;  /* 0x0000009000027945 */ /* 0x000fe80003800200 */
[----:B------:R-:W-:Y:S05]  /*13c90*/  @P2 BRA P3, `(.L_x_266) ;  /* 0x00000000001c2947 */ /* 0x000fea0001800000 */
[----:B------:R-:W-:Y:S01]  /*13ca0*/  IMAD.MOV.U32 R12, RZ, RZ, R16 ;  /* 0x000000ffff0c7224 */ /* 0x000fe200078e0010 */
[----:B------:R-:W-:Y:S01]  /*13cb0*/  MOV R9, 0xc09c2000 ;  /* 0xc09c200000097802 */ /* 0x000fe20000000f00 */
[----:B------:R-:W-:Y:S01]  /*13cc0*/  IMAD.MOV.U32 R11, RZ, RZ, R17 ;  /* 0x000000ffff0b7224 */ /* 0x000fe200078e0011 */
[----:B------:R-:W-:Y:S01]  /*13cd0*/  MOV R8, 0x13d00 ;  /* 0x00013d0000087802 */ /* 0x000fe20000000f00 */
[----:B------:R-:W-:-:S07]  /*13ce0*/  IMAD.MOV.U32 R10, RZ, RZ, RZ ;  /* 0x000000ffff0a7224 */ /* 0x000fce00078e00ff */
[----:B------:R-:W-:Y:S05]  /*13cf0*/  CALL.REL.NOINC `($__internal_1_$__cuda_sm20_div_rn_f64_full) ;  /* 0x000000c000bc7944 */ /* 0x000fea0003c00000 */
[----:B------:R-:W-:-:S07]  /*13d00*/  IMAD.MOV.U32 R8, RZ, RZ, R10 ;  /* 0x000000ffff087224 */ /* 0x000fce00078e000a */
.L_x_266:
[----:B------:R-:W-:Y:S05]  /*13d10*/  BSYNC.RECONVERGENT B2 ;  /* 0x0000000000027941 */ /* 0x000fea0003800200 */
.L_x_265:
[----:B------:R-:W-:Y:S01]  /*13d20*/  IMAD.MOV.U32 R12, RZ, RZ, 0x652b82fe ;  /* 0x652b82feff0c7424 */ /* 0x000fe200078e00ff */
[----:B------:R-:W-:Y:S01]  /*13d30*/  UMOV UR6, 0xfefa39ef ;  /* 0xfefa39ef00067882 */ /* 0x000fe20000000000 */
[----:B------:R-:W-:Y:S01]  /*13d40*/  IMAD.MOV.U32 R13, RZ, RZ, 0x3ff71547 ;  /* 0x3ff71547ff0d7424 */ /* 0x000fe200078e00ff */
[----:B------:R-:W-:Y:S01]  /*13d50*/  UMOV UR7, 0x3fe62e42 ;  /* 0x3fe62e4200077882 */ /* 0x000fe20000000000 */
[----:B------:R-:W0:Y:S01]  /*13d60*/  MUFU.RCP64H R17, -320 ;  /* 0xc074000000117908 */ /* 0x000e220000001800 */
[----:B------:R-:W-:Y:S01]  /*13d70*/  IMAD.MOV.U32 R46, RZ, RZ, 0x0 ;  /* 0x00000000ff2e7424 */ /* 0x000fe200078e00ff */
[----:B------:R-:W-:Y:S01]  /*13d80*/  MOV R16, 0x1 ;  /* 0x0000000100107802 */ /* 0x000fe20000000f00 */
[----:B------:R-:W-:Y:S01]  /*13d90*/  IMAD.MOV.U32 R47, RZ, RZ, 0x40740000 ;  /* 0x40740000ff2f7424 */ /* 0x000fe200078e00ff */
[----:B------:R-:W-:Y:S01]  /*13da0*/  DFMA R12, R8, R12, 6.75539944105574400000e+15 ;  /* 0x43380000080c742b */ /* 0x000fe2000000000c */
[----:B------:R-:W-:Y:S01]  /*13db0*/  FSETP.GEU.AND P0, PT, |R9|, 4.1917929649353027344, PT ;  /* 0x4086232b0900780b */ /* 0x000fe20003f0e200 */
        /* <DEDUP_REMOVED lines=66> */
.L_x_268:
[----:B------:R-:W-:Y:S05]  /*141e0*/  BSYNC.RECONVERGENT B0 ;  /* 0x0000000000007941 */ /* 0x000fea0003800200 */
.L_x_267:
[----:B------:R-:W-:Y:S04]  /*141f0*/  BSSY.RECONVERGENT B2, `(.L_x_269) ;  /* 0x0000009000027945 */ /* 0x000fe80003800200 */
[----:B------:R-:W-:Y:S05]  /*14200*/  @P2 BRA P3, `(.L_x_270) ;  /* 0x00000000001c2947 */ /* 0x000fea0001800000 */
[----:B------:R-:W-:Y:S01]  /*14210*/  IMAD.MOV.U32 R12, RZ, RZ, R16 ;  /* 0x000000ffff0c7224 */ /* 0x000fe200078e0010 */
[----:B------:R-:W-:Y:S01]  /*14220*/  MOV R11, R17 ;  /* 0x00000011000b7202 */ /* 0x000fe20000000f00 */
[----:B------:R-:W-:Y:S01]  /*14230*/  IMAD.MOV.U32 R10, RZ, RZ, RZ ;  /* 0x000000ffff0a7224 */ /* 0x000fe200078e00ff */
[----:B------:R-:W-:Y:S01]  /*14240*/  MOV R8, 0x14270 ;  /* 0x0001427000087802 */ /* 0x000fe20000000f00 */
[----:B------:R-:W-:-:S07]  /*14250*/  IMAD.MOV.U32 R9, RZ, RZ, -0x3f8c0000 ;  /* 0xc0740000ff097424 */ /* 0x000fce00078e00ff */
[----:B------:R-:W-:Y:S05]  /*14260*/  CALL.REL.NOINC `($__internal_1_$__cuda_sm20_div_rn_f64_full) ;  /* 0x000000bc00607944 */ /* 0x000fea0003c00000 */
[----:B------:R-:W-:-:S07]  /*14270*/  IMAD.MOV.U32 R11, RZ, RZ, R9 ;  /* 0x000000ffff0b7224 */ /* 0x000fce00078e0009 */
.L_x_270:
[----:B------:R-:W-:Y:S05]  /*14280*/  BSYNC.RECONVERGENT B2 ;  /* 0x0000000000027941 */ /* 0x000fea0003800200 */
.L_x_269:
[----:B------:R-:W-:Y:S02]  /*14290*/  HFMA2 R12, -RZ, RZ, 1323, -4.565715789794921875e-05 ;  /* 0x652b82feff0c7431 */ /* 0x000fe400000001ff */
[----:B------:R-:W-:Y:S01]  /*142a0*/  IMAD.MOV.U32 R13, RZ, RZ, 0x3ff71547 ;  /* 0x3ff71547ff0d7424 */ /* 0x000fe200078e00ff */
[----:B------:R-:W-:Y:S01]  /*142b0*/  UMOV UR6, 0xfefa39ef ;  /* 0xfefa39ef00067882 */ /* 0x000fe20000000000 */
[----:B------:R-:W-:Y:S01]  /*142c0*/  UMOV UR7, 0x3fe62e42 ;  /* 0x3fe62e4200077882 */ /* 0x000fe20000000000 */
[----:B------:R-:W0:Y:S01]  /*142d0*/  MUFU.RCP64H R17, 5 ;  /* 0x4014000000117908 */ /* 0x000e220000001800 */
[----:B------:R-:W-:Y:S02]  /*142e0*/  HFMA2 R46, -RZ, RZ, 0, 0 ;  /* 0x00000000ff2e7431 */ /* 0x000fe400000001ff */
[----:B------:R-:W-:Y:S01]  /*142f0*/  IMAD.MOV.U32 R47, RZ, RZ, 0x40140000 ;  /* 0x40140000ff2f7424 */ /* 0x000fe200078e00ff */
[----:B------:R-:W-:Y:S01]  /*14300*/  FSETP.GEU.AND P0, PT, |R11|, 4.1917929649353027344, PT ;  /* 0x4086232b0b00780b */ /* 0x000fe20003f0e200 */
        /* <DEDUP_REMOVED lines=15> */
[----:B------:R-:W-:-:S03]  /*14400*/  DADD R16, R22, -20 ;  /* 0xc034000016107429 */ /* 0x000fc60000000000 */
[----:B------:R-:W-:Y:S01]  /*14410*/  DFMA R8, R14, UR6, R8 ;  /* 0x000000060e087c2b */ /* 0x000fe20008000008 */
[----:B------:R-:W-:Y:S01]  /*14420*/  UMOV UR6, 0x62401315 ;  /* 0x6240131500067882 */ /* 0x000fe20000000000 */
[----:B------:R-:W-:Y:S01]  /*14430*/  UMOV UR7, 0x3ec71dee ;  /* 0x3ec71dee00077882 */ /* 0x000fe20000000000 */
[----:B------:R-:W-:-:S04]  /*14440*/  DFMA R46, R48, -R46, 1 ;  /* 0x3ff00000302e742b */ /* 0x000fc8000000082e */
[----:B------:R-:W-:Y:S01]  /*14450*/  FSETP.GEU.AND P3, PT, |R17|, 6.5827683646048100446e-37, PT ;  /* 0x036000001100780b */ /* 0x000fe20003f6e200 */
        /* <DEDUP_REMOVED lines=46> */
.L_x_272:
[----:B------:R-:W-:Y:S05]  /*14740*/  BSYNC.RECONVERGENT B0 ;  /* 0x0000000000007941 */ /* 0x000fea0003800200 */
.L_x_271:
        /* <DEDUP_REMOVED lines=9> */
.L_x_274:
[----:B------:R-:W-:Y:S05]  /*147e0*/  BSYNC.RECONVERGENT B2 ;  /* 0x0000000000027941 */ /* 0x000fea0003800200 */
.L_x_273:
        /* <DEDUP_REMOVED lines=59> */
.L_x_276:
[----:B------:R-:W-:Y:S05]  /*14ba0*/  BSYNC.RECONVERGENT B0 ;  /* 0x0000000000007941 */ /* 0x000fea0003800200 */
.L_x_275:
[----:B------:R-:W-:Y:S01]  /*14bb0*/  DADD R14, R12, 1 ;  /* 0x3ff000000c0e7429 */ /* 0x000fe20000000000 */
[----:B------:R-:W-:Y:S01]  /*14bc0*/  MOV R8, 0x1 ;  /* 0x0000000100087802 */ /* 0x000fe20000000f00 */
        /* <DEDUP_REMOVED lines=20> */
.L_x_278:
[----:B------:R-:W-:Y:S05]  /*14d10*/  BSYNC.RECONVERGENT B2 ;  /* 0x0000000000027941 */ /* 0x000fea0003800200 */
.L_x_277:
[----:B------:R-:W-:-:S08]  /*14d20*/  DFMA R10, R46, 85, R10 ;  /* 0x405540002e0a782b */ /* 0x000fd0000000000a */
[----:B------:R-:W-:Y:S01]  /*14d30*/  DADD R58, R10, 3 ;  /* 0x400800000a3a7429 */ /* 0x000fe20000000000 */
[----:B------:R-:W-:Y:S10]  /*14d40*/  BRA `(.L_x_256) ;  /* 0x0000001400707947 */ /* 0x000ff40003800000 */
.L_x_232:
        /* <DEDUP_REMOVED lines=24> */
.L_x_280:
[----:B------:R-:W-:Y:S05]  /*14ed0*/  BSYNC.RECONVERGENT B2 ;  /* 0x0000000000027941 */ /* 0x000fea0003800200 */
.L_x_279:
        /* <DEDUP_REMOVED lines=75> */
.L_x_282:
[----:B------:R-:W-:Y:S05]  /*15390*/  BSYNC.RECONVERGENT B0 ;  /* 0x0000000000007941 */ /* 0x000fea0003800200 */
.L_x_281:
        /* <DEDUP_REMOVED lines=9> */
.L_x_284:
[----:B------:R-:W-:Y:S05]  /*15430*/  BSYNC.RECONVERGENT B2 ;  /* 0x0000000000027941 */ /* 0x000fea0003800200 */
.L_x_283:
[----:B------:R-:W-:Y:S02]  /*15440*/  HFMA2 R13, -RZ, RZ, 1.9912109375, 0.00128841400146484375 ;  /* 0x3ff71547ff0d7431 */ /* 0x000fe400000001ff */
[----:B------:R-:W-:Y:S01]  /*15450*/  IMAD.MOV.U32 R12, RZ, RZ, 0x652b82fe ;  /* 0x652b82feff0c7424 */ /* 0x000fe200078e00ff */
[----:B------:R-:W-:Y:S01]  /*15460*/  UMOV UR6, 0xfefa39ef ;  /* 0xfefa39ef00067882 */ /* 0x000fe20000000000 */
[----:B------:R-:W-:Y:S01]  /*15470*/  UMOV UR7, 0x3fe62e42 ;  /* 0x3fe62e4200077882 */ /* 0x000fe20000000000 */
[----:B------:R-:W0:Y:S01]  /*15480*/  MUFU.RCP64H R17, -1800 ;  /* 0xc09c200000117908 */ /* 0x000e220000001800 */
[----:B------:R-:W-:Y:S02]  /*15490*/  HFMA2 R19, -RZ, RZ, 2.3046875, 0.0078125 ;  /* 0x409c2000ff137431 */ /* 0x000fe400000001ff */
        /* <DEDUP_REMOVED lines=70> */
.L_x_286:
[----:B------:R-:W-:Y:S05]  /*15900*/  BSYNC.RECONVERGENT B0 ;  /* 0x0000000000007941 */ /* 0x000fea0003800200 */
.L_x_285:
        /* <DEDUP_REMOVED lines=9> */
.L_x_288:
[----:B------:R-:W-:Y:S05]  /*159a0*/  BSYNC.RECONVERGENT B2 ;  /* 0x0000000000027941 */ /* 0x000fea0003800200 */
.L_x_287:
        /* <DEDUP_REMOVED lines=57> */
[----:B------:R-:W-:-:S04]  /*15d40*/  FFMA R0, RZ, -4.4765625, R11 ;  /* 0xc08f4000ff007823 */ /* 0x000fc8000000000b */
        /* <DEDUP_REMOVED lines=18> */
.L_x_290:
[----:B------:R-:W-:Y:S05]  /*15e70*/  BSYNC.RECONVERGENT B0 ;  /* 0x0000000000007941 */ /* 0x000fea0003800200 */
.L_x_289:
        /* <DEDUP_REMOVED lines=9> */
.L_x_292:
[----:B------:R-:W-:Y:S05]  /*15f10*/  BSYNC.RECONVERGENT B2 ;  /* 0x0000000000027941 */ /* 0x000fea0003800200 */
.L_x_291:
        /* <DEDUP_REMOVED lines=42> */
[----:B------:R-:W-:Y:S01]  /*161c0*/  DFMA R12, R14, R12, 1 ;  /* 0x3ff000000e0c742b */ /* 0x000fe2000000000c */
[----:B------:R-:W-:Y:S01]  /*161d0*/  MOV R14, 0x0 ;  /* 0x00000000000e7802 */ /* 0x000fe20000000f00 */
[----:B------:R-:W-:-:S08]  /*161e0*/  IMAD.MOV.U32 R15, RZ, RZ, 0x408f4000 ;  /* 0x408f4000ff0f7424 */ /* 0x000fd000078e00ff */
        /* <DEDUP_REMOVED lines=16> */
.L_x_294:
[----:B------:R-:W-:Y:S05]  /*162f0*/  BSYNC.RECONVERGENT B0 ;  /* 0x0000000000007941 */ /* 0x000fea0003800200 */
.L_x_293:
[----:B------:R-:W-:-:S11]  /*16300*/  DFMA R58, R58, R14, 8 ;  /* 0x402000003a3a742b */ /* 0x000fd6000000000e */
.L_x_256:
[----:B------:R-:W-:Y:S05]  /*16310*/  BSYNC.RECONVERGENT B1 ;  /* 0x0000000000017941 */ /* 0x000fea0003800200 */
.L_x_231:
        /* <DEDUP_REMOVED lines=18> */
.L_x_296:
[----:B------:R-:W-:Y:S05]  /*16440*/  BSYNC.RECONVERGENT B1 ;  /* 0x0000000000017941 */ /* 0x000fea0003800200 */
.L_x_295:
[----:B------:R-:W0:Y:S01]  /*16450*/  MUFU.RCP64H R9, 7.5 ;  /* 0x401e000000097908 */ /* 0x000e220000001800 */
[----:B------:R-:W-:Y:S01]  /*16460*/  MOV R12, 0x0 ;  /* 0x00000000000c7802 */ /* 0x000fe20000000f00 */
[----:B------:R-:W-:Y:S01]  /*16470*/  IMAD.MOV.U32 R13, RZ, RZ, 0x401e0000 ;  /* 0x401e0000ff0d7424 */ /* 0x000fe200078e00ff */
[----:B------:R-:W-:Y:S01]  /*16480*/  UMOV UR6, 0x0 ;  /* 0x0000000000067882 */ /* 0x000fe20000000000 */
[----:B------:R-:W-:Y:S01]  /*16490*/  IMAD.MOV.U32 R8, RZ, RZ, 0x1 ;  /* 0x00000001ff087424 */ /* 0x000fe200078e00ff */
[----:B------:R-:W-:Y:S01]  /*164a0*/  UMOV UR7, 0x40230000 ;  /* 0x4023000000077882 */ /* 0x000fe20000000000 */
[----:B------:R-:W-:Y:S01]  /*164b0*/  BSSY.RECONVERGENT B1, `(.L_x_297) ;  /* 0x0000018000017945 */ /* 0x000fe20003800200 */
[----:B------:R-:W-:-:S03]  /*164c0*/  DADD R50, R50, 1 ;  /* 0x3ff0000032327429 */ /* 0x000fc60000000000 */
[----:B0-----:R-:W-:-:S08]  /*164d0*/  DFMA R10, R8, -R12, 1 ;  /* 0x3ff00000080a742b */ /* 0x001fd0000000080c */
[----:B------:R-:W-:-:S08]  /*164e0*/  DFMA R10, R10, R10, R10 ;  /* 0x0000000a0a0a722b */ /* 0x000fd0000000000a */
[----:B------:R-:W-:-:S08]  /*164f0*/  DFMA R10, R8, R10, R8 ;  /* 0x0000000a080a722b */ /* 0x000fd00000000008 */
[----:B------:R-:W-:Y:S02]  /*16500*/  DFMA R8, R10, -R12, 1 ;  /* 0x3ff000000a08742b */ /* 0x000fe4000000080c */
[----:B------:R-:W-:-:S06]  /*16510*/  DADD R12, -R22, -8 ;  /* 0xc0200000160c7429 */ /* 0x000fcc0000000100 */
[----:B------:R-:W-:-:S04]  /*16520*/  DFMA R8, R10, R8, R10 ;  /* 0x000000080a08722b */ /* 0x000fc8000000000a */
[----:B------:R-:W-:-:S04]  /*16530*/  FSETP.GEU.AND P1, PT, |R13|, 6.5827683646048100446e-37, PT ;  /* 0x036000000d00780b */ /* 0x000fc80003f2e200 */
[----:B------:R-:W-:-:S08]  /*16540*/  DMUL R10, R12, R8 ;  /* 0x000000080c0a7228 */ /* 0x000fd00000000000 */
[----:B------:R-:W-:-:S08]  /*16550*/  DFMA R14, R10, -7.5, R12 ;  /* 0xc01e00000a0e782b */ /* 0x000fd0000000000c */
[----:B------:R-:W-:Y:S01]  /*16560*/  DFMA R10, R8, R14, R10 ;  /* 0x0000000e080a722b */ /* 0x000fe2000000000a */
[----:B------:R-:W-:Y:S01]  /*16570*/  IMAD.MOV.U32 R8, RZ, RZ, -0x66666666 ;  /* 0x9999999aff087424 */ /* 0x000fe200078e00ff */
[----:B------:R-:W-:-:S06]  /*16580*/  MOV R9, 0x3fe99999 ;  /* 0x3fe9999900097802 */ /* 0x000fcc0000000f00 */
[----:B------:R-:W-:Y:S02]  /*16590*/  DFMA R52, R52, UR6, R8 ;  /* 0x0000000634347c2b */ /* 0x000fe40008000008 */
[----:B------:R-:W-:-:S05]  /*165a0*/  FFMA R0, RZ, 2.46875, R11 ;  /* 0x401e0000ff007823 */ /* 0x000fca000000000b */
        /* <DEDUP_REMOVED lines=8> */
.L_x_298:
[----:B------:R-:W-:Y:S05]  /*16630*/  BSYNC.RECONVERGENT B1 ;  /* 0x0000000000017941 */ /* 0x000fea0003800200 */
.L_x_297:
        /* <DEDUP_REMOVED lines=56> */
[----:B------:R-:W-:-:S04]  /*169c0*/  FFMA R0, RZ, 2.65625, R9 ;  /* 0x402a0000ff007823 */ /* 0x000fc80000000009 */
        /* <DEDUP_REMOVED lines=18> */
.L_x_300:
[----:B------:R-:W-:Y:S05]  /*16af0*/  BSYNC.RECONVERGENT B0 ;  /* 0x0000000000007941 */ /* 0x000fea0003800200 */
.L_x_299:
        /* <DEDUP_REMOVED lines=10> */
.L_x_302:
[----:B------:R-:W-:Y:S05]  /*16ba0*/  BSYNC.RECONVERGENT B1 ;  /* 0x0000000000017941 */ /* 0x000fea0003800200 */
.L_x_301:
        /* <DEDUP_REMOVED lines=59> */
.L_x_304:
[----:B------:R-:W-:Y:S05]  /*16f60*/  BSYNC.RECONVERGENT B0 ;  /* 0x0000000000007941 */ /* 0x000fea0003800200 */
.L_x_303:
        /* <DEDUP_REMOVED lines=25> */
.L_x_306:
[----:B------:R-:W-:Y:S05]  /*17100*/  BSYNC.RECONVERGENT B1 ;  /* 0x0000000000017941 */ /* 0x000fea0003800200 */
.L_x_305:
        /* <DEDUP_REMOVED lines=15> */
[----:B------:R-:W-:-:S05]  /*17200*/  FFMA R0, RZ, 2.3125, R9 ;  /* 0x40140000ff007823 */ /* 0x000fca0000000009 */
        /* <DEDUP_REMOVED lines=8> */
.L_x_308:
[----:B------:R-:W-:Y:S05]  /*17290*/  BSYNC.RECONVERGENT B1 ;  /* 0x0000000000017941 */ /* 0x000fea0003800200 */
.L_x_307:
[----:B------:R-:W-:Y:S01]  /*172a0*/  IMAD.MOV.U32 R12, RZ, RZ, 0x652b82fe ;  /* 0x652b82feff0c7424 */ /* 0x000fe200078e00ff */
[----:B------:R-:W-:Y:S01]  /*172b0*/  MOV R13, 0x3ff71547 ;  /* 0x3ff71547000d7802 */ /* 0x000fe20000000f00 */
[----:B------:R-:W-:Y:S01]  /*172c0*/  UMOV UR6, 0xfefa39ef ;  /* 0xfefa39ef00067882 */ /* 0x000fe20000000000 */
[----:B------:R-:W-:Y:S01]  /*172d0*/  UMOV UR7, 0x3fe62e42 ;  /* 0x3fe62e4200077882 */ /* 0x000fe20000000000 */
[----:B------:R-:W0:Y:S01]  /*172e0*/  MUFU.RCP64H R15, 20 ;  /* 0x40340000000f7908 */ /* 0x000e220000001800 */
[----:B------:R-:W-:Y:S02]  /*172f0*/  HFMA2 R19, -RZ, RZ, 2.1015625, 0 ;  /* 0x40340000ff137431 */ /* 0x000fe400000001ff */
        /* <DEDUP_REMOVED lines=17> */
[----:B------:R-:W-:-:S03]  /*17410*/  DADD R14, -R22, 50 ;  /* 0x40490000160e7429 */ /* 0x000fc60000000100 */
        /* <DEDUP_REMOVED lines=32> */
[----:B------:R-:W-:-:S04]  /*17620*/  FFMA R0, RZ, 2.8125, R11 ;  /* 0x40340000ff007823 */ /* 0x000fc8000000000b */
        /* <DEDUP_REMOVED lines=18> */
.L_x_310:
[----:B------:R-:W-:Y:S05]  /*17750*/  BSYNC.RECONVERGENT B0 ;  /* 0x0000000000007941 */ /* 0x000fea0003800200 */
.L_x_309:
        /* <DEDUP_REMOVED lines=10> */
.L_x_312:
[----:B------:R-:W-:Y:S05]  /*17800*/  BSYNC.RECONVERGENT B1 ;  /* 0x0000000000017941 */ /* 0x000fea0003800200 */
.L_x_311:
        /* <DEDUP_REMOVED lines=59> */
.L_x_314:
[----:B------:R-:W-:Y:S05]  /*17bc0*/  BSYNC.RECONVERGENT B0 ;  /* 0x0000000000007941 */ /* 0x000fea0003800200 */
.L_x_313:
        /* <DEDUP_REMOVED lines=18> */
.L_x_316:
[----:B------:R-:W-:Y:S05]  /*17cf0*/  BSYNC.RECONVERGENT B1 ;  /* 0x0000000000017941 */ /* 0x000fea0003800200 */
.L_x_315:
[----:B------:R-:W0:Y:S01]  /*17d00*/  MUFU.RCP64H R9, R19 ;  /* 0x0000001300097308 */ /* 0x000e220000001800 */
[----:B------:R-:W-:Y:S01]  /*17d10*/  MOV R8, 0x1 ;  /* 0x0000000100087802 */ /* 0x000fe20000000f00 */
[----:B------:R-:W-:Y:S01]  /*17d20*/  UMOV UR6, 0x66666666 ;  /* 0x6666666600067882 */ /* 0x000fe20000000000 */
[----:B------:R-:W-:Y:S01]  /*17d30*/  UMOV UR7, 0x3ff66666 ;  /* 0x3ff6666600077882 */ /* 0x000fe20000000000 */
[----:B------:R-:W-:Y:S01]  /*17d40*/  BSSY.RECONVERGENT B1, `(.L_x_317) ;  /* 0x0000014000017945 */ /* 0x000fe20003800200 */
[----:B------:R-:W-:Y:S02]  /*17d50*/  DADD R46, R46, 0.25 ;  /* 0x3fd000002e2e7429 */ /* 0x000fe40000000000 */
        /* <DEDUP_REMOVED lines=18> */
.L_x_318:
[----:B------:R-:W-:Y:S05]  /*17e80*/  BSYNC.RECONVERGENT B1 ;  /* 0x0000000000017941 */ /* 0x000fea0003800200 */
.L_x_317:
[----:B------:R-:W0:Y:S01]  /*17e90*/  MUFU.RCP64H R11, 7 ;  /* 0x401c0000000b7908 */ /* 0x000e220000001800 */
[----:B------:R-:W-:Y:S01]  /*17ea0*/  IMAD.MOV.U32 R12, RZ, RZ, 0x0 ;  /* 0x00000000ff0c7424 */ /* 0x000fe200078e00ff */
[----:B------:R-:W-:Y:S01]  /*17eb0*/  MOV R10, 0x1 ;  /* 0x00000001000a7802 */ /* 0x000fe20000000f00 */
[----:B------:R-:W-:Y:S01]  /*17ec0*/  IMAD.MOV.U32 R13, RZ, RZ, 0x401c0000 ;  /* 0x401c0000ff0d7424 */ /* 0x000fe200078e00ff */
[----:B------:R-:W-:Y:S01]  /*17ed0*/  BSSY.RECONVERGENT B1, `(.L_x_319) ;  /* 0x0000016000017945 */ /* 0x000fe20003800200 */
[----:B------:R-:W-:-:S04]  /*17ee0*/  DFMA R46, R46, R8, R60 ;  /* 0x000000082e2e722b */ /* 0x000fc8000000003c */
[----:B0-----:R-:W-:-:S08]  /*17ef0*/  DFMA R14, R10, -R12, 1 ;  /* 0x3ff000000a0e742b */ /* 0x001fd0000000080c */
[----:B------:R-:W-:-:S08]  /*17f00*/  DFMA R14, R14, R14, R14 ;  /* 0x0000000e0e0e722b */ /* 0x000fd0000000000e */
[----:B------:R-:W-:Y:S02]  /*17f10*/  DFMA R10, R10, R14, R10 ;  /* 0x0000000e0a0a722b */ /* 0x000fe4000000000a */
[----:B------:R-:W-:-:S06]  /*17f20*/  DADD R14, R22, 20 ;  /* 0x40340000160e7429 */ /* 0x000fcc0000000000 */
[----:B------:R-:W-:-:S04]  /*17f30*/  DFMA R12, R10, -R12, 1 ;  /* 0x3ff000000a0c742b */ /* 0x000fc8000000080c */
[----:B------:R-:W-:-:S04]  /*17f40*/  FSETP.GEU.AND P1, PT, |R15|, 6.5827683646048100446e-37, PT ;  /* 0x036000000f00780b */ /* 0x000fc80003f2e200 */
        /* <DEDUP_REMOVED lines=14> */
.L_x_320:
[----:B------:R-:W-:Y:S05]  /*18030*/  BSYNC.RECONVERGENT B1 ;  /* 0x0000000000017941 */ /* 0x000fea0003800200 */
.L_x_319:
        /* <DEDUP_REMOVED lines=57> */
[----:B------:R-:W-:-:S04]  /*183d0*/  FFMA R0, RZ, -3.689453125, R9 ;  /* 0xc06c2000ff007823 */ /* 0x000fc80000000009 */
        /* <DEDUP_REMOVED lines=18> */
.L_x_322:
[----:B------:R-:W-:Y:S05]  /*18500*/  BSYNC.RECONVERGENT B0 ;  /* 0x0000000000007941 */ /* 0x000fea0003800200 */
.L_x_321:
[----:B------:R-:W-:Y:S01]  /*18510*/  BSSY.RECONVERGENT B1, `(.L_x_323) ;  /* 0x000000a000017945 */ /* 0x000fe20003800200 */
[----:B------:R-:W-:-:S03]  /*18520*/  DADD R18, R18, 1 ;  /* 0x3ff0000012127429 */ /* 0x000fc60000000000 */
[----:B------:R-:W-:Y:S08]  /*18530*/  @P2 BRA P3, `(.L_x_324) ;  /* 0x00000000001c2947 */ /* 0x000ff00001800000 */
[----:B------:R-:W-:Y:S01]  /*18540*/  IMAD.MOV.U32 R12, RZ, RZ, R16 ;  /* 0x000000ffff0c7224 */ /* 0x000fe200078e0010 */
[----:B------:R-:W-:Y:S01]  /*18550*/  MOV R11, R17 ;  /* 0x00000011000b7202 */ /* 0x000fe20000000f00 */
[----:B------:R-:W-:Y:S01]  /*18560*/  IMAD.MOV.U32 R10, RZ, RZ, RZ ;  /* 0x000000ffff0a7224 */ /* 0x000fe200078e00ff */
[----:B------:R-:W-:Y:S01]  /*18570*/  MOV R8, 0x185a0 ;  /* 0x000185a000087802 */ /* 0x000fe20000000f00 */
[----:B------:R-:W-:-:S07]  /*18580*/  IMAD.MOV.U32 R9, RZ, RZ, -0x3f93e000 ;  /* 0xc06c2000ff097424 */ /* 0x000fce00078e00ff */
[----:B------:R-:W-:Y:S05]  /*18590*/  CALL.REL.NOINC `($__internal_1_$__cuda_sm20_div_rn_f64_full) ;  /* 0x0000007800947944 */ /* 0x000fea0003c00000 */
[----:B------:R-:W-:-:S07]  /*185a0*/  IMAD.MOV.U32 R8, RZ, RZ, R10 ;  /* 0x000000ffff087224 */ /* 0x000fce00078e000a */
.L_x_324:
[----:B------:R-:W-:Y:S05]  /*185b0*/  BSYNC.RECONVERGENT B1 ;  /* 0x0000000000017941 */ /* 0x000fea0003800200 */
.L_x_323:
[----:B------:R-:W-:Y:S01]  /*185c0*/  MOV R12, 0x652b82fe ;  /* 0x652b82fe000c7802 */ /* 0x000fe20000000f00 */
[----:B------:R-:W-:Y:S01]  /*185d0*/  IMAD.MOV.U32 R13, RZ, RZ, 0x3ff71547 ;  /* 0x3ff71547ff0d7424 */ /* 0x000fe200078e00ff */
[----:B------:R-:W-:Y:S01]  /*185e0*/  UMOV UR6, 0xfefa39ef ;  /* 0xfefa39ef00067882 */ /* 0x000fe20000000000 */
[----:B------:R-:W-:Y:S01]  /*185f0*/  UMOV UR7, 0x3fe62e42 ;  /* 0x3fe62e4200077882 */ /* 0x000fe20000000000 */
[----:B------:R-:W0:Y:S01]  /*18600*/  MUFU.RCP64H R17, 10 ;  /* 0x4024000000117908 */ /* 0x000e220000001800 */
[----:B------:R-:W-:Y:S02]  /*18610*/  HFMA2 R60, -RZ, RZ, 0, 0 ;  /* 0x00000000ff3c7431 */ /* 0x000fe400000001ff */
        /* <DEDUP_REMOVED lines=50> */
[----:B------:R-:W-:-:S04]  /*18940*/  FFMA R0, RZ, 2.5625, R11 ;  /* 0x40240000ff007823 */ /* 0x000fc8000000000b */
        /* <DEDUP_REMOVED lines=18> */
.L_x_326:
[----:B------:R-:W-:Y:S05]  /*18a70*/  BSYNC.RECONVERGENT B0 ;  /* 0x0000000000007941 */ /* 0x000fea0003800200 */
.L_x_325:
        /* <DEDUP_REMOVED lines=9> */
.L_x_328:
[----:B------:R-:W-:Y:S05]  /*18b10*/  BSYNC.RECONVERGENT B1 ;  /* 0x0000000000017941 */ /* 0x000fea0003800200 */
.L_x_327:
[----:B------:R-:W-:Y:S01]  /*18b20*/  IMAD.MOV.U32 R12, RZ, RZ, 0x652b82fe ;  /* 0x652b82feff0c7424 */ /* 0x000fe200078e00ff */
[----:B------:R-:W-:Y:S01]  /*18b30*/  UMOV UR6, 0xfefa39ef ;  /* 0xfefa39ef00067882 */ /* 0x000fe20000000000 */
[----:B------:R-:W-:Y:S01]  /*18b40*/  IMAD.MOV.U32 R13, RZ, RZ, 0x3ff71547 ;  /* 0x3ff71547ff0d7424 */ /* 0x000fe200078e00ff */
[----:B------:R-:W-:Y:S01]  /*18b50*/  UMOV UR7, 0x3fe62e42 ;  /* 0x3fe62e4200077882 */ /* 0x000fe20000000000 */
[----:B------:R-:W0:Y:S01]  /*18b60*/  MUFU.RCP64H R17, 10 ;  /* 0x4024000000117908 */ /* 0x000e220000001800 */
[----:B------:R-:W-:Y:S02]  /*18b70*/  HFMA2 R16, -RZ, RZ, 0, 5.9604644775390625e-08 ;  /* 0x00000001ff107431 */ /* 0x000fe400000001ff */
[----:B------:R-:W-:Y:S01]  /*18b80*/  IMAD.MOV.U32 R60, RZ, RZ, 0x0 ;  /* 0x00000000ff3c7424 */ /* 0x000fe200078e00ff */
[----:B------:R-:W-:Y:S01]  /*18b90*/  FSETP.GEU.AND P0, PT, |R11|, 4.1917929649353027344, PT ;  /* 0x4086232b0b00780b */ /* 0x000fe20003f0e200 */
[----:B------:R-:W-:Y:S01]  /*18ba0*/  DFMA R12, R10, R12, 6.75539944105574400000e+15 ;  /* 0x433800000a0c742b */ /* 0x000fe2000000000c */
[----:B------:R-:W-:Y:S01]  /*18bb0*/  IMAD.MOV.U32 R61, RZ, RZ, 0x40240000 ;  /* 0x40240000ff3d7424 */ /* 0x000fe200078e00ff */
[----:B------:R-:W-:Y:S01]  /*18bc0*/  BSSY.RECONVERGENT B0, `(.L_x_329) ;  /* 0x0000040000007945 */ /* 0x000fe20003800200 */
[----:B------:R-:W-:-:S05]  /*18bd0*/  FSETP.GEU.AND P3, PT, |R37|, 6.5827683646048100446e-37, PT ;  /* 0x036000002500780b */ /* 0x000fca0003f6e200 */
        /* <DEDUP_REMOVED lines=62> */
.L_x_330:
[----:B------:R-:W-:Y:S05]  /*18fc0*/  BSYNC.RECONVERGENT B0 ;  /* 0x0000000000007941 */ /* 0x000fea0003800200 */
.L_x_329:
        /* <DEDUP_REMOVED lines=10> */
.L_x_332:
[----:B------:R-:W-:Y:S05]  /*19070*/  BSYNC.RECONVERGENT B1 ;  /* 0x0000000000017941 */ /* 0x000fea0003800200 */
.L_x_331:
[----:B------:R-:W-:Y:S01]  /*19080*/  MOV R10, 0x652b82fe ;  /* 0x652b82fe000a7802 */ /* 0x000fe20000000f00 */
[----:B------:R-:W-:Y:S01]  /*19090*/  IMAD.MOV.U32 R11, RZ, RZ, 0x3ff71547 ;  /* 0x3ff71547ff0b7424 */ /* 0x000fe200078e00ff */
[----:B------:R-:W-:Y:S01]  /*190a0*/  UMOV UR6, 0xfefa39ef ;  /* 0xfefa39ef00067882 */ /* 0x000fe20000000000 */
[----:B------:R-:W-:Y:S01]  /*190b0*/  UMOV UR7, 0x3fe62e42 ;  /* 0x3fe62e4200077882 */ /* 0x000fe20000000000 */
[----:B------:R-:W0:Y:S01]  /*190c0*/  MUFU.RCP64H R17, R71 ;  /* 0x0000004700117308 */ /* 0x000e220000001800 */
[----:B------:R-:W-:Y:S01]  /*190d0*/  MOV R16, 0x1 ;  /* 0x0000000100107802 */ /* 0x000fe20000000f00 */
[----:B------:R-:W-:Y:S01]  /*190e0*/  BSSY.RECONVERGENT B0, `(.L_x_333) ;  /* 0x0000041000007945 */ /* 0x000fe20003800200 */
[----:B------:R-:W-:Y:S01]  /*190f0*/  DFMA R10, R8, R10, 6.75539944105574400000e+15 ;  /* 0x43380000080a742b */ /* 0x000fe2000000000a */
[----:B------:R-:W-:-:S07]  /*19100*/  FSETP.GEU.AND P0, PT, |R9|, 4.1917929649353027344, PT ;  /* 0x4086232b0900780b */ /* 0x000fce0003f0e200 */
[----:B------:R-:W-:Y:S02]  /*19110*/  DADD R12, R10, -6.75539944105574400000e+15 ;  /* 0xc33800000a0c7429 */ /* 0x000fe40000000000 */
[----:B0-----:R-:W-:-:S06]  /*19120*/  DFMA R36, -R70, R16, 1 ;  /* 0x3ff000004624742b */ /* 0x001fcc0000000110 */
        /* <DEDUP_REMOVED lines=13> */
[----:B------:R-:W-:-:S05]  /*19200*/  DFMA R16, -R70, R36, 1 ;  /* 0x3ff000004610742b */ /* 0x000fca0000000124 */
[----:B------:R-:W-:Y:S01]  /*19210*/  DFMA R14, R12, R14, UR6 ;  /* 0x000000060c0e7e2b */ /* 0x000fe2000800000e */
[----:B------:R-:W-:Y:S01]  /*19220*/  UMOV UR6, 0x7c89eb71 ;  /* 0x7c89eb7100067882 */ /* 0x000fe20000000000 */
[----:B------:R-:W-:Y:S01]  /*19230*/  UMOV UR7, 0x3efa0199 ;  /* 0x3efa019900077882 */ /* 0x000fe20000000000 */
[----:B------:R-:W-:-:S05]  /*19240*/  DFMA R16, R36, R16, R36 ;  /* 0x000000102410722b */ /* 0x000fca0000000024 */
[----:B------:R-:W-:Y:S01]  /*19250*/  DFMA R14, R12, R14, UR6 ;  /* 0x000000060c0e7e2b */ /* 0x000fe2000800000e */
[----:B------:R-:W-:Y:S01]  /*19260*/  UMOV UR6, 0x14761f65 ;  /* 0x14761f6500067882 */ /* 0x000fe20000000000 */
[----:B------:R-:W-:Y:S01]  /*19270*/  UMOV UR7, 0x3f2a01a0 ;  /* 0x3f2a01a000077882 */ /* 0x000fe20000000000 */
[----:B------:R-:W-:-:S05]  /*19280*/  DMUL R36, R16, 200 ;  /* 0x4069000010247828 */ /* 0x000fca0000000000 */
[----:B------:R-:W-:Y:S01]  /*19290*/  DFMA R14, R12, R14, UR6 ;  /* 0x000000060c0e7e2b */ /* 0x000fe2000800000e */
        /* <DEDUP_REMOVED lines=9> */
[----:B------:R-:W-:-:S03]  /*19330*/  UMOV UR7, 0x3fa55555 ;  /* 0x3fa5555500077882 */ /* 0x000fc60000000000 */
[----:B------:R-:W-:-:S03]  /*19340*/  FFMA R0, RZ, R71, R37 ;  /* 0x00000047ff007223 */ /* 0x000fc60000000025 */
[----:B------:R-:W-:Y:S01]  /*19350*/  DFMA R14, R12, R14, UR6 ;  /* 0x000000060c0e7e2b */ /* 0x000fe2000800000e */
[----:B------:R-:W-:Y:S01]  /*19360*/  UMOV UR6, 0x55555511 ;  /* 0x5555551100067882 */ /* 0x000fe20000000000 */
[----:B------:R-:W-:Y:S01]  /*19370*/  UMOV UR7, 0x3fc55555 ;  /* 0x3fc5555500077882 */ /* 0x000fe20000000000 */
[----:B------:R-:W-:-:S05]  /*19380*/  FSETP.GT.AND P2, PT, |R0|, 1.469367938527859385e-39, PT ;  /* 0x001000000000780b */ /* 0x000fca0003f44200 */
        /* <DEDUP_REMOVED lines=22> */
.L_x_334:
[----:B------:R-:W-:Y:S05]  /*194f0*/  BSYNC.RECONVERGENT B0 ;  /* 0x0000000000007941 */ /* 0x000fea0003800200 */
.L_x_333:
[----:B------:R-:W-:Y:S01]  /*19500*/  BSSY.RECONVERGENT B1, `(.L_x_335) ;  /* 0x000000b000017945 */ /* 0x000fe20003800200 */
[----:B------:R-:W-:-:S03]  /*19510*/  DADD R60, R60, 1 ;  /* 0x3ff000003c3c7429 */ /* 0x000fc60000000000 */
[----:B------:R-:W-:Y:S08]  /*19520*/  @P2 BRA `(.L_x_336) ;  /* 0x0000000000202947 */ /* 0x000ff00003800000 */
[----:B------:R-:W-:Y:S01]  /*19530*/  IMAD.MOV.U32 R10, RZ, RZ, R70 ;  /* 0x000000ffff0a7224 */ /* 0x000fe200078e0046 */
[----:B------:R-:W-:Y:S01]  /*19540*/  MOV R9, R71 ;  /* 0x0000004700097202 */ /* 0x000fe20000000f00 */
[----:B------:R-:W-:Y:S01]  /*19550*/  IMAD.MOV.U32 R12, RZ, RZ, RZ ;  /* 0x000000ffff0c7224 */ /* 0x000fe200078e00ff */
[----:B------:R-:W-:Y:S01]  /*19560*/  MOV R8, 0x19590 ;  /* 0x0001959000087802 */ /* 0x000fe20000000f00 */
[----:B------:R-:W-:-:S07]  /*19570*/  IMAD.MOV.U32 R11, RZ, RZ, 0x40690000 ;  /* 0x40690000ff0b7424 */ /* 0x000fce00078e00ff */
[----:B------:R-:W-:Y:S05]  /*19580*/  CALL.REL.NOINC `($__internal_1_$__cuda_sm20_div_rn_f64_full) ;  /* 0x0000006800987944 */ /* 0x000fea0003c00000 */
[----:B------:R-:W-:Y:S01]  /*19590*/  IMAD.MOV.U32 R36, RZ, RZ, R10 ;  /* 0x000000ffff247224 */ /* 0x000fe200078e000a */
[----:B------:R-:W-:-:S07]  /*195a0*/  MOV R37, R9 ;  /* 0x0000000900257202 */ /* 0x000fce0000000f00 */
.L_x_336:
[----:B------:R-:W-:Y:S05]  /*195b0*/  BSYNC.RECONVERGENT B1 ;  /* 0x0000000000017941 */ /* 0x000fea0003800200 */
.L_x_335:
[----:B------:R-:W0:Y:S01]  /*195c0*/  MUFU.RCP64H R9, 7 ;  /* 0x401c000000097908 */ /* 0x000e220000001800 */
[----:B------:R-:W-:Y:S01]  /*195d0*/  IMAD.MOV.U32 R10, RZ, RZ, 0x0 ;  /* 0x00000000ff0a7424 */ /* 0x000fe200078e00ff */
[----:B------:R-:W-:Y:S01]  /*195e0*/  FSETP.GEU.AND P1, PT, |R45|, 6.5827683646048100446e-37, PT ;  /* 0x036000002d00780b */ /* 0x000fe20003f2e200 */
[----:B------:R-:W-:Y:S01]  /*195f0*/  IMAD.MOV.U32 R11, RZ, RZ, 0x401c0000 ;  /* 0x401c0000ff0b7424 */ /* 0x000fe200078e00ff */
[----:B------:R-:W-:Y:S01]  /*19600*/  BSSY.RECONVERGENT B1, `(.L_x_337) ;  /* 0x0000015000017945 */ /* 0x000fe20003800200 */
[----:B------:R-:W-:Y:S01]  /*19610*/  IMAD.MOV.U32 R8, RZ, RZ, 0x1 ;  /* 0x00000001ff087424 */ /* 0x000fe200078e00ff */
[----:B------:R-:W-:-:S05]  /*19620*/  DFMA R36, R72, 1102.5, R36 ;  /* 0x40913a004824782b */ /* 0x000fca0000000024 */
        /* <DEDUP_REMOVED lines=18> */
.L_x_338:
[----:B------:R-:W-:Y:S05]  /*19750*/  BSYNC.RECONVERGENT B1 ;  /* 0x0000000000017941 */ /* 0x000fea0003800200 */
.L_x_337:
        /* <DEDUP_REMOVED lines=59> */
.L_x_340:
[----:B------:R-:W-:Y:S05]  /*19b10*/  BSYNC.RECONVERGENT B0 ;  /* 0x0000000000007941 */ /* 0x000fea0003800200 */
.L_x_339:
        /* <DEDUP_REMOVED lines=17> */
[----:B------:R-:W-:Y:S01]  /*19c30*/  MOV R10, R12 ;  /* 0x0000000c000a7202 */ /* 0x000fe20000000f00 */
[----:B------:R-:W-:Y:S01]  /*19c40*/  IMAD.MOV.U32 R9, RZ, RZ, R13 ;  /* 0x000000ffff097224 */ /* 0x000fe200078e000d */
[----:B------:R-:W-:Y:S01]  /*19c50*/  MOV R8, 0x19c90 ;  /* 0x00019c9000087802 */ /* 0x000fe20000000f00 */
[----:B------:R-:W-:Y:S02]  /*19c60*/  IMAD.MOV.U32 R12, RZ, RZ, -0x28f5c28f ;  /* 0xd70a3d71ff0c7424 */ /* 0x000fe400078e00ff */
[----:B------:R-:W-:-:S07]  /*19c70*/  IMAD.MOV.U32 R11, RZ, RZ, 0x3fe570a3 ;  /* 0x3fe570a3ff0b7424 */ /* 0x000fce00078e00ff */
[----:B------:R-:W-:Y:S05]  /*19c80*/  CALL.REL.NOINC `($__internal_1_$__cuda_sm20_div_rn_f64_full) ;  /* 0x0000006000d87944 */ /* 0x000fea0003c00000 */
[----:B------:R-:W-:Y:S01]  /*19c90*/  MOV R44, R10 ;  /* 0x0000000a002c7202 */ /* 0x000fe20000000f00 */
[----:B------:R-:W-:-:S07]  /*19ca0*/  IMAD.MOV.U32 R45, RZ, RZ, R9 ;  /* 0x000000ffff2d7224 */ /* 0x000fce00078e0009 */
.L_x_342:
[----:B------:R-:W-:Y:S05]  /*19cb0*/  BSYNC.RECONVERGENT B1 ;  /* 0x0000000000017941 */ /* 0x000fea0003800200 */
.L_x_341:
[----:B------:R-:W0:Y:S01]  /*19cc0*/  MUFU.RCP64H R9, -170 ;  /* 0xc065400000097908 */ /* 0x000e220000001800 */
[----:B------:R-:W-:Y:S02]  /*19cd0*/  HFMA2 R8, -RZ, RZ, 0, 5.9604644775390625e-08 ;  /* 0x00000001ff087431 */ /* 0x000fe400000001ff */
[----:B------:R-:W-:Y:S01]  /*19ce0*/  IMAD.MOV.U32 R12, RZ, RZ, 0x0 ;  /* 0x00000000ff0c7424 */ /* 0x000fe200078e00ff */
[----:B------:R-:W-:Y:S01]  /*19cf0*/  DADD R22, R22, 25 ;  /* 0x4039000016167429 */ /* 0x000fe20000000000 */
[----:B------:R-:W-:Y:S01]  /*19d00*/  IMAD.MOV.U32 R13, RZ, RZ, 0x40654000 ;  /* 0x40654000ff0d7424 */ /* 0x000fe200078e00ff */
[----:B------:R-:W-:Y:S05]  /*19d10*/  BSSY.RECONVERGENT B1, `(.L_x_343) ;  /* 0x0000014000017945 */ /* 0x000fea0003800200 */
[----:B0-----:R-:W-:-:S08]  /*19d20*/  DFMA R10, R8, R12, 1 ;  /* 0x3ff00000080a742b */ /* 0x001fd0000000000c */
[----:B------:R-:W-:-:S08]  /*19d30*/  DFMA R10, R10, R10, R10 ;  /* 0x0000000a0a0a722b */ /* 0x000fd0000000000a */
[----:B------:R-:W-:Y:S02]  /*19d40*/  DFMA R8, R8, R10, R8 ;  /* 0x0000000a0808722b */ /* 0x000fe40000000008 */
[----:B------:R-:W-:-:S06]  /*19d50*/  DMUL R10, R22, R22 ;  /* 0x00000016160a7228 */ /* 0x000fcc0000000000 */
[----:B------:R-:W-:-:S04]  /*19d60*/  DFMA R12, R8, R12, 1 ;  /* 0x3ff00000080c742b */ /* 0x000fc8000000000c */
[----:B------:R-:W-:-:S04]  /*19d70*/  FSETP.GEU.AND P1, PT, |R11|, 6.5827683646048100446e-37, PT ;  /* 0x036000000b00780b */ /* 0x000fc80003f2e200 */
[----:B------:R-:W-:-:S08]  /*19d80*/  DFMA R8, R8, R12, R8 ;  /* 0x0000000c0808722b */ /* 0x000fd00000000008 */
[----:B------:R-:W-:-:S08]  /*19d90*/  DMUL R12, R10, R8 ;  /* 0x000000080a0c7228 */ /* 0x000fd00000000000 */
[----:B------:R-:W-:-:S08]  /*19da0*/  DFMA R14, R12, 170, R10 ;  /* 0x406540000c0e782b */ /* 0x000fd0000000000a */
[----:B------:R-:W-:-:S10]  /*19db0*/  DFMA R8, R8, R14, R12 ;  /* 0x0000000e0808722b */ /* 0x000fd4000000000c */
[----:B------:R-:W-:-:S05]  /*19dc0*/  FFMA R0, RZ, -3.58203125, R9 ;  /* 0xc0654000ff007823 */ /* 0x000fca0000000009 */
[----:B------:R-:W-:-:S13]  /*19dd0*/  FSETP.GT.AND P0, PT, |R0|, 1.469367938527859385e-39, PT ;  /* 0x001000000000780b */ /* 0x000fda0003f04200 */
[----:B------:R-:W-:Y:S05]  /*19de0*/  @P0 BRA P1, `(.L_x_344) ;  /* 0x0000000000180947 */ /* 0x000fea0000800000 */
[----:B------:R-:W-:Y:S01]  /*19df0*/  IMAD.MOV.U32 R12, RZ, RZ, R10 ;  /* 0x000000ffff0c7224 */ /* 0x000fe200078e000a */
[----:B------:R-:W-:Y:S01]  /*19e00*/  MOV R8, 0x19e40 ;  /* 0x00019e4000087802 */ /* 0x000fe20000000f00 */
[----:B------:R-:W-:Y:S02]  /*19e10*/  IMAD.MOV.U32 R10, RZ, RZ, RZ ;  /* 0x000000ffff0a7224 */ /* 0x000fe400078e00ff */
[----:B------:R-:W-:-:S07]  /*19e20*/  IMAD.MOV.U32 R9, RZ, RZ, -0x3f9ac000 ;  /* 0xc0654000ff097424 */ /* 0x000fce00078e00ff */
[----:B------:R-:W-:Y:S05]  /*19e30*/  CALL.REL.NOINC `($__internal_1_$__cuda_sm20_div_rn_f64_full) ;  /* 0x00000060006c7944 */ /* 0x000fea0003c00000 */
[----:B------:R-:W-:-:S07]  /*19e40*/  MOV R8, R10 ;  /* 0x0000000a00087202 */ /* 0x000fce0000000f00 */
.L_x_344:
[----:B------:R-:W-:Y:S05]  /*19e50*/  BSYNC.RECONVERGENT B1 ;  /* 0x0000000000017941 */ /* 0x000fea0003800200 */
.L_x_343:
        /* <DEDUP_REMOVED lines=74> */
.L_x_346:
[----:B------:R-:W-:Y:S05]  /*1a300*/  BSYNC.RECONVERGENT B0 ;  /* 0x0000000000007941 */ /* 0x000fea0003800200 */
.L_x_345:
        /* <DEDUP_REMOVED lines=9> */
.L_x_348:
[----:B------:R-:W-:Y:S05]  /*1a3a0*/  BSYNC.RECONVERGENT B1 ;  /* 0x0000000000017941 */ /* 0x000fea0003800200 */
.L_x_347:
        /* <DEDUP_REMOVED lines=59> */
.L_x_350:
[----:B------:R-:W-:Y:S05]  /*1a760*/  BSYNC.RECONVERGENT B0 ;  /* 0x0000000000007941 */ /* 0x000fea0003800200 */
.L_x_349:
        /* <DEDUP_REMOVED lines=21> */
[----:B------:R-:W-:Y:S02]  /*1a8c0*/  IMAD.MOV.U32 R26, RZ, RZ, R10 ;  /* 0x000000ffff1a7224 */ /* 0x000fe400078e000a */
[----:B------:R-:W-:-:S07]  /*1a8d0*/  IMAD.MOV.U32 R27, RZ, RZ, R9 ;  /* 0x000000ffff1b7224 */ /* 0x000fce00078e0009 */
.L_x_352:
[----:B------:R-:W-:Y:S05]  /*1a8e0*/  BSYNC.RECONVERGENT B1 ;  /* 0x0000000000017941 */ /* 0x000fea0003800200 */
.L_x_351:
        /* <DEDUP_REMOVED lines=14> */
[----:B------:R-:W-:Y:S01]  /*1a9d0*/  IMAD.MOV.U32 R12, RZ, RZ, RZ ;  /* 0x000000ffff0c7224 */ /* 0x000fe200078e00ff */
[----:B------:R-:W-:Y:S01]  /*1a9e0*/  MOV R9, R61 ;  /* 0x0000003d00097202 */ /* 0x000fe20000000f00 */
[----:B------:R-:W-:Y:S01]  /*1a9f0*/  IMAD.MOV.U32 R11, RZ, RZ, 0x40300000 ;  /* 0x40300000ff0b7424 */ /* 0x000fe200078e00ff */
[----:B------:R-:W-:Y:S01]  /*1aa00*/  MOV R8, 0x1aa30 ;  /* 0x0001aa3000087802 */ /* 0x000fe20000000f00 */
[----:B------:R-:W-:-:S07]  /*1aa10*/  IMAD.MOV.U32 R10, RZ, RZ, R60 ;  /* 0x000000ffff0a7224 */ /* 0x000fce00078e003c */
[----:B------:R-:W-:Y:S05]  /*1aa20*/  CALL.REL.NOINC `($__internal_1_$__cuda_sm20_div_rn_f64_full) ;  /* 0x0000005400707944 */ /* 0x000fea0003c00000 */
[----:B------:R-:W-:-:S07]  /*1aa30*/  IMAD.MOV.U32 R11, RZ, RZ, R9 ;  /* 0x000000ffff0b7224 */ /* 0x000fce00078e0009 */
.L_x_354:
[----:B------:R-:W-:Y:S05]  /*1aa40*/  BSYNC.RECONVERGENT B1 ;  /* 0x0000000000017941 */ /* 0x000fea0003800200 */
.L_x_353:
[----:B------:R-:W0:Y:S01]  /*1aa50*/  MUFU.RCP64H R9, 0.049999982118606567383 ;  /* 0x3fa9999900097908 */ /* 0x000e220000001800 */
[----:B------:R-:W-:Y:S01]  /*1aa60*/  IMAD.MOV.U32 R14, RZ, RZ, -0x66666666 ;  /* 0x9999999aff0e7424 */ /* 0x000fe200078e00ff */
[----:B------:R-:W-:Y:S01]  /*1aa70*/  MOV R8, 0x1 ;  /* 0x0000000100087802 */ /* 0x000fe20000000f00 */
[----:B------:R-:W-:Y:S01]  /*1aa80*/  IMAD.MOV.U32 R15, RZ, RZ, 0x3fa99999 ;  /* 0x3fa99999ff0f7424 */ /* 0x000fe200078e00ff */
[----:B------:R-:W-:Y:S01]  /*1aa90*/  FSETP.GEU.AND P1, PT, |R3|, 6.5827683646048100446e-37, PT ;  /* 0x036000000300780b */ /* 0x000fe20003f2e200 */
[----:B------:R-:W-:Y:S01]  /*1aaa0*/  DFMA R22, R22, 600, R26 ;  /* 0x4082c0001616782b */ /* 0x000fe2000000001a */
[----:B------:R-:W-:Y:S07]  /*1aab0*/  BSSY.RECONVERGENT B1, `(.L_x_355) ;  /* 0x0000014000017945 */ /* 0x000fee0003800200 */
[----:B------:R-:W-:-:S02]  /*1aac0*/  DADD R22, R22, R10 ;  /* 0x0000000016167229 */ /* 0x000fc4000000000a */
[----:B0-----:R-:W-:-:S08]  /*1aad0*/  DFMA R12, R8, -R14, 1 ;  /* 0x3ff00000080c742b */ /* 0x001fd0000000080e */
[----:B------:R-:W-:-:S08]  /*1aae0*/  DFMA R12, R12, R12, R12 ;  /* 0x0000000c0c0c722b */ /* 0x000fd0000000000c */
[----:B------:R-:W-:-:S08]  /*1aaf0*/  DFMA R12, R8, R12, R8 ;  /* 0x0000000c080c722b */ /* 0x000fd00000000008 */
[----:B------:R-:W-:-:S08]  /*1ab00*/  DFMA R8, R12, -R14, 1 ;  /* 0x3ff000000c08742b */ /* 0x000fd0000000080e */
[----:B------:R-:W-:-:S08]  /*1ab10*/  DFMA R8, R12, R8, R12 ;  /* 0x000000080c08722b */ /* 0x000fd0000000000c */
[----:B------:R-:W-:-:S08]  /*1ab20*/  DMUL R12, R2, R8 ;  /* 0x00000008020c7228 */ /* 0x000fd00000000000 */
[----:B------:R-:W-:-:S08]  /*1ab30*/  DFMA R14, R12, -R14, R2 ;  /* 0x8000000e0c0e722b */ /* 0x000fd00000000002 */
[----:B------:R-:W-:-:S10]  /*1ab40*/  DFMA R8, R8, R14, R12 ;  /* 0x0000000e0808722b */ /* 0x000fd4000000000c */
[----:B------:R-:W-:-:S05]  /*1ab50*/  FFMA R0, RZ, 1.3249999284744262695, R9 ;  /* 0x3fa99999ff007823 */ /* 0x000fca0000000009 */
[----:B------:R-:W-:-:S13]  /*1ab60*/  FSETP.GT.AND P0, PT, |R0|, 1.469367938527859385e-39, PT ;  /* 0x001000000000780b */ /* 0x000fda0003f04200 */
[----:B------:R-:W-:Y:S05]  /*1ab70*/  @P0 BRA P1, `(.L_x_356) ;  /* 0x00000000001c0947 */ /* 0x000fea0000800000 */
[----:B------:R-:W-:Y:S01]  /*1ab80*/  IMAD.MOV.U32 R12, RZ, RZ, R2 ;  /* 0x000000ffff0c7224 */ /* 0x000fe200078e0002 */
[----:B------:R-:W-:Y:S01]  /*1ab90*/  MOV R9, 0x3fa99999 ;  /* 0x3fa9999900097802 */ /* 0x000fe20000000f00 */
[----:B------:R-:W-:Y:S01]  /*1aba0*/  IMAD.MOV.U32 R11, RZ, RZ, R3 ;  /* 0x000000ffff0b7224 */ /* 0x000fe200078e0003 */
[----:B------:R-:W-:Y:S01]  /*1abb0*/  MOV R8, 0x1abe0 ;  /* 0x0001abe000087802 */ /* 0x000fe20000000f00 */
[----:B------:R-:W-:-:S07]  /*1abc0*/  IMAD.MOV.U32 R10, RZ, RZ, -0x66666666 ;  /* 0x9999999aff0a7424 */ /* 0x000fce00078e00ff */
[----:B------:R-:W-:Y:S05]  /*1abd0*/  CALL.REL.NOINC `($__internal_1_$__cuda_sm20_div_rn_f64_full) ;  /* 0x0000005400047944 */ /* 0x000fea0003c00000 */
[----:B------:R-:W-:-:S07]  /*1abe0*/  IMAD.MOV.U32 R8, RZ, RZ, R10 ;  /* 0x000000ffff087224 */ /* 0x000fce00078e000a */
.L_x_356:
[----:B------:R-:W-:Y:S05]  /*1abf0*/  BSYNC.RECONVERGENT B1 ;  /* 0x0000000000017941 */ /* 0x000fea0003800200 */
.L_x_355:
[----:B------:R0:W5:Y:S01]  /*1ac00*/  LDG.E.64 R26, desc[UR4][R20.64+0x30] ;  /* 0x00003004141a7981 */ /* 0x000162000c1e1b00 */
[----:B------:R-:W1:Y:S01]  /*1ac10*/  MUFU.RCP64H R3, R35 ;  /* 0x0000002300037308 */ /* 0x000e620000001800 */
[----:B------:R-:W-:Y:S01]  /*1ac20*/  IMAD.MOV.U32 R2, RZ, RZ, 0x1 ;  /* 0x00000001ff027424 */ /* 0x000fe200078e00ff */
[----:B------:R-:W2:Y:S01]  /*1ac30*/  LDCU.64 UR6, c[0x0][0x388] ;  /* 0x00007100ff0677ac */ /* 0x000ea20008000a00 */
[----:B------:R-:W-:Y:S04]  /*1ac40*/  BSSY.RECONVERGENT B1, `(.L_x_357) ;  /* 0x0000015000017945 */ /* 0x000fe80003800200 */
[----:B-1----:R-:W-:-:S08]  /*1ac50*/  DFMA R10, -R34, R2, 1 ;  /* 0x3ff00000220a742b */ /* 0x002fd00000000102 */
[----:B------:R-:W-:-:S08]  /*1ac60*/  DFMA R10, R10, R10, R10 ;  /* 0x0000000a0a0a722b */ /* 0x000fd0000000000a */
[----:B------:R-:W-:-:S08]  /*1ac70*/  DFMA R10, R2, R10, R2 ;  /* 0x0000000a020a722b */ /* 0x000fd00000000002 */
[----:B------:R-:W-:-:S08]  /*1ac80*/  DFMA R2, -R34, R10, 1 ;  /* 0x3ff000002202742b */ /* 0x000fd0000000010a */
[----:B------:R-:W-:-:S08]  /*1ac90*/  DFMA R2, R10, R2, R10 ;  /* 0x000000020a02722b */ /* 0x000fd0000000000a */
[----:B--2---:R-:W-:-:S08]  /*1aca0*/  DMUL R10, R2, -UR6 ;  /* 0x80000006020a7c28 */ /* 0x004fd00008000000 */
[----:B------:R-:W-:-:S08]  /*1acb0*/  DFMA R12, -R34, R10, -UR6 ;  /* 0x80000006220c7e2b */ /* 0x000fd0000800010a */
[----:B------:R-:W-:Y:S02]  /*1acc0*/  DFMA R10, R2, R12, R10 ;  /* 0x0000000c020a722b */ /* 0x000fe4000000000a */
[----:B------:R-:W-:Y:S02]  /*1acd0*/  DADD R12, -RZ, -UR6 ;  /* 0x80000006ff0c7e29 */ /* 0x000fe40008000100 */
[----:B------:R-:W-:-:S06]  /*1ace0*/  DFMA R2, R8, R8, 1 ;  /* 0x3ff000000802742b */ /* 0x000fcc0000000008 */
[----:B------:R-:W-:Y:S02]  /*1acf0*/  FFMA R0, RZ, R35, R11 ;  /* 0x00000023ff007223 */ /* 0x000fe4000000000b */
[----:B------:R-:W-:-:S03]  /*1ad00*/  FSETP.GEU.AND P1, PT, |R13|, 6.5827683646048100446e-37, PT ;  /* 0x036000000d00780b */ /* 0x000fc60003f2e200 */
[----:B------:R-:W-:-:S13]  /*1ad10*/  FSETP.GT.AND P0, PT, |R0|, 1.469367938527859385e-39, PT ;  /* 0x001000000000780b */ /* 0x000fda0003f04200 */
[----:B0-----:R-:W-:Y:S05]  /*1ad20*/  @P0 BRA P1, `(.L_x_358) ;  /* 0x0000000000180947 */ /* 0x001fea0000800000 */
[----:B------:R-:W-:Y:S01]  /*1ad30*/  IMAD.MOV.U32 R11, RZ, RZ, R13 ;  /* 0x000000ffff0b7224 */ /* 0x000fe200078e000d */
[----:B------:R-:W-:Y:S01]  /*1ad40*/  MOV R10, R34 ;  /* 0x00000022000a7202 */ /* 0x000fe20000000f00 */
[----:B------:R-:W-:Y:S01]  /*1ad50*/  IMAD.MOV.U32 R9, RZ, RZ, R35 ;  /* 0x000000ffff097224 */ /* 0x000fe200078e0023 */
[----:B------:R-:W-:-:S07]  /*1ad60*/  MOV R8, 0x1ad80 ;  /* 0x0001ad8000087802 */ /* 0x000fce0000000f00 */
[----:B-----5:R-:W-:Y:S05]  /*1ad70*/  CALL.REL.NOINC `($__internal_1_$__cuda_sm20_div_rn_f64_full) ;  /* 0x00000050009c7944 */ /* 0x020fea0003c00000 */
[----:B------:R-:W-:-:S07]  /*1ad80*/  IMAD.MOV.U32 R11, RZ, RZ, R9 ;  /* 0x000000ffff0b7224 */ /* 0x000fce00078e0009 */
.L_x_358:
[----:B------:R-:W-:Y:S05]  /*1ad90*/  BSYNC.RECONVERGENT B1 ;  /* 0x0000000000017941 */ /* 0x000fea0003800200 */
.L_x_357:
[----:B------:R-:W-:Y:S01]  /*1ada0*/  IMAD.MOV.U32 R8, RZ, RZ, 0x652b82fe ;  /* 0x652b82feff087424 */ /* 0x000fe200078e00ff */
[----:B------:R-:W-:Y:S01]  /*1adb0*/  MOV R9, 0x3ff71547 ;  /* 0x3ff7154700097802 */ /* 0x000fe20000000f00 */
[----:B------:R-:W-:Y:S01]  /*1adc0*/  UMOV UR6, 0xfefa39ef ;  /* 0xfefa39ef00067882 */ /* 0x000fe20000000000 */
[----:B------:R-:W-:Y:S01]  /*1add0*/  UMOV UR7, 0x3fe62e42 ;  /* 0x3fe62e4200077882 */ /* 0x000fe20000000000 */
[----:B------:R-:W0:Y:S01]  /*1ade0*/  MUFU.RCP64H R17, R33 ;  /* 0x0000002100117308 */ /* 0x000e220000001800 */
[----:B------:R-:W-:Y:S01]  /*1adf0*/  VIADD R16, R33, 0x300402 ;  /* 0x0030040221107836 */ /* 0x000fe20000000000 */
[----:B------:R-:W-:Y:S01]  /*1ae00*/  FSETP.GEU.AND P0, PT, |R11|, 4.1917929649353027344, PT ;  /* 0x4086232b0b00780b */ /* 0x000fe20003f0e200 */
[----:B------:R-:W-:Y:S01]  /*1ae10*/  DFMA R8, R10, R8, 6.75539944105574400000e+15 ;  /* 0x433800000a08742b */ /* 0x000fe20000000008 */
[----:B------:R-:W-:Y:S02]  /*1ae20*/  BSSY.RECONVERGENT B0, `(.L_x_359) ;  /* 0x000003b000007945 */ /* 0x000fe40003800200 */
[----:B------:R-:W-:-:S05]  /*1ae30*/  FSETP.GEU.AND P2, PT, |R16|, 5.8789094863358348022e-39, PT ;  /* 0x004004021000780b */ /* 0x000fca0003f4e200 */
        /* <DEDUP_REMOVED lines=39> */
[----:B------:R-:W-:-:S08]  /*1b0b0*/  DFMA R12, -R32, R34, 1 ;  /* 0x3ff00000200c742b */ /* 0x000fd00000000122 */
        /* <DEDUP_REMOVED lines=12> */
[----:B------:R-:W-:Y:S02]  /*1b180*/  @!P1 IMAD.IADD R8, R8, 0x1, -R9 ;  /* 0x0000000108089824 */ /* 0x000fe400078e0a09 */
[----:B------:R-:W-:-:S03]  /*1b190*/  @!P1 IMAD R9, R9, 0x100000, R15 ;  /* 0x0010000009099824 */ /* 0x000fc600078e020f */
[----:B------:R-:W-:Y:S02]  /*1b1a0*/  @!P1 LEA R11, R8, 0x3ff00000, 0x14 ;  /* 0x3ff00000080b9811 */ /* 0x000fe400078ea0ff */
[----:B------:R-:W-:-:S06]  /*1b1b0*/  @!P1 MOV R8, R14 ;  /* 0x0000000e00089202 */ /* 0x000fcc0000000f00 */
[----:B------:R-:W-:-:S11]  /*1b1c0*/  @!P1 DMUL R34, R8, R10 ;  /* 0x0000000a08229228 */ /* 0x000fd60000000000 */
.L_x_360:
[----:B------:R-:W-:Y:S05]  /*1b1d0*/  BSYNC.RECONVERGENT B0 ;  /* 0x0000000000007941 */ /* 0x000fea0003800200 */
.L_x_359:
[----:B------:R-:W-:Y:S04]  /*1b1e0*/  BSSY.RECONVERGENT B1, `(.L_x_361) ;  /* 0x000000a000017945 */ /* 0x000fe80003800200 */
[----:B------:R-:W-:Y:S05]  /*1b1f0*/  @P2 BRA `(.L_x_362) ;  /* 0x0000000000202947 */ /* 0x000fea0003800000 */
[----:B------:R-:W-:Y:S01]  /*1b200*/  LOP3.LUT R10, R33, 0x7fffffff, RZ, 0xc0, !PT ;  /* 0x7fffffff210a7812 */ /* 0x000fe200078ec0ff */
[----:B------:R-:W-:Y:S01]  /*1b210*/  IMAD.MOV.U32 R12, RZ, RZ, R32 ;  /* 0x000000ffff0c7224 */ /* 0x000fe200078e0020 */
[----:B------:R-:W-:Y:S01]  /*1b220*/  MOV R8, 0x1b260 ;  /* 0x0001b26000087802 */ /* 0x000fe20000000f00 */
[----:B------:R-:W-:Y:S01]  /*1b230*/  IMAD.MOV.U32 R9, RZ, RZ, R33 ;  /* 0x000000ffff097224 */ /* 0x000fe200078e0021 */
[----:B------:R-:W-:-:S07]  /*1b240*/  IADD3 R10, PT, PT, R10, -0x100000, RZ ;  /* 0xfff000000a0a7810 */ /* 0x000fce0007ffe0ff */
[----:B-----5:R-:W-:Y:S05]  /*1b250*/  CALL.REL.NOINC `($__internal_0_$__cuda_sm20_dblrcp_rn_slowpath_v3) ;  /* 0x0000004800bc7944 */ /* 0x020fea0003c00000 */
[----:B------:R-:W-:Y:S02]  /*1b260*/  IMAD.MOV.U32 R12, RZ, RZ, R10 ;  /* 0x000000ffff0c7224 */ /* 0x000fe400078e000a */
[----:B------:R-:W-:-:S07]  /*1b270*/  IMAD.MOV.U32 R13, RZ, RZ, R9 ;  /* 0x000000ffff0d7224 */ /* 0x000fce00078e0009 */
.L_x_362:
[----:B------:R-:W-:Y:S05]  /*1b280*/  BSYNC.RECONVERGENT B1 ;  /* 0x0000000000017941 */ /* 0x000fea0003800200 */
.L_x_361:
[----:B------:R0:W5:Y:S01]  /*1b290*/  LDG.E.64 R32, desc[UR4][R20.64+0x38] ;  /* 0x0000380414207981 */ /* 0x000162000c1e1b00 */
[----:B------:R-:W1:Y:S01]  /*1b2a0*/  MUFU.RCP64H R9, R43 ;  /* 0x0000002b00097308 */ /* 0x000e620000001800 */
[----:B------:R-:W-:Y:S01]  /*1b2b0*/  VIADD R8, R43, 0x300402 ;  /* 0x003004022b087836 */ /* 0x000fe20000000000 */
[----:B-----5:R-:W-:Y:S01]  /*1b2c0*/  DADD R26, -R26, R12 ;  /* 0x000000001a1a7229 */ /* 0x020fe2000000010c */
[----:B------:R-:W-:Y:S03]  /*1b2d0*/  BSSY.RECONVERGENT B1, `(.L_x_363) ;  /* 0x0000012000017945 */ /* 0x000fe60003800200 */
[----:B------:R-:W-:-:S04]  /*1b2e0*/  FSETP.GEU.AND P0, PT, |R8|, 5.8789094863358348022e-39, PT ;  /* 0x004004020800780b */ /* 0x000fc80003f0e200 */
[----:B------:R-:W-:Y:S02]  /*1b2f0*/  DFMA R26, -R26, R34, R12 ;  /* 0x000000221a1a722b */ /* 0x000fe4000000010c */
[----:B-1----:R-:W-:-:S05]  /*1b300*/  DFMA R10, R8, -R42, 1 ;  /* 0x3ff00000080a742b */ /* 0x002fca000000082a */
[----:B------:R0:W-:Y:S03]  /*1b310*/  STG.E.64 desc[UR4][R20.64+0x30], R26 ;  /* 0x0000301a14007986 */ /* 0x0001e6000c101b04 */
[----:B------:R-:W-:-:S08]  /*1b320*/  DFMA R10, R10, R10, R10 ;  /* 0x0000000a0a0a722b */ /* 0x000fd0000000000a */
[----:B------:R-:W-:-:S08]  /*1b330*/  DFMA R10, R8, R10, R8 ;  /* 0x0000000a080a722b */ /* 0x000fd00000000008 */
[----:B------:R-:W-:-:S08]  /*1b340*/  DFMA R12, R10, -R42, 1 ;  /* 0x3ff000000a0c742b */ /* 0x000fd0000000082a */
[----:B------:R-:W-:Y:S01]  /*1b350*/  DFMA R14, R10, R12, R10 ;  /* 0x0000000c0a0e722b */ /* 0x000fe2000000000a */
[----:B0-----:R-:W-:Y:S10]  /*1b360*/  @P0 BRA `(.L_x_364) ;  /* 0x0000000000200947 */ /* 0x001ff40003800000 */
[----:B------:R-:W-:Y:S01]  /*1b370*/  LOP3.LUT R10, R43, 0x7fffffff, RZ, 0xc0, !PT ;  /* 0x7fffffff2b0a7812 */ /* 0x000fe200078ec0ff */
[----:B------:R-:W-:Y:S01]  /*1b380*/  IMAD.MOV.U32 R9, RZ, RZ, R43 ;  /* 0x000000ffff097224 */ /* 0x000fe200078e002b */
[----:B------:R-:W-:Y:S02]  /*1b390*/  MOV R12, R42 ;  /* 0x0000002a000c7202 */ /* 0x000fe40000000f00 */
[----:B------:R-:W-:Y:S01]  /*1b3a0*/  MOV R8, 0x1b3d0 ;  /* 0x0001b3d000087802 */ /* 0x000fe20000000f00 */
[----:B------:R-:W-:-:S07]  /*1b3b0*/  VIADD R10, R10, 0xfff00000 ;  /* 0xfff000000a0a7836 */ /* 0x000fce0000000000 */
[----:B------:R-:W-:Y:S05]  /*1b3c0*/  CALL.REL.NOINC `($__internal_0_$__cuda_sm20_dblrcp_rn_slowpath_v3) ;  /* 0x0000004800607944 */ /* 0x000fea0003c00000 */
[----:B------:R-:W-:Y:S01]  /*1b3d0*/  IMAD.MOV.U32 R14, RZ, RZ, R10 ;  /* 0x000000ffff0e7224 */ /* 0x000fe200078e000a */
[----:B------:R-:W-:-:S07]  /*1b3e0*/  MOV R15, R9 ;  /* 0x00000009000f7202 */ /* 0x000fce0000000f00 */
.L_x_364:
[----:B------:R-:W-:Y:S05]  /*1b3f0*/  BSYNC.RECONVERGENT B1 ;  /* 0x0000000000017941 */ /* 0x000fea0003800200 */
.L_x_363:
[----:B------:R-:W0:Y:S01]  /*1b400*/  MUFU.RCP64H R9, R15 ;  /* 0x0000000f00097308 */ /* 0x000e220000001800 */
[----:B------:R-:W-:Y:S01]  /*1b410*/  IMAD.MOV.U32 R8, RZ, RZ, 0x1 ;  /* 0x00000001ff087424 */ /* 0x000fe200078e00ff */
[----:B------:R-:W1:Y:S01]  /*1b420*/  LDCU.64 UR6, c[0x0][0x388] ;  /* 0x00007100ff0677ac */ /* 0x000e620008000a00 */
[----:B------:R-:W-:Y:S04]  /*1b430*/  BSSY.RECONVERGENT B1, `(.L_x_365) ;  /* 0x0000014000017945 */ /* 0x000fe80003800200 */
[----:B0-----:R-:W-:-:S08]  /*1b440*/  DFMA R10, R8, -R14, 1 ;  /* 0x3ff00000080a742b */ /* 0x001fd0000000080e */
[----:B------:R-:W-:-:S08]  /*1b450*/  DFMA R10, R10, R10, R10 ;  /* 0x0000000a0a0a722b */ /* 0x000fd0000000000a */
[----:B------:R-:W-:-:S08]  /*1b460*/  DFMA R10, R8, R10, R8 ;  /* 0x0000000a080a722b */ /* 0x000fd00000000008 */
[----:B------:R-:W-:-:S08]  /*1b470*/  DFMA R8, R10, -R14, 1 ;  /* 0x3ff000000a08742b */ /* 0x000fd0000000080e */
[----:B------:R-:W-:-:S08]  /*1b480*/  DFMA R8, R10, R8, R10 ;  /* 0x000000080a08722b */ /* 0x000fd0000000000a */
[----:B-1----:R-:W-:-:S08]  /*1b490*/  DMUL R10, R8, -UR6 ;  /* 0x80000006080a7c28 */ /* 0x002fd00008000000 */
[----:B------:R-:W-:-:S08]  /*1b4a0*/  DFMA R12, R10, -R14, -UR6 ;  /* 0x800000060a0c7e2b */ /* 0x000fd0000800080e */
[----:B------:R-:W-:Y:S02]  /*1b4b0*/  DFMA R8, R8, R12, R10 ;  /* 0x0000000c0808722b */ /* 0x000fe4000000000a */
[----:B------:R-:W-:-:S08]  /*1b4c0*/  DADD R10, -RZ, -UR6 ;  /* 0x80000006ff0a7e29 */ /* 0x000fd00008000100 */
[----:B------:R-:W-:Y:S02]  /*1b4d0*/  FFMA R0, RZ, R15, R9 ;  /* 0x0000000fff007223 */ /* 0x000fe40000000009 */
[----:B------:R-:W-:-:S03]  /*1b4e0*/  FSETP.GEU.AND P1, PT, |R11|, 6.5827683646048100446e-37, PT ;  /* 0x036000000b00780b */ /* 0x000fc60003f2e200 */
        /* <DEDUP_REMOVED lines=8> */
.L_x_366:
[----:B------:R-:W-:Y:S05]  /*1b570*/  BSYNC.RECONVERGENT B1 ;  /* 0x0000000000017941 */ /* 0x000fea0003800200 */
.L_x_365:
[----:B------:R0:W5:Y:S01]  /*1b580*/  LDG.E.64 R26, desc[UR4][R20.64+0x40] ;  /* 0x00004004141a7981 */ /* 0x000162000c1e1b00 */
[----:B------:R-:W-:Y:S01]  /*1b590*/  IMAD.MOV.U32 R10, RZ, RZ, 0x652b82fe ;  /* 0x652b82feff0a7424 */ /* 0x000fe200078e00ff */
[----:B------:R-:W-:Y:S01]  /*1b5a0*/  UMOV UR6, 0xfefa39ef ;  /* 0xfefa39ef00067882 */ /* 0x000fe20000000000 */
[----:B------:R-:W-:Y:S01]  /*1b5b0*/  IMAD.MOV.U32 R11, RZ, RZ, 0x3ff71547 ;  /* 0x3ff71547ff0b7424 */ /* 0x000fe200078e00ff */
[----:B------:R-:W-:Y:S01]  /*1b5c0*/  UMOV UR7, 0x3fe62e42 ;  /* 0x3fe62e4200077882 */ /* 0x000fe20000000000 */
[----:B------:R-:W-:Y:S01]  /*1b5d0*/  FSETP.GEU.AND P0, PT, |R9|, 4.1917929649353027344, PT ;  /* 0x4086232b0900780b */ /* 0x000fe20003f0e200 */
[----:B------:R-:W-:Y:S01]  /*1b5e0*/  BSSY.RECONVERGENT B0, `(.L_x_367) ;  /* 0x000003b000007945 */ /* 0x000fe20003800200 */
[----:B------:R-:W-:Y:S02]  /*1b5f0*/  DADD R32, -R32, R40 ;  /* 0x0000000020207229 */ /* 0x000fe40000000128 */
        /* <DEDUP_REMOVED lines=35> */
[----:B------:R-:W1:Y:S01]  /*1b830*/  MUFU.RCP64H R13, R39 ;  /* 0x00000027000d7308 */ /* 0x000e620000001800 */
[----:B------:R-:W-:-:S05]  /*1b840*/  VIADD R12, R39, 0x300402 ;  /* 0x00300402270c7836 */ /* 0x000fca0000000000 */
[----:B------:R-:W-:-:S08]  /*1b850*/  DFMA R16, R14, R16, 1 ;  /* 0x3ff000000e10742b */ /* 0x000fd00000000010 */
[----:B------:R-:W-:Y:S02]  /*1b860*/  DFMA R34, R14, R16, 1 ;  /* 0x3ff000000e22742b */ /* 0x000fe40000000010 */
[----:B-1----:R-:W-:-:S08]  /*1b870*/  DFMA R14, R12, -R38, 1 ;  /* 0x3ff000000c0e742b */ /* 0x002fd00000000826 */
        /* <DEDUP_REMOVED lines=17> */
.L_x_368:
[----:B------:R-:W-:Y:S05]  /*1b990*/  BSYNC.RECONVERGENT B0 ;  /* 0x0000000000007941 */ /* 0x000fea0003800200 */
.L_x_367:
[----:B------:R-:W-:Y:S01]  /*1b9a0*/  DFMA R32, -R32, R14, R40 ;  /* 0x0000000e2020722b */ /* 0x000fe20000000128 */
[----:B------:R-:W-:Y:S01]  /*1b9b0*/  FSETP.GEU.AND P0, PT, |R12|, 5.8789094863358348022e-39, PT ;  /* 0x004004020c00780b */ /* 0x000fe20003f0e200 */
[----:B------:R-:W-:Y:S01]  /*1b9c0*/  DFMA R16, R12, R16, R12 ;  /* 0x000000100c10722b */ /* 0x000fe2000000000c */
[----:B------:R-:W-:Y:S04]  /*1b9d0*/  BSSY.RECONVERGENT B1, `(.L_x_369) ;  /* 0x000000d000017945 */ /* 0x000fe80003800200 */
[----:B------:R0:W-:Y:S03]  /*1b9e0*/  STG.E.64 desc[UR4][R20.64+0x38], R32 ;  /* 0x0000382014007986 */ /* 0x0001e6000c101b04 */
[----:B------:R-:W-:-:S08]  /*1b9f0*/  DFMA R8, R16, -R38, 1 ;  /* 0x3ff000001008742b */ /* 0x000fd00000000826 */
[----:B------:R-:W-:Y:S01]  /*1ba00*/  DFMA R16, R16, R8, R16 ;  /* 0x000000081010722b */ /* 0x000fe20000000010 */
[----:B------:R-:W-:Y:S10]  /*1ba10*/  @P0 BRA `(.L_x_370) ;  /* 0x0000000000200947 */ /* 0x000ff40003800000 */
[----:B------:R-:W-:Y:S01]  /*1ba20*/  LOP3.LUT R10, R39, 0x7fffffff, RZ, 0xc0, !PT ;  /* 0x7fffffff270a7812 */ /* 0x000fe200078ec0ff */
[----:B------:R-:W-:Y:S01]  /*1ba30*/  IMAD.MOV.U32 R12, RZ, RZ, R38 ;  /* 0x000000ffff0c7224 */ /* 0x000fe200078e0026 */
[----:B------:R-:W-:Y:S01]  /*1ba40*/  MOV R8, 0x1ba80 ;  /* 0x0001ba8000087802 */ /* 0x000fe20000000f00 */
[----:B------:R-:W-:Y:S02]  /*1ba50*/  IMAD.MOV.U32 R9, RZ, RZ, R39 ;  /* 0x000000ffff097224 */ /* 0x000fe400078e0027 */
[----:B------:R-:W-:-:S07]  /*1ba60*/  VIADD R10, R10, 0xfff00000 ;  /* 0xfff000000a0a7836 */ /* 0x000fce0000000000 */
[----:B0----5:R-:W-:Y:S05]  /*1ba70*/  CALL.REL.NOINC `($__internal_0_$__cuda_sm20_dblrcp_rn_slowpath_v3) ;  /* 0x0000004000b47944 */ /* 0x021fea0003c00000 */
[----:B------:R-:W-:Y:S01]  /*1ba80*/  MOV R16, R10 ;  /* 0x0000000a00107202 */ /* 0x000fe20000000f00 */
[----:B------:R-:W-:-:S07]  /*1ba90*/  IMAD.MOV.U32 R17, RZ, RZ, R9 ;  /* 0x000000ffff117224 */ /* 0x000fce00078e0009 */
.L_x_370:
[----:B------:R-:W-:Y:S05]  /*1baa0*/  BSYNC.RECONVERGENT B1 ;  /* 0x0000000000017941 */ /* 0x000fea0003800200 */
.L_x_369:
[----:B------:R-:W1:Y:S01]  /*1bab0*/  MUFU.RCP64H R9, R17 ;  /* 0x0000001100097308 */ /* 0x000e620000001800 */
[----:B------:R-:W-:Y:S01]  /*1bac0*/  IMAD.MOV.U32 R8, RZ, RZ, 0x1 ;  /* 0x00000001ff087424 */ /* 0x000fe200078e00ff */
[----:B------:R-:W2:Y:S01]  /*1bad0*/  LDCU.64 UR6, c[0x0][0x388] ;  /* 0x00007100ff0677ac */ /* 0x000ea20008000a00 */
[----:B------:R-:W-:Y:S04]  /*1bae0*/  BSSY.RECONVERGENT B1, `(.L_x_371) ;  /* 0x0000014000017945 */ /* 0x000fe80003800200 */
[----:B-1----:R-:W-:-:S08]  /*1baf0*/  DFMA R10, R8, -R16, 1 ;  /* 0x3ff00000080a742b */ /* 0x002fd00000000810 */
[----:B------:R-:W-:-:S08]  /*1bb00*/  DFMA R10, R10, R10, R10 ;  /* 0x0000000a0a0a722b */ /* 0x000fd0000000000a */
[----:B------:R-:W-:-:S08]  /*1bb10*/  DFMA R10, R8, R10, R8 ;  /* 0x0000000a080a722b */ /* 0x000fd00000000008 */
[----:B------:R-:W-:-:S08]  /*1bb20*/  DFMA R8, R10, -R16, 1 ;  /* 0x3ff000000a08742b */ /* 0x000fd00000000810 */
[----:B------:R-:W-:-:S08]  /*1bb30*/  DFMA R8, R10, R8, R10 ;  /* 0x000000080a08722b */ /* 0x000fd0000000000a */
[----:B--2---:R-:W-:-:S08]  /*1bb40*/  DMUL R10, R8, -UR6 ;  /* 0x80000006080a7c28 */ /* 0x004fd00008000000 */
        /* <DEDUP_REMOVED lines=11> */
[----:B0----5:R-:W-:Y:S05]  /*1bc00*/  CALL.REL.NOINC `($__internal_1_$__cuda_sm20_div_rn_f64_full) ;  /* 0x0000004000f87944 */ /* 0x021fea0003c00000 */
[----:B------:R-:W-:-:S07]  /*1bc10*/  IMAD.MOV.U32 R8, RZ, RZ, R10 ;  /* 0x000000ffff087224 */ /* 0x000fce00078e000a */
.L_x_372:
[----:B------:R-:W-:Y:S05]  /*1bc20*/  BSYNC.RECONVERGENT B1 ;  /* 0x0000000000017941 */ /* 0x000fea0003800200 */
.L_x_371:
[----:B0-----:R0:W5:Y:S01]  /*1bc30*/  LDG.E.64 R32, desc[UR4][R20.64+0x48] ;  /* 0x0000480414207981 */ /* 0x001162000c1e1b00 */
[----:B------:R-:W-:Y:S01]  /*1bc40*/  IMAD.MOV.U32 R10, RZ, RZ, 0x652b82fe ;  /* 0x652b82feff0a7424 */ /* 0x000fe200078e00ff */
[----:B------:R-:W-:Y:S01]  /*1bc50*/  MOV R11, 0x3ff71547 ;  /* 0x3ff71547000b7802 */ /* 0x000fe20000000f00 */
[----:B------:R-:W-:Y:S01]  /*1bc60*/  UMOV UR6, 0xfefa39ef ;  /* 0xfefa39ef00067882 */ /* 0x000fe20000000000 */
[----:B------:R-:W-:Y:S01]  /*1bc70*/  UMOV UR7, 0x3fe62e42 ;  /* 0x3fe62e4200077882 */ /* 0x000fe20000000000 */
[----:B------:R-:W1:Y:S01]  /*1bc80*/  MUFU.RCP64H R17, R5 ;  /* 0x0000000500117308 */ /* 0x000e620000001800 */
[----:B------:R-:W-:Y:S01]  /*1bc90*/  IMAD.MOV.U32 R16, RZ, RZ, 0x1 ;  /* 0x00000001ff107424 */ /* 0x000fe200078e00ff */
[----:B------:R-:W-:Y:S01]  /*1bca0*/  FSETP.GEU.AND P0, PT, |R9|, 4.1917929649353027344, PT ;  /* 0x4086232b0900780b */ /* 0x000fe20003f0e200 */
[----:B------:R-:W-:Y:S01]  /*1bcb0*/  DFMA R10, R8, R10, 6.75539944105574400000e+15 ;  /* 0x43380000080a742b */ /* 0x000fe2000000000a */
[----:B------:R-:W-:Y:S07]  /*1bcc0*/  BSSY.RECONVERGENT B0, `(.L_x_373) ;  /* 0x0000038000007945 */ /* 0x000fee0003800200 */
[----:B------:R-:W-:-:S02]  /*1bcd0*/  DADD R12, R10, -6.75539944105574400000e+15 ;  /* 0xc33800000a0c7429 */ /* 0x000fc40000000000 */
[----:B-1----:R-:W-:-:S06]  /*1bce0*/  DFMA R34, -R4, R16, 1 ;  /* 0x3ff000000422742b */ /* 0x002fcc0000000110 */
        /* <DEDUP_REMOVED lines=53> */
.L_x_374:
[----:B------:R-:W-:Y:S05]  /*1c040*/  BSYNC.RECONVERGENT B0 ;  /* 0x0000000000007941 */ /* 0x000fea0003800200 */
.L_x_373:
[----:B------:R-:W0:Y:S01]  /*1c050*/  LDCU.64 UR6, c[0x0][0x388] ;  /* 0x00007100ff0677ac */ /* 0x000e220008000a00 */
[----:B------:R-:W-:Y:S01]  /*1c060*/  DFMA R8, -R4, R34, 1 ;  /* 0x3ff000000408742b */ /* 0x000fe20000000122 */
[----:B------:R-:W-:Y:S01]  /*1c070*/  BSSY.RECONVERGENT B1, `(.L_x_375) ;  /* 0x0000013000017945 */ /* 0x000fe20003800200 */
[----:B-----5:R-:W-:-:S06]  /*1c080*/  DADD R26, -R26, R40 ;  /* 0x000000001a1a7229 */ /* 0x020fcc0000000128 */
[----:B------:R-:W-:Y:S02]  /*1c090*/  DFMA R8, R34, R8, R34 ;  /* 0x000000082208722b */ /* 0x000fe40000000022 */
[----:B------:R-:W-:-:S06]  /*1c0a0*/  DFMA R26, -R26, R12, R40 ;  /* 0x0000000c1a1a722b */ /* 0x000fcc0000000128 */
[----:B0-----:R-:W-:Y:S01]  /*1c0b0*/  DMUL R10, R8, -UR6 ;  /* 0x80000006080a7c28 */ /* 0x001fe20008000000 */
[----:B------:R0:W-:Y:S07]  /*1c0c0*/  STG.E.64 desc[UR4][R20.64+0x40], R26 ;  /* 0x0000401a14007986 */ /* 0x0001ee000c101b04 */
[----:B------:R-:W-:-:S08]  /*1c0d0*/  DFMA R14, -R4, R10, -UR6 ;  /* 0x80000006040e7e2b */ /* 0x000fd0000800010a */
[----:B------:R-:W-:Y:S02]  /*1c0e0*/  DFMA R8, R8, R14, R10 ;  /* 0x0000000e0808722b */ /* 0x000fe4000000000a */
[----:B------:R-:W-:-:S08]  /*1c0f0*/  DADD R10, -RZ, -UR6 ;  /* 0x80000006ff0a7e29 */ /* 0x000fd00008000100 */
        /* <DEDUP_REMOVED lines=8> */
[----:B------:R-:W-:Y:S05]  /*1c180*/  CALL.REL.NOINC `($__internal_1_$__cuda_sm20_div_rn_f64_full) ;  /* 0x0000003c00987944 */ /* 0x000fea0003c00000 */
[----:B------:R-:W-:-:S07]  /*1c190*/  IMAD.MOV.U32 R8, RZ, RZ, R10 ;  /* 0x000000ffff087224 */ /* 0x000fce00078e000a */
.L_x_376:
[----:B------:R-:W-:Y:S05]  /*1c1a0*/  BSYNC.RECONVERGENT B1 ;  /* 0x0000000000017941 */ /* 0x000fea0003800200 */
.L_x_375:
[----:B------:R-:W-:Y:S01]  /*1c1b0*/  IMAD.MOV.U32 R4, RZ, RZ, 0x652b82fe ;  /* 0x652b82feff047424 */ /* 0x000fe200078e00ff */
[----:B------:R-:W-:Y:S01]  /*1c1c0*/  UMOV UR6, 0xfefa39ef ;  /* 0xfefa39ef00067882 */ /* 0x000fe20000000000 */
[----:B------:R-:W-:Y:S01]  /*1c1d0*/  IMAD.MOV.U32 R5, RZ, RZ, 0x3ff71547 ;  /* 0x3ff71547ff057424 */ /* 0x000fe200078e00ff */
[----:B------:R-:W-:Y:S01]  /*1c1e0*/  UMOV UR7, 0x3fe62e42 ;  /* 0x3fe62e4200077882 */ /* 0x000fe20000000000 */
[----:B------:R-:W0:Y:S01]  /*1c1f0*/  MUFU.RCP64H R15, R31 ;  /* 0x0000001f000f7308 */ /* 0x000e220000001800 */
[----:B------:R-:W-:Y:S01]  /*1c200*/  VIADD R14, R31, 0x300402 ;  /* 0x003004021f0e7836 */ /* 0x000fe20000000000 */
[----:B------:R-:W-:Y:S01]  /*1c210*/  FSETP.GEU.AND P0, PT, |R9|, 4.1917929649353027344, PT ;  /* 0x4086232b0900780b */ /* 0x000fe20003f0e200 */
[----:B------:R-:W-:Y:S01]  /*1c220*/  BSSY.RECONVERGENT B0, `(.L_x_377) ;  /* 0x000003c000007945 */ /* 0x000fe20003800200 */
[----:B------:R-:W-:Y:S02]  /*1c230*/  DFMA R4, R8, R4, 6.75539944105574400000e+15 ;  /* 0x433800000804742b */ /* 0x000fe40000000004 */
[----:B------:R-:W-:-:S06]  /*1c240*/  FSETP.GEU.AND P2, PT, |R14|, 5.8789094863358348022e-39, PT ;  /* 0x004004020e00780b */ /* 0x000fcc0003f4e200 */
        /* <DEDUP_REMOVED lines=41> */
[----:B------:R-:W-:Y:S01]  /*1c4e0*/  IMAD R27, R4, 0x100000, R13 ;  /* 0x00100000041b7824 */ /* 0x000fe200078e020d */
[----:B------:R-:W-:Y:S01]  /*1c4f0*/  MOV R26, R12 ;  /* 0x0000000c001a7202 */ /* 0x000fe20000000f00 */
[----:B------:R-:W-:Y:S08]  /*1c500*/  @!P0 BRA `(.L_x_378) ;  /* 0x0000000000348947 */ /* 0x000ff00003800000 */
        /* <DEDUP_REMOVED lines=13> */
.L_x_378:
[----:B------:R-:W-:Y:S05]  /*1c5e0*/  BSYNC.RECONVERGENT B0 ;  /* 0x0000000000007941 */ /* 0x000fea0003800200 */
.L_x_377:
[----:B------:R-:W-:Y:S04]  /*1c5f0*/  BSSY.RECONVERGENT B1, `(.L_x_379) ;  /* 0x0000009000017945 */ /* 0x000fe80003800200 */
[----:B------:R-:W-:Y:S05]  /*1c600*/  @P2 BRA `(.L_x_380) ;  /* 0x00000000001c2947 */ /* 0x000fea0003800000 */
[----:B------:R-:W-:Y:S01]  /*1c610*/  LOP3.LUT R10, R31, 0x7fffffff, RZ, 0xc0, !PT ;  /* 0x7fffffff1f0a7812 */ /* 0x000fe200078ec0ff */
[----:B------:R-:W-:Y:S01]  /*1c620*/  IMAD.MOV.U32 R12, RZ, RZ, R30 ;  /* 0x000000ffff0c7224 */ /* 0x000fe200078e001e */
[----:B------:R-:W-:Y:S01]  /*1c630*/  MOV R8, 0x1c670 ;  /* 0x0001c67000087802 */ /* 0x000fe20000000f00 */
[----:B------:R-:W-:Y:S02]  /*1c640*/  IMAD.MOV.U32 R9, RZ, RZ, R31 ;  /* 0x000000ffff097224 */ /* 0x000fe400078e001f */
[----:B------:R-:W-:-:S07]  /*1c650*/  VIADD R10, R10, 0xfff00000 ;  /* 0xfff000000a0a7836 */ /* 0x000fce0000000000 */
[----:B------:R-:W-:Y:S05]  /*1c660*/  CALL.REL.NOINC `($__internal_0_$__cuda_sm20_dblrcp_rn_slowpath_v3) ;  /* 0x0000003400b87944 */ /* 0x000fea0003c00000 */
[----:B------:R-:W-:-:S07]  /*1c670*/  MOV R11, R9 ;  /* 0x00000009000b7202 */ /* 0x000fce0000000f00 */
.L_x_380:
[----:B------:R-:W-:Y:S05]  /*1c680*/  BSYNC.RECONVERGENT B1 ;  /* 0x0000000000017941 */ /* 0x000fea0003800200 */
.L_x_379:
[----:B------:R0:W5:Y:S01]  /*1c690*/  LDG.E.64 R4, desc[UR4][R20.64+0x50] ;  /* 0x0000500414047981 */ /* 0x000162000c1e1b00 */
[----:B------:R-:W1:Y:S01]  /*1c6a0*/  MUFU.RCP64H R9, R25 ;  /* 0x0000001900097308 */ /* 0x000e620000001800 */
[----:B------:R-:W-:Y:S01]  /*1c6b0*/  IMAD.MOV.U32 R8, RZ, RZ, 0x1 ;  /* 0x00000001ff087424 */ /* 0x000fe200078e00ff */
[----:B------:R-:W2:Y:S01]  /*1c6c0*/  LDCU.64 UR6, c[0x0][0x388] ;  /* 0x00007100ff0677ac */ /* 0x000ea20008000a00 */
[--C-:B------:R-:W-:Y:S01]  /*1c6d0*/  DADD R32, -R32, R10.reuse ;  /* 0x0000000020207229 */ /* 0x100fe2000000010a */
[----:B------:R-:W-:Y:S07]  /*1c6e0*/  BSSY.RECONVERGENT B1, `(.L_x_381) ;  /* 0x0000016000017945 */ /* 0x000fee0003800200 */
[----:B------:R-:W-:-:S02]  /*1c6f0*/  DFMA R32, -R32, R26, R10 ;  /* 0x0000001a2020722b */ /* 0x000fc4000000010a */
[----:B-1----:R-:W-:-:S05]  /*1c700*/  DFMA R12, -R24, R8, 1 ;  /* 0x3ff00000180c742b */ /* 0x002fca0000000108 */
[----:B------:R0:W-:Y:S01]  /*1c710*/  STG.E.64 desc[UR4][R20.64+0x48], R32 ;  /* 0x0000482014007986 */ /* 0x0001e2000c101b04 */
[----:B--2---:R-:W-:Y:S02]  /*1c720*/  DADD R10, -RZ, -UR6 ;  /* 0x80000006ff0a7e29 */ /* 0x004fe40008000100 */
[----:B------:R-:W-:-:S08]  /*1c730*/  DFMA R12, R12, R12, R12 ;  /* 0x0000000c0c0c722b */ /* 0x000fd0000000000c */
[----:B------:R-:W-:Y:S01]  /*1c740*/  FSETP.GEU.AND P1, PT, |R11|, 6.5827683646048100446e-37, PT ;  /* 0x036000000b00780b */ /* 0x000fe20003f2e200 */
[----:B------:R-:W-:-:S08]  /*1c750*/  DFMA R12, R8, R12, R8 ;  /* 0x0000000c080c722b */ /* 0x000fd00000000008 */
[----:B------:R-:W-:-:S08]  /*1c760*/  DFMA R8, -R24, R12, 1 ;  /* 0x3ff000001808742b */ /* 0x000fd0000000010c */
[----:B------:R-:W-:-:S08]  /*1c770*/  DFMA R8, R12, R8, R12 ;  /* 0x000000080c08722b */ /* 0x000fd0000000000c */
[----:B------:R-:W-:-:S08]  /*1c780*/  DMUL R12, R8, -UR6 ;  /* 0x80000006080c7c28 */ /* 0x000fd00008000000 */
[----:B------:R-:W-:-:S08]  /*1c790*/  DFMA R14, -R24, R12, -UR6 ;  /* 0x80000006180e7e2b */ /* 0x000fd0000800010c */
[----:B------:R-:W-:-:S10]  /*1c7a0*/  DFMA R8, R8, R14, R12 ;  /* 0x0000000e0808722b */ /* 0x000fd4000000000c */
[----:B------:R-:W-:-:S05]  /*1c7b0*/  FFMA R0, RZ, R25, R9 ;  /* 0x00000019ff007223 */ /* 0x000fca0000000009 */
        /* <DEDUP_REMOVED lines=8> */
.L_x_382:
[----:B------:R-:W-:Y:S05]  /*1c840*/  BSYNC.RECONVERGENT B1 ;  /* 0x0000000000017941 */ /* 0x000fea0003800200 */
.L_x_381:
        /* <DEDUP_REMOVED lines=67> */
.L_x_384:
[----:B------:R-:W-:Y:S05]  /*1cc80*/  BSYNC.RECONVERGENT B0 ;  /* 0x0000000000007941 */ /* 0x000fea0003800200 */
.L_x_383:
[----:B------:R-:W-:Y:S04]  /*1cc90*/  BSSY.RECONVERGENT B1, `(.L_x_385) ;  /* 0x000000a000017945 */ /* 0x000fe80003800200 */
[----:B------:R-:W-:Y:S05]  /*1cca0*/  @P2 BRA `(.L_x_386) ;  /* 0x0000000000202947 */ /* 0x000fea0003800000 */
[----:B------:R-:W-:Y:S01]  /*1ccb0*/  LOP3.LUT R10, R7, 0x7fffffff, RZ, 0xc0, !PT ;  /* 0x7fffffff070a7812 */ /* 0x000fe200078ec0ff */
[----:B------:R-:W-:Y:S01]  /*1ccc0*/  IMAD.MOV.U32 R12, RZ, RZ, R6 ;  /* 0x000000ffff0c7224 */ /* 0x000fe200078e0006 */
[----:B------:R-:W-:Y:S01]  /*1ccd0*/  MOV R8, 0x1cd10 ;  /* 0x0001cd1000087802 */ /* 0x000fe20000000f00 */
[----:B------:R-:W-:Y:S02]  /*1cce0*/  IMAD.MOV.U32 R9, RZ, RZ, R7 ;  /* 0x000000ffff097224 */ /* 0x000fe400078e0007 */
[----:B------:R-:W-:-:S07]  /*1ccf0*/  VIADD R10, R10, 0xfff00000 ;  /* 0xfff000000a0a7836 */ /* 0x000fce0000000000 */
[----:B-----5:R-:W-:Y:S05]  /*1cd00*/  CALL.REL.NOINC `($__internal_0_$__cuda_sm20_dblrcp_rn_slowpath_v3) ;  /* 0x0000003000107944 */ /* 0x020fea0003c00000 */
[----:B------:R-:W-:Y:S01]  /*1cd10*/  MOV R12, R10 ;  /* 0x0000000a000c7202 */ /* 0x000fe20000000f00 */
[----:B------:R-:W-:-:S07]  /*1cd20*/  IMAD.MOV.U32 R13, RZ, RZ, R9 ;  /* 0x000000ffff0d7224 */ /* 0x000fce00078e0009 */
.L_x_386:
[----:B------:R-:W-:Y:S05]  /*1cd30*/  BSYNC.RECONVERGENT B1 ;  /* 0x0000000000017941 */ /* 0x000fea0003800200 */
.L_x_385:
[----:B------:R0:W5:Y:S01]  /*1cd40*/  LDG.E.64 R6, desc[UR4][R20.64+0x58] ;  /* 0x0000580414067981 */ /* 0x000162000c1e1b00 */
[----:B------:R-:W1:Y:S01]  /*1cd50*/  MUFU.RCP64H R9, R55 ;  /* 0x0000003700097308 */ /* 0x000e620000001800 */
[----:B------:R-:W-:Y:S01]  /*1cd60*/  IMAD.MOV.U32 R8, RZ, RZ, 0x1 ;  /* 0x00000001ff087424 */ /* 0x000fe200078e00ff */
[----:B------:R-:W2:Y:S01]  /*1cd70*/  LDCU.64 UR6, c[0x0][0x388] ;  /* 0x00007100ff0677ac */ /* 0x000ea20008000a00 */
[--C-:B-----5:R-:W-:Y:S01]  /*1cd80*/  DADD R4, -R4, R12.reuse ;  /* 0x0000000004047229 */ /* 0x120fe2000000010c */
[----:B------:R-:W-:Y:S07]  /*1cd90*/  BSSY.RECONVERGENT B1, `(.L_x_387) ;  /* 0x0000016000017945 */ /* 0x000fee0003800200 */
[----:B------:R-:W-:-:S02]  /*1cda0*/  DFMA R4, -R4, R24, R12 ;  /* 0x000000180404722b */ /* 0x000fc4000000010c */
[----:B-1----:R-:W-:-:S05]  /*1cdb0*/  DFMA R10, -R54, R8, 1 ;  /* 0x3ff00000360a742b */ /* 0x002fca0000000108 */
[----:B------:R0:W-:Y:S03]  /*1cdc0*/  STG.E.64 desc[UR4][R20.64+0x50], R4 ;  /* 0x0000500414007986 */ /* 0x0001e6000c101b04 */
[----:B------:R-:W-:-:S08]  /*1cdd0*/  DFMA R10, R10, R10, R10 ;  /* 0x0000000a0a0a722b */ /* 0x000fd0000000000a */
[----:B------:R-:W-:-:S08]  /*1cde0*/  DFMA R10, R8, R10, R8 ;  /* 0x0000000a080a722b */ /* 0x000fd00000000008 */
[----:B------:R-:W-:-:S08]  /*1cdf0*/  DFMA R8, -R54, R10, 1 ;  /* 0x3ff000003608742b */ /* 0x000fd0000000010a */
[----:B------:R-:W-:-:S08]  /*1ce00*/  DFMA R8, R10, R8, R10 ;  /* 0x000000080a08722b */ /* 0x000fd0000000000a */
[----:B--2---:R-:W-:-:S08]  /*1ce10*/  DMUL R10, R8, -UR6 ;  /* 0x80000006080a7c28 */ /* 0x004fd00008000000 */
        /* <DEDUP_REMOVED lines=13> */
.L_x_388:
[----:B------:R-:W-:Y:S05]  /*1cef0*/  BSYNC.RECONVERGENT B1 ;  /* 0x0000000000017941 */ /* 0x000fea0003800200 */
.L_x_387:
        /* <DEDUP_REMOVED lines=67> */
.L_x_390:
[----:B------:R-:W-:Y:S05]  /*1d330*/  BSYNC.RECONVERGENT B0 ;  /* 0x0000000000007941 */ /* 0x000fea0003800200 */
.L_x_389:
[----:B------:R-:W-:Y:S04]  /*1d340*/  BSSY.RECONVERGENT B1, `(.L_x_391) ;  /* 0x000000a000017945 */ /* 0x000fe80003800200 */
[----:B------:R-:W-:Y:S05]  /*1d350*/  @P2 BRA `(.L_x_392) ;  /* 0x0000000000202947 */ /* 0x000fea0003800000 */
[----:B------:R-:W-:Y:S01]  /*1d360*/  LOP3.LUT R10, R29, 0x7fffffff, RZ, 0xc0, !PT ;  /* 0x7fffffff1d0a7812 */ /* 0x000fe200078ec0ff */
[----:B------:R-:W-:Y:S01]  /*1d370*/  IMAD.MOV.U32 R12, RZ, RZ, R28 ;  /* 0x000000ffff0c7224 */ /* 0x000fe200078e001c */
[----:B------:R-:W-:Y:S01]  /*1d380*/  MOV R8, 0x1d3c0 ;  /* 0x0001d3c000087802 */ /* 0x000fe20000000f00 */
[----:B------:R-:W-:Y:S01]  /*1d390*/  IMAD.MOV.U32 R9, RZ, RZ, R29 ;  /* 0x000000ffff097224 */ /* 0x000fe200078e001d */
[----:B------:R-:W-:-:S07]  /*1d3a0*/  IADD3 R10, PT, PT, R10, -0x100000, RZ ;  /* 0xfff000000a0a7810 */ /* 0x000fce0007ffe0ff */
[----:B------:R-:W-:Y:S05]  /*1d3b0*/  CALL.REL.NOINC `($__internal_0_$__cuda_sm20_dblrcp_rn_slowpath_v3) ;  /* 0x0000002800647944 */ /* 0x000fea0003c00000 */
[----:B------:R-:W-:Y:S02]  /*1d3c0*/  IMAD.MOV.U32 R16, RZ, RZ, R10 ;  /* 0x000000ffff107224 */ /* 0x000fe400078e000a */
[----:B------:R-:W-:-:S07]  /*1d3d0*/  IMAD.MOV.U32 R17, RZ, RZ, R9 ;  /* 0x000000ffff117224 */ /* 0x000fce00078e0009 */
.L_x_392:
[----:B------:R-:W-:Y:S05]  /*1d3e0*/  BSYNC.RECONVERGENT B1 ;  /* 0x0000000000017941 */ /* 0x000fea0003800200 */
.L_x_391:
[----:B------:R0:W5:Y:S01]  /*1d3f0*/  LDG.E.64 R24, desc[UR4][R20.64+0x68] ;  /* 0x0000680414187981 */ /* 0x000162000c1e1b00 */
[----:B------:R-:W1:Y:S01]  /*1d400*/  MUFU.RCP64H R9, R59 ;  /* 0x0000003b00097308 */ /* 0x000e620000001800 */
[----:B------:R-:W-:Y:S01]  /*1d410*/  IMAD.MOV.U32 R8, RZ, RZ, 0x1 ;  /* 0x00000001ff087424 */ /* 0x000fe200078e00ff */
[----:B------:R-:W2:Y:S01]  /*1d420*/  LDCU.64 UR6, c[0x0][0x388] ;  /* 0x00007100ff0677ac */ /* 0x000ea20008000a00 */
[--C-:B------:R-:W-:Y:S01]  /*1d430*/  DADD R6, -R6, R16.reuse ;  /* 0x0000000006067229 */ /* 0x100fe20000000110 */
[----:B------:R-:W-:Y:S07]  /*1d440*/  BSSY.RECONVERGENT B1, `(.L_x_393) ;  /* 0x0000016000017945 */ /* 0x000fee0003800200 */
[----:B------:R-:W-:-:S02]  /*1d450*/  DFMA R6, -R6, R4, R16 ;  /* 0x000000040606722b */ /* 0x000fc40000000110 */
[----:B-1----:R-:W-:-:S05]  /*1d460*/  DFMA R10, R8, -R58, 1 ;  /* 0x3ff00000080a742b */ /* 0x002fca000000083a */
[----:B------:R0:W-:Y:S03]  /*1d470*/  STG.E.64 desc[UR4][R20.64+0x58], R6 ;  /* 0x0000580614007986 */ /* 0x0001e6000c101b04 */
        /* <DEDUP_REMOVED lines=11> */
[----:B0-----:R-:W-:Y:S05]  /*1d530*/  @P0 BRA P1, `(.L_x_394) ;  /* 0x0000000000180947 */ /* 0x001fea0000800000 */
[----:B------:R-:W-:Y:S01]  /*1d540*/  MOV R12, R10 ;  /* 0x0000000a000c7202 */ /* 0x000fe20000000f00 */
[----:B------:R-:W-:Y:S01]  /*1d550*/  IMAD.MOV.U32 R10, RZ, RZ, R58 ;  /* 0x000000ffff0a7224 */ /* 0x000fe200078e003a */
[----:B------:R-:W-:Y:S01]  /*1d560*/  MOV R8, 0x1d590 ;  /* 0x0001d59000087802 */ /* 0x000fe20000000f00 */
[----:B------:R-:W-:-:S07]  /*1d570*/  IMAD.MOV.U32 R9, RZ, RZ, R59 ;  /* 0x000000ffff097224 */ /* 0x000fce00078e003b */
[----:B-----5:R-:W-:Y:S05]  /*1d580*/  CALL.REL.NOINC `($__internal_1_$__cuda_sm20_div_rn_f64_full) ;  /* 0x0000002800987944 */ /* 0x020fea0003c00000 */
[----:B------:R-:W-:-:S07]  /*1d590*/  IMAD.MOV.U32 R8, RZ, RZ, R10 ;  /* 0x000000ffff087224 */ /* 0x000fce00078e000a */
.L_x_394:
[----:B------:R-:W-:Y:S05]  /*1d5a0*/  BSYNC.RECONVERGENT B1 ;  /* 0x0000000000017941 */ /* 0x000fea0003800200 */
.L_x_393:
[----:B------:R0:W5:Y:S01]  /*1d5b0*/  LDG.E.64 R4, desc[UR4][R20.64+0x60] ;  /* 0x0000600414047981 */ /* 0x000162000c1e1b00 */
[----:B------:R-:W-:Y:S01]  /*1d5c0*/  MOV R6, 0x652b82fe ;  /* 0x652b82fe00067802 */ /* 0x000fe20000000f00 */
[----:B------:R-:W-:Y:S01]  /*1d5d0*/  IMAD.MOV.U32 R7, RZ, RZ, 0x3ff71547 ;  /* 0x3ff71547ff077424 */ /* 0x000fe200078e00ff */
[----:B------:R-:W-:Y:S01]  /*1d5e0*/  UMOV UR6, 0xfefa39ef ;  /* 0xfefa39ef00067882 */ /* 0x000fe20000000000 */
[----:B------:R-:W-:Y:S01]  /*1d5f0*/  UMOV UR7, 0x3fe62e42 ;  /* 0x3fe62e4200077882 */ /* 0x000fe20000000000 */
[----:B------:R-:W1:Y:S01]  /*1d600*/  MUFU.RCP64H R15, R53 ;  /* 0x00000035000f7308 */ /* 0x000e620000001800 */
[----:B------:R-:W-:Y:S01]  /*1d610*/  MOV R14, 0x1 ;  /* 0x00000001000e7802 */ /* 0x000fe20000000f00 */
[----:B------:R-:W-:Y:S01]  /*1d620*/  BSSY.RECONVERGENT B0, `(.L_x_395) ;  /* 0x000003a000007945 */ /* 0x000fe20003800200 */
[----:B------:R-:W-:Y:S01]  /*1d630*/  DFMA R6, R8, R6, 6.75539944105574400000e+15 ;  /* 0x433800000806742b */ /* 0x000fe20000000006 */
[----:B------:R-:W-:-:S07]  /*1d640*/  FSETP.GEU.AND P0, PT, |R9|, 4.1917929649353027344, PT ;  /* 0x4086232b0900780b */ /* 0x000fce0003f0e200 */
[----:B------:R-:W-:Y:S02]  /*1d650*/  DADD R10, R6, -6.75539944105574400000e+15 ;  /* 0xc3380000060a7429 */ /* 0x000fe40000000000 */
        /* <DEDUP_REMOVED lines=40> */
[----:B0-----:R-:W-:Y:S06]  /*1d8e0*/  @!P0 BRA `(.L_x_396) ;  /* 0x0000000000348947 */ /* 0x001fec0003800000 */
        /* <DEDUP_REMOVED lines=13> */
.L_x_396:
[----:B------:R-:W-:Y:S05]  /*1d9c0*/  BSYNC.RECONVERGENT B0 ;  /* 0x0000000000007941 */ /* 0x000fea0003800200 */
.L_x_395:
[----:B------:R-:W0:Y:S01]  /*1d9d0*/  LDCU.64 UR6, c[0x0][0x388] ;  /* 0x00007100ff0677ac */ /* 0x000e220008000a00 */
[----:B------:R-:W-:Y:S01]  /*1d9e0*/  DFMA R6, -R52, R16, 1 ;  /* 0x3ff000003406742b */ /* 0x000fe20000000110 */
[----:B------:R-:W-:Y:S01]  /*1d9f0*/  BSSY.RECONVERGENT B1, `(.L_x_397) ;  /* 0x0000013000017945 */ /* 0x000fe20003800200 */
[----:B-----5:R-:W-:-:S06]  /*1da00*/  DADD R24, -R24, R56 ;  /* 0x0000000018187229 */ /* 0x020fcc0000000138 */
[----:B------:R-:W-:Y:S02]  /*1da10*/  DFMA R6, R16, R6, R16 ;  /* 0x000000061006722b */ /* 0x000fe40000000010 */
[----:B------:R-:W-:-:S06]  /*1da20*/  DFMA R24, -R24, R10, R56 ;  /* 0x0000000a1818722b */ /* 0x000fcc0000000138 */
[----:B0-----:R-:W-:Y:S01]  /*1da30*/  DMUL R8, R6, -UR6 ;  /* 0x8000000606087c28 */ /* 0x001fe20008000000 */
[----:B------:R0:W-:Y:S01]  /*1da40*/  STG.E.64 desc[UR4][R20.64+0x68], R24 ;  /* 0x0000681814007986 */ /* 0x0001e2000c101b04 */
[----:B------:R-:W-:-:S06]  /*1da50*/  DADD R10, -RZ, -UR6 ;  /* 0x80000006ff0a7e29 */ /* 0x000fcc0008000100 */
[----:B------:R-:W-:-:S04]  /*1da60*/  DFMA R12, -R52, R8, -UR6 ;  /* 0x80000006340c7e2b */ /* 0x000fc80008000108 */
[----:B------:R-:W-:-:S04]  /*1da70*/  FSETP.GEU.AND P1, PT, |R11|, 6.5827683646048100446e-37, PT ;  /* 0x036000000b00780b */ /* 0x000fc80003f2e200 */
        /* <DEDUP_REMOVED lines=10> */
.L_x_398:
[----:B------:R-:W-:Y:S05]  /*1db20*/  BSYNC.RECONVERGENT B1 ;  /* 0x0000000000017941 */ /* 0x000fea0003800200 */
.L_x_397:
        /* <DEDUP_REMOVED lines=67> */
.L_x_400:
[----:B------:R-:W-:Y:S05]  /*1df60*/  BSYNC.RECONVERGENT B0 ;  /* 0x0000000000007941 */ /* 0x000fea0003800200 */
.L_x_399:
        /* <DEDUP_REMOVED lines=8> */
[----:B------:R-:W-:-:S07]  /*1dff0*/  IMAD.MOV.U32 R11, RZ, RZ, R9 ;  /* 0x000000ffff0b7224 */ /* 0x000fce00078e0009 */
.L_x_402:
[----:B------:R-:W-:Y:S05]  /*1e000*/  BSYNC.RECONVERGENT B1 ;  /* 0x0000000000017941 */ /* 0x000fea0003800200 */
.L_x_401:
        /* <DEDUP_REMOVED lines=27> */
.L_x_404:
[----:B------:R-:W-:Y:S05]  /*1e1c0*/  BSYNC.RECONVERGENT B1 ;  /* 0x0000000000017941 */ /* 0x000fea0003800200 */
.L_x_403:
        /* <DEDUP_REMOVED lines=67> */
.L_x_406:
[----:B------:R-:W-:Y:S05]  /*1e600*/  BSYNC.RECONVERGENT B0 ;  /* 0x0000000000007941 */ /* 0x000fea0003800200 */
.L_x_405:
        /* <DEDUP_REMOVED lines=8> */
[----:B------:R-:W-:-:S07]  /*1e690*/  IMAD.MOV.U32 R11, RZ, RZ, R9 ;  /* 0x000000ffff0b7224 */ /* 0x000fce00078e0009 */
.L_x_408:
[----:B------:R-:W-:Y:S05]  /*1e6a0*/  BSYNC.RECONVERGENT B1 ;  /* 0x0000000000017941 */ /* 0x000fea0003800200 */
.L_x_407:
[----:B------:R0:W5:Y:S01]  /*1e6b0*/  LDG.E.64 R4, desc[UR4][R20.64+0x78] ;  /* 0x0000780414047981 */ /* 0x000162000c1e1b00 */
[----:B------:R-:W1:Y:S01]  /*1e6c0*/  MUFU.RCP64H R9, R61 ;  /* 0x0000003d00097308 */ /* 0x000e620000001800 */
[----:B------:R-:W-:Y:S01]  /*1e6d0*/  IMAD.MOV.U32 R8, RZ, RZ, 0x1 ;  /* 0x00000001ff087424 */ /* 0x000fe200078e00ff */
        /* <DEDUP_REMOVED lines=14> */
[----:B0-----:R-:W-:Y:S05]  /*1e7c0*/  @P0 BRA `(.L_x_410) ;  /* 0x00000000001c0947 */ /* 0x001fea0003800000 */
[----:B------:R-:W-:Y:S01]  /*1e7d0*/  IMAD.MOV.U32 R10, RZ, RZ, R60 ;  /* 0x000000ffff0a7224 */ /* 0x000fe200078e003c */
[----:B------:R-:W-:Y:S01]  /*1e7e0*/  MOV R9, R61 ;  /* 0x0000003d00097202 */ /* 0x000fe20000000f00 */
[----:B------:R-:W-:Y:S01]  /*1e7f0*/  IMAD.MOV.U32 R12, RZ, RZ, RZ ;  /* 0x000000ffff0c7224 */ /* 0x000fe200078e00ff */
[----:B------:R-:W-:Y:S01]  /*1e800*/  MOV R8, 0x1e830 ;  /* 0x0001e83000087802 */ /* 0x000fe20000000f00 */
[----:B------:R-:W-:-:S07]  /*1e810*/  IMAD.MOV.U32 R11, RZ, RZ, 0x40668000 ;  /* 0x40668000ff0b7424 */ /* 0x000fce00078e00ff */
[----:B------:R-:W-:Y:S05]  /*1e820*/  CALL.REL.NOINC `($__internal_1_$__cuda_sm20_div_rn_f64_full) ;  /* 0x0000001400f07944 */ /* 0x000fea0003c00000 */
[----:B------:R-:W-:-:S07]  /*1e830*/  IMAD.MOV.U32 R8, RZ, RZ, R10 ;  /* 0x000000ffff087224 */ /* 0x000fce00078e000a */
.L_x_410:
[----:B------:R-:W-:Y:S05]  /*1e840*/  BSYNC.RECONVERGENT B1 ;  /* 0x0000000000017941 */ /* 0x000fea0003800200 */
.L_x_409:
[----:B------:R-:W-:Y:S01]  /*1e850*/  DADD R8, R8, 20 ;  /* 0x4034000008087429 */ /* 0x000fe20000000000 */
[----:B------:R-:W-:Y:S01]  /*1e860*/  MOV R6, 0x1 ;  /* 0x0000000100067802 */ /* 0x000fe20000000f00 */
[----:B------:R-:W0:Y:S01]  /*1e870*/  LDCU.64 UR6, c[0x0][0x388] ;  /* 0x00007100ff0677ac */ /* 0x000e220008000a00 */
[----:B------:R-:W-:Y:S05]  /*1e880*/  BSSY.RECONVERGENT B1, `(.L_x_411) ;  /* 0x0000016000017945 */ /* 0x000fea0003800200 */
[----:B------:R-:W-:-:S06]  /*1e890*/  DADD R36, R36, R8 ;  /* 0x0000000024247229 */ /* 0x000fcc0000000008 */
[----:B------:R-:W1:Y:S02]  /*1e8a0*/  MUFU.RCP64H R7, R37 ;  /* 0x0000002500077308 */ /* 0x000e640000001800 */
[----:B-1----:R-:W-:-:S08]  /*1e8b0*/  DFMA R8, -R36, R6, 1 ;  /* 0x3ff000002408742b */ /* 0x002fd00000000106 */
[----:B------:R-:W-:-:S08]  /*1e8c0*/  DFMA R8, R8, R8, R8 ;  /* 0x000000080808722b */ /* 0x000fd00000000008 */
[----:B------:R-:W-:-:S08]  /*1e8d0*/  DFMA R8, R6, R8, R6 ;  /* 0x000000080608722b */ /* 0x000fd00000000006 */
[----:B------:R-:W-:-:S08]  /*1e8e0*/  DFMA R6, -R36, R8, 1 ;  /* 0x3ff000002406742b */ /* 0x000fd00000000108 */
[----:B------:R-:W-:-:S08]  /*1e8f0*/  DFMA R6, R8, R6, R8 ;  /* 0x000000060806722b */ /* 0x000fd00000000008 */
[----:B0-----:R-:W-:-:S08]  /*1e900*/  DMUL R8, R6, -UR6 ;  /* 0x8000000606087c28 */ /* 0x001fd00008000000 */
[----:B------:R-:W-:-:S08]  /*1e910*/  DFMA R10, -R36, R8, -UR6 ;  /* 0x80000006240a7e2b */ /* 0x000fd00008000108 */
[----:B------:R-:W-:Y:S02]  /*1e920*/  DFMA R8, R6, R10, R8 ;  /* 0x0000000a0608722b */ /* 0x000fe40000000008 */
[----:B------:R-:W-:-:S08]  /*1e930*/  DADD R10, -RZ, -UR6 ;  /* 0x80000006ff0a7e29 */ /* 0x000fd00008000100 */
[----:B------:R-:W-:Y:S02]  /*1e940*/  FFMA R0, RZ, R37, R9 ;  /* 0x00000025ff007223 */ /* 0x000fe40000000009 */
[----:B------:R-:W-:-:S03]  /*1e950*/  FSETP.GEU.AND P1, PT, |R11|, 6.5827683646048100446e-37, PT ;  /* 0x036000000b00780b */ /* 0x000fc60003f2e200 */
[----:B------:R-:W-:-:S13]  /*1e960*/  FSETP.GT.AND P0, PT, |R0|, 1.469367938527859385e-39, PT ;  /* 0x001000000000780b */ /* 0x000fda0003f04200 */
[----:B------:R-:W-:Y:S05]  /*1e970*/  @P0 BRA P1, `(.L_x_412) ;  /* 0x0000000000180947 */ /* 0x000fea0000800000 */
[----:B------:R-:W-:Y:S01]  /*1e980*/  IMAD.MOV.U32 R12, RZ, RZ, R10 ;  /* 0x000000ffff0c7224 */ /* 0x000fe200078e000a */
[----:B------:R-:W-:Y:S01]  /*1e990*/  MOV R8, 0x1e9d0 ;  /* 0x0001e9d000087802 */ /* 0x000fe20000000f00 */
[----:B------:R-:W-:Y:S02]  /*1e9a0*/  IMAD.MOV.U32 R10, RZ, RZ, R36 ;  /* 0x000000ffff0a7224 */ /* 0x000fe400078e0024 */
[----:B------:R-:W-:-:S07]  /*1e9b0*/  IMAD.MOV.U32 R9, RZ, RZ, R37 ;  /* 0x000000ffff097224 */ /* 0x000fce00078e0025 */
[----:B------:R-:W-:Y:S05]  /*1e9c0*/  CALL.REL.NOINC `($__internal_1_$__cuda_sm20_div_rn_f64_full) ;  /* 0x0000001400887944 */ /* 0x000fea0003c00000 */
[----:B------:R-:W-:-:S07]  /*1e9d0*/  MOV R8, R10 ;  /* 0x0000000a00087202 */ /* 0x000fce0000000f00 */
.L_x_412:
[----:B------:R-:W-:Y:S05]  /*1e9e0*/  BSYNC.RECONVERGENT B1 ;  /* 0x0000000000017941 */ /* 0x000fea0003800200 */
.L_x_411:
        /* <DEDUP_REMOVED lines=51> */
[----:B------:R-:W-:Y:S02]  /*1ed20*/  IMAD R25, R16, 0x100000, R27 ;  /* 0x0010000010197824 */ /* 0x000fe400078e021b */
[----:B------:R-:W-:Y:S01]  /*1ed30*/  IMAD.MOV.U32 R24, RZ, RZ, R26 ;  /* 0x000000ffff187224 */ /* 0x000fe200078e001a */
[----:B------:R-:W-:Y:S07]  /*1ed40*/  @!P0 BRA `(.L_x_414) ;  /* 0x0000000000348947 */ /* 0x000fee0003800000 */
        /* <DEDUP_REMOVED lines=13> */
.L_x_414:
[----:B------:R-:W-:Y:S05]  /*1ee20*/  BSYNC.RECONVERGENT B0 ;  /* 0x0000000000007941 */ /* 0x000fea0003800200 */
.L_x_413:
[----:B------:R-:W-:Y:S04]  /*1ee30*/  BSSY.RECONVERGENT B1, `(.L_x_415) ;  /* 0x0000009000017945 */ /* 0x000fe80003800200 */
[----:B------:R-:W-:Y:S05]  /*1ee40*/  @P2 BRA `(.L_x_416) ;  /* 0x00000000001c2947 */ /* 0x000fea0003800000 */
[----:B------:R-:W-:Y:S01]  /*1ee50*/  LOP3.LUT R10, R19, 0x7fffffff, RZ, 0xc0, !PT ;  /* 0x7fffffff130a7812 */ /* 0x000fe200078ec0ff */
[----:B------:R-:W-:Y:S01]  /*1ee60*/  IMAD.MOV.U32 R9, RZ, RZ, R19 ;  /* 0x000000ffff097224 */ /* 0x000fe200078e0013 */
[----:B------:R-:W-:Y:S02]  /*1ee70*/  MOV R12, R18 ;  /* 0x00000012000c7202 */ /* 0x000fe40000000f00 */
[----:B------:R-:W-:Y:S01]  /*1ee80*/  MOV R8, 0x1eeb0 ;  /* 0x0001eeb000087802 */ /* 0x000fe20000000f00 */
[----:B------:R-:W-:-:S07]  /*1ee90*/  VIADD R10, R10, 0xfff00000 ;  /* 0xfff000000a0a7836 */ /* 0x000fce0000000000 */
[----:B------:R-:W-:Y:S05]  /*1eea0*/  CALL.REL.NOINC `($__internal_0_$__cuda_sm20_dblrcp_rn_slowpath_v3) ;  /* 0x0000000c00a87944 */ /* 0x000fea0003c00000 */
[----:B------:R-:W-:-:S07]  /*1eeb0*/  IMAD.MOV.U32 R11, RZ, RZ, R9 ;  /* 0x000000ffff0b7224 */ /* 0x000fce00078e0009 */
.L_x_416:
[----:B------:R-:W-:Y:S05]  /*1eec0*/  BSYNC.RECONVERGENT B1 ;  /* 0x0000000000017941 */ /* 0x000fea0003800200 */
.L_x_415:
[----:B------:R0:W5:Y:S01]  /*1eed0*/  LDG.E.64 R6, desc[UR4][R20.64+0x80] ;  /* 0x0000800414067981 */ /* 0x000162000c1e1b00 */
[----:B------:R-:W1:Y:S01]  /*1eee0*/  MUFU.RCP64H R9, R23 ;  /* 0x0000001700097308 */ /* 0x000e620000001800 */
[----:B------:R-:W-:Y:S01]  /*1eef0*/  HFMA2 R8, -RZ, RZ, 0, 5.9604644775390625e-08 ;  /* 0x00000001ff087431 */ /* 0x000fe200000001ff */
        /* <DEDUP_REMOVED lines=19> */
[----:B------:R-:W-:Y:S01]  /*1f030*/  MOV R8, 0x1f070 ;  /* 0x0001f07000087802 */ /* 0x000fe20000000f00 */
[----:B------:R-:W-:Y:S02]  /*1f040*/  IMAD.MOV.U32 R10, RZ, RZ, R22 ;  /* 0x000000ffff0a7224 */ /* 0x000fe400078e0016 */
[----:B------:R-:W-:-:S07]  /*1f050*/  IMAD.MOV.U32 R9, RZ, RZ, R23 ;  /* 0x000000ffff097224 */ /* 0x000fce00078e0017 */
[----:B-----5:R-:W-:Y:S05]  /*1f060*/  CALL.REL.NOINC `($__internal_1_$__cuda_sm20_div_rn_f64_full) ;  /* 0x0000000c00e07944 */ /* 0x020fea0003c00000 */
[----:B------:R-:W-:-:S07]  /*1f070*/  MOV R8, R10 ;  /* 0x0000000a00087202 */ /* 0x000fce0000000f00 */
.L_x_418:
[----:B------:R-:W-:Y:S05]  /*1f080*/  BSYNC.RECONVERGENT B1 ;  /* 0x0000000000017941 */ /* 0x000fea0003800200 */
.L_x_417:
        /* <DEDUP_REMOVED lines=53> */
[----:B0-----:R-:W-:Y:S07]  /*1f3e0*/  @!P0 BRA `(.L_x_420) ;  /* 0x0000000000348947 */ /* 0x001fee0003800000 */
[----:B------:R-:W-:Y:S01]  /*1f3f0*/  FSETP.GEU.AND P1, PT, |R9|, 4.2275390625, PT ;  /* 0x408748000900780b */ /* 0x000fe20003f2e200 */
[C---:B------:R-:W-:Y:S02]  /*1f400*/  DADD R10, R8.reuse, +INF ;  /* 0x7ff00000080a7429 */ /* 0x040fe40000000000 */
[----:B------:R-:W-:-:S08]  /*1f410*/  DSETP.GEU.AND P0, PT, R8, RZ, PT ;  /* 0x000000ff0800722a */ /* 0x000fd00003f0e000 */
[----:B------:R-:W-:Y:S02]  /*1f420*/  FSEL R10, R10, RZ, P0 ;  /* 0x000000ff0a0a7208 */ /* 0x000fe40000000000 */
[----:B------:R-:W-:Y:S01]  /*1f430*/  @!P1 LEA.HI R0, R18, R18, RZ, 0x1 ;  /* 0x0000001212009211 */ /* 0x000fe200078f08ff */
[----:B------:R-:W-:Y:S01]  /*1f440*/  @!P1 IMAD.MOV.U32 R8, RZ, RZ, R12 ;  /* 0x000000ffff089224 */ /* 0x000fe200078e000c */
[----:B------:R-:W-:Y:S01]  /*1f450*/  FSEL R11, R11, RZ, P0 ;  /* 0x000000ff0b0b7208 */ /* 0x000fe20000000000 */
[----:B------:R-:W-:Y:S01]  /*1f460*/  @!P1 IMAD.MOV.U32 R12, RZ, RZ, RZ ;  /* 0x000000ffff0c9224 */ /* 0x000fe200078e00ff */
[----:B------:R-:W-:-:S04]  /*1f470*/  @!P1 SHF.R.S32.HI R9, RZ, 0x1, R0 ;  /* 0x00000001ff099819 */ /* 0x000fc80000011400 */
[----:B------:R-:W-:Y:S01]  /*1f480*/  @!P1 IADD3 R18, PT, PT, R18, -R9, RZ ;  /* 0x8000000912129210 */ /* 0x000fe20007ffe0ff */
[----:B------:R-:W-:-:S03]  /*1f490*/  @!P1 IMAD R9, R9, 0x100000, R13 ;  /* 0x0010000009099824 */ /* 0x000fc600078e020d */
[----:B------:R-:W-:-:S06]  /*1f4a0*/  @!P1 LEA R13, R18, 0x3ff00000, 0x14 ;  /* 0x3ff00000120d9811 */ /* 0x000fcc00078ea0ff */
[----:B------:R-:W-:-:S11]  /*1f4b0*/  @!P1 DMUL R10, R8, R12 ;  /* 0x0000000c080a9228 */ /* 0x000fd60000000000 */
.L_x_420:
[----:B------:R-:W-:Y:S05]  /*1f4c0*/  BSYNC.RECONVERGENT B0 ;  /* 0x0000000000007941 */ /* 0x000fea0003800200 */
.L_x_419:
[----:B------:R-:W-:Y:S01]  /*1f4d0*/  UMOV UR6, 0x51eb851f ;  /* 0x51eb851f00067882 */ /* 0x000fe20000000000 */
[----:B------:R-:W-:Y:S01]  /*1f4e0*/  UMOV UR7, 0x3fd51eb8 ;  /* 0x3fd51eb800077882 */ /* 0x000fe20000000000 */
[----:B------:R-:W-:Y:S01]  /*1f4f0*/  DMUL R8, R16, 80 ;  /* 0x4054000010087828 */ /* 0x000fe20000000000 */
[----:B------:R-:W-:Y:S01]  /*1f500*/  BSSY.RECONVERGENT B1, `(.L_x_421) ;  /* 0x0000011000017945 */ /* 0x000fe20003800200 */
[----:B------:R-:W-:-:S06]  /*1f510*/  DADD R44, R44, UR6 ;  /* 0x000000062c2c7e29 */ /* 0x000fcc0008000000 */
[----:B------:R-:W-:Y:S02]  /*1f520*/  DFMA R12, -R2, R8, 80 ;  /* 0x40540000020c742b */ /* 0x000fe40000000108 */
[----:B-----5:R-:W-:-:S08]  /*1f530*/  DADD R6, -R6, R44 ;  /* 0x0000000006067229 */ /* 0x020fd0000000012c */
[----:B------:R-:W-:Y:S02]  /*1f540*/  DFMA R6, -R6, R10, R44 ;  /* 0x0000000a0606722b */ /* 0x000fe4000000012c */
[----:B------:R-:W-:-:S05]  /*1f550*/  DFMA R10, R16, R12, R8 ;  /* 0x0000000c100a722b */ /* 0x000fca0000000008 */
[----:B------:R0:W-:Y:S05]  /*1f560*/  STG.E.64 desc[UR4][R20.64+0x80], R6 ;  /* 0x0000800614007986 */ /* 0x0001ea000c101b04 */
[----:B------:R-:W-:-:S05]  /*1f570*/  FFMA R0, RZ, R3, R11 ;  /* 0x00000003ff007223 */ /* 0x000fca000000000b */
[----:B------:R-:W-:-:S13]  /*1f580*/  FSETP.GT.AND P0, PT, |R0|, 1.469367938527859385e-39, PT ;  /* 0x001000000000780b */ /* 0x000fda0003f04200 */
[----:B0-----:R-:W-:Y:S05]  /*1f590*/  @P0 BRA `(.L_x_422) ;  /* 0x00000000001c0947 */ /* 0x001fea0003800000 */
[----:B------:R-:W-:Y:S01]  /*1f5a0*/  MOV R12, RZ ;  /* 0x000000ff000c7202 */ /* 0x000fe20000000f00 */
[----:B------:R-:W-:Y:S01]  /*1f5b0*/  IMAD.MOV.U32 R11, RZ, RZ, 0x40540000 ;  /* 0x40540000ff0b7424 */ /* 0x000fe200078e00ff */
[----:B------:R-:W-:Y:S01]  /*1f5c0*/  MOV R8, 0x1f600 ;  /* 0x0001f60000087802 */ /* 0x000fe20000000f00 */
[----:B------:R-:W-:Y:S02]  /*1f5d0*/  IMAD.MOV.U32 R10, RZ, RZ, R2 ;  /* 0x000000ffff0a7224 */ /* 0x000fe400078e0002 */
[----:B------:R-:W-:-:S07]  /*1f5e0*/  IMAD.MOV.U32 R9, RZ, RZ, R3 ;  /* 0x000000ffff097224 */ /* 0x000fce00078e0003 */
[----:B------:R-:W-:Y:S05]  /*1f5f0*/  CALL.REL.NOINC `($__internal_1_$__cuda_sm20_div_rn_f64_full) ;  /* 0x00000008007c7944 */ /* 0x000fea0003c00000 */
[----:B------:R-:W-:-:S07]  /*1f600*/  MOV R11, R9 ;  /* 0x00000009000b7202 */ /* 0x000fce0000000f00 */
.L_x_422:
[----:B------:R-:W-:Y:S05]  /*1f610*/  BSYNC.RECONVERGENT B1 ;  /* 0x0000000000017941 */ /* 0x000fea0003800200 */
.L_x_421:
[----:B------:R-:W-:Y:S01]  /*1f620*/  DADD R14, R10, 2 ;  /* 0x400000000a0e7429 */ /* 0x000fe20000000000 */
[----:B------:R-:W-:Y:S01]  /*1f630*/  IMAD.MOV.U32 R6, RZ, RZ, 0x1 ;  /* 0x00000001ff067424 */ /* 0x000fe200078e00ff */
[----:B------:R-:W0:Y:S01]  /*1f640*/  LDCU.64 UR6, c[0x0][0x388] ;  /* 0x00007100ff0677ac */ /* 0x000e220008000a00 */
[----:B------:R-:W-:Y:S03]  /*1f650*/  BSSY.RECONVERGENT B1, `(.L_x_423) ;  /* 0x0000015000017945 */ /* 0x000fe60003800200 */
[----:B------:R-:W1:Y:S01]  /*1f660*/  MUFU.RCP64H R7, R15 ;  /* 0x0000000f00077308 */ /* 0x000e620000001800 */
[----:B0-----:R-:W-:Y:S02]  /*1f670*/  DADD R12, -RZ, -UR6 ;  /* 0x80000006ff0c7e29 */ /* 0x001fe40008000100 */
[----:B-1----:R-:W-:-:S08]  /*1f680*/  DFMA R8, -R14, R6, 1 ;  /* 0x3ff000000e08742b */ /* 0x002fd00000000106 */
[----:B------:R-:W-:Y:S01]  /*1f690*/  FSETP.GEU.AND P1, PT, |R13|, 6.5827683646048100446e-37, PT ;  /* 0x036000000d00780b */ /* 0x000fe20003f2e200 */
[----:B------:R-:W-:-:S08]  /*1f6a0*/  DFMA R8, R8, R8, R8 ;  /* 0x000000080808722b */ /* 0x000fd00000000008 */
        /* <DEDUP_REMOVED lines=15> */
.L_x_424:
[----:B------:R-:W-:Y:S05]  /*1f7a0*/  BSYNC.RECONVERGENT B1 ;  /* 0x0000000000017941 */ /* 0x000fea0003800200 */
.L_x_423:
[----:B------:R-:W-:Y:S01]  /*1f7b0*/  IMAD.MOV.U32 R12, RZ, RZ, 0x652b82fe ;  /* 0x652b82feff0c7424 */ /* 0x000fe200078e00ff */
[----:B------:R-:W-:Y:S01]  /*1f7c0*/  UMOV UR6, 0xfefa39ef ;  /* 0xfefa39ef00067882 */ /* 0x000fe20000000000 */
[----:B------:R-:W-:Y:S01]  /*1f7d0*/  IMAD.MOV.U32 R13, RZ, RZ, 0x3ff71547 ;  /* 0x3ff71547ff0d7424 */ /* 0x000fe200078e00ff */
[----:B------:R-:W-:Y:S01]  /*1f7e0*/  UMOV UR7, 0x3fe62e42 ;  /* 0x3fe62e4200077882 */ /* 0x000fe20000000000 */
[----:B------:R-:W0:Y:S01]  /*1f7f0*/  MUFU.RCP64H R15, R3 ;  /* 0x00000003000f7308 */ /* 0x000e220000001800 */
[----:B------:R-:W-:Y:S01]  /*1f800*/  IMAD.MOV.U32 R14, RZ, RZ, 0x1 ;  /* 0x00000001ff0e7424 */ /* 0x000fe200078e00ff */
[----:B------:R-:W-:Y:S01]  /*1f810*/  FSETP.GEU.AND P0, PT, |R11|, 4.1917929649353027344, PT ;  /* 0x4086232b0b00780b */ /* 0x000fe20003f0e200 */
[----:B------:R-:W-:Y:S01]  /*1f820*/  BSSY.RECONVERGENT B0, `(.L_x_425) ;  /* 0x000003a000007945 */ /* 0x000fe20003800200 */
[----:B------:R-:W-:-:S08]  /*1f830*/  DFMA R12, R10, R12, 6.75539944105574400000e+15 ;  /* 0x433800000a0c742b */ /* 0x000fd0000000000c */
        /* <DEDUP_REMOVED lines=53> */
[----:B------:R-:W-:Y:S01]  /*1fb90*/  @!P1 LEA R11, R10, 0x3ff00000, 0x14 ;  /* 0x3ff000000a0b9811 */ /* 0x000fe200078ea0ff */
[----:B------:R-:W-:-:S06]  /*1fba0*/  @!P1 IMAD.MOV.U32 R10, RZ, RZ, RZ ;  /* 0x000000ffff0a9224 */ /* 0x000fcc00078e00ff */
[----:B------:R-:W-:-:S11]  /*1fbb0*/  @!P1 DMUL R6, R8, R10 ;  /* 0x0000000a08069228 */ /* 0x000fd60000000000 */
.L_x_426:
[----:B------:R-:W-:Y:S05]  /*1fbc0*/  BSYNC.RECONVERGENT B0 ;  /* 0x0000000000007941 */ /* 0x000fea0003800200 */
.L_x_425:
[----:B------:R-:W-:Y:S01]  /*1fbd0*/  UMOV UR6, 0x33333333 ;  /* 0x3333333300067882 */ /* 0x000fe20000000000 */
[----:B------:R-:W-:Y:S01]  /*1fbe0*/  UMOV UR7, 0x3fe33333 ;  /* 0x3fe3333300077882 */ /* 0x000fe20000000000 */
[----:B------:R-:W-:Y:S01]  /*1fbf0*/  BSSY.RECONVERGENT B1, `(.L_x_427) ;  /* 0x000000e000017945 */ /* 0x000fe20003800200 */
        /* <DEDUP_REMOVED lines=9> */
[----:B------:R-:W-:Y:S01]  /*1fc90*/  IMAD.MOV.U32 R12, RZ, RZ, 0x33333333 ;  /* 0x33333333ff0c7424 */ /* 0x000fe200078e00ff */
[----:B------:R-:W-:-:S07]  /*1fca0*/  MOV R8, 0x1fcc0 ;  /* 0x0001fcc000087802 */ /* 0x000fce0000000f00 */
[----:B------:R-:W-:Y:S05]  /*1fcb0*/  CALL.REL.NOINC `($__internal_1_$__cuda_sm20_div_rn_f64_full) ;  /* 0x0000000000cc7944 */ /* 0x000fea0003c00000 */
[----:B------:R-:W-:-:S07]  /*1fcc0*/  IMAD.MOV.U32 R11, RZ, RZ, R9 ;  /* 0x000000ffff0b7224 */ /* 0x000fce00078e0009 */
.L_x_428:
[----:B------:R-:W-:Y:S05]  /*1fcd0*/  BSYNC.RECONVERGENT B1 ;  /* 0x0000000000017941 */ /* 0x000fea0003800200 */
.L_x_427:
[----:B------:R-:W-:Y:S01]  /*1fce0*/  UMOV UR6, 0x9999999a ;  /* 0x9999999a00067882 */ /* 0x000fe20000000000 */
[----:B------:R-:W-:Y:S02]  /*1fcf0*/  UMOV UR7, 0x3fd99999 ;  /* 0x3fd9999900077882 */ /* 0x000fe40000000000 */
[----:B------:R-:W-:-:S08]  /*1fd00*/  DADD R10, R10, UR6 ;  /* 0x000000060a0a7e29 */ /* 0x000fd00008000000 */
[----:B------:R-:W-:-:S08]  /*1fd10*/  DADD R4, -R4, R10 ;  /* 0x0000000004047229 */ /* 0x000fd0000000010a */
[----:B------:R-:W-:-:S07]  /*1fd20*/  DFMA R4, -R4, R6, R10 ;  /* 0x000000060404722b */ /* 0x000fce000000010a */
[----:B------:R-:W-:Y:S01]  /*1fd30*/  STG.E.64 desc[UR4][R20.64+0x88], R4 ;  /* 0x0000880414007986 */ /* 0x000fe2000c101b04 */
[----:B------:R-:W-:Y:S05]  /*1fd40*/  EXIT ;  /* 0x000000000000794d */ /* 0x000fea0003800000 */
        .weak           $__internal_0_$__cuda_sm20_dblrcp_rn_slowpath_v3
        .type           $__internal_0_$__cuda_sm20_dblrcp_rn_slowpath_v3,@function
        .size           $__internal_0_$__cuda_sm20_dblrcp_rn_slowpath_v3,($__internal_1_$__cuda_sm20_div_rn_f64_full - $__internal_0_$__cuda_sm20_dblrcp_rn_slowpath_v3)
$__internal_0_$__cuda_sm20_dblrcp_rn_slowpath_v3:
[----:B------:R-:W-:Y:S01]  /*1fd50*/  IMAD.MOV.U32 R13, RZ, RZ, R9 ;  /* 0x000000ffff0d7224 */ /* 0x000fe200078e0009 */
[----:B------:R-:W-:Y:S05]  /*1fd60*/  BSSY.RECONVERGENT B0, `(.L_x_429) ;  /* 0x0000023000007945 */ /* 0x000fea0003800200 */
[----:B------:R-:W-:-:S14]  /*1fd70*/  DSETP.GTU.AND P0, PT, |R12|, +INF , PT ;  /* 0x7ff000000c00742a */ /* 0x000fdc0003f0c200 */
[----:B------:R-:W-:Y:S05]  /*1fd80*/  @P0 BRA `(.L_x_430) ;  /* 0x0000000000780947 */ /* 0x000fea0003800000 */
[----:B------:R-:W-:-:S04]  /*1fd90*/  LOP3.LUT R9, R9, 0x7fffffff, RZ, 0xc0, !PT ;  /* 0x7fffffff09097812 */ /* 0x000fc800078ec0ff */
[----:B------:R-:W-:-:S04]  /*1fda0*/  IADD3 R11, PT, PT, R9, -0x1, RZ ;  /* 0xffffffff090b7810 */ /* 0x000fc80007ffe0ff */
[----:B------:R-:W-:-:S13]  /*1fdb0*/  ISETP.GE.U32.AND P0, PT, R11, 0x7fefffff, PT ;  /* 0x7fefffff0b00780c */ /* 0x000fda0003f06070 */
[----:B------:R-:W-:Y:S01]  /*1fdc0*/  @P0 LOP3.LUT R15, R13, 0x7ff00000, RZ, 0x3c, !PT ;  /* 0x7ff000000d0f0812 */ /* 0x000fe200078e3cff */
[----:B------:R-:W-:Y:S01]  /*1fdd0*/  @P0 IMAD.MOV.U32 R14, RZ, RZ, RZ ;  /* 0x000000ffff0e0224 */ /* 0x000fe200078e00ff */
[----:B------:R-:W-:Y:S06]  /*1fde0*/  @P0 BRA `(.L_x_431) ;  /* 0x0000000000680947 */ /* 0x000fec0003800000 */
[----:B------:R-:W-:-:S13]  /*1fdf0*/  ISETP.GE.U32.AND P0, PT, R9, 0x1000001, PT ;  /* 0x010000010900780c */ /* 0x000fda0003f06070 */
[----:B------:R-:W-:Y:S05]  /*1fe00*/  @!P0 BRA `(.L_x_432) ;  /* 0x0000000000348947 */ /* 0x000fea0003800000 */
[----:B------:R-:W-:Y:S01]  /*1fe10*/  VIADD R15, R13, 0xc0200000 ;  /* 0xc02000000d0f7836 */ /* 0x000fe20000000000 */
[----:B------:R-:W-:-:S03]  /*1fe20*/  MOV R14, R12 ;  /* 0x0000000c000e7202 */ /* 0x000fc60000000f00 */
[----:B------:R-:W0:Y:S03]  /*1fe30*/  MUFU.RCP64H R11, R15 ;  /* 0x0000000f000b7308 */ /* 0x000e260000001800 */
[----:B0-----:R-:W-:-:S08]  /*1fe40*/  DFMA R16, -R14, R10, 1 ;  /* 0x3ff000000e10742b */ /* 0x001fd0000000010a */
[----:B------:R-:W-:-:S08]  /*1fe50*/  DFMA R16, R16, R16, R16 ;  /* 0x000000101010722b */ /* 0x000fd00000000010 */
[----:B------:R-:W-:-:S08]  /*1fe60*/  DFMA R16, R10, R16, R10 ;  /* 0x000000100a10722b */ /* 0x000fd0000000000a */
[----:B------:R-:W-:-:S08]  /*1fe70*/  DFMA R10, -R14, R16, 1 ;  /* 0x3ff000000e0a742b */ /* 0x000fd00000000110 */
[----:B------:R-:W-:-:S08]  /*1fe80*/  DFMA R10, R16, R10, R16 ;  /* 0x0000000a100a722b */ /* 0x000fd00000000010 */
[----:B------:R-:W-:-:S08]  /*1fe90*/  DMUL R10, R10, 2.2250738585072013831e-308 ;  /* 0x001000000a0a7828 */ /* 0x000fd00000000000 */
[----:B------:R-:W-:-:S08]  /*1fea0*/  DFMA R12, -R12, R10, 1 ;  /* 0x3ff000000c0c742b */ /* 0x000fd0000000010a */
[----:B------:R-:W-:-:S08]  /*1feb0*/  DFMA R12, R12, R12, R12 ;  /* 0x0000000c0c0c722b */ /* 0x000fd0000000000c */
[----:B------:R-:W-:Y:S01]  /*1fec0*/  DFMA R14, R10, R12, R10 ;  /* 0x0000000c0a0e722b */ /* 0x000fe2000000000a */
[----:B------:R-:W-:Y:S10]  /*1fed0*/  BRA `(.L_x_431) ;  /* 0x00000000002c7947 */ /* 0x000ff40003800000 */
.L_x_432:
[----:B------:R-:W-:-:S06]  /*1fee0*/  DMUL R12, R12, 8.11296384146066816958e+31 ;  /* 0x469000000c0c7828 */ /* 0x000fcc0000000000 */
[----:B------:R-:W0:Y:S02]  /*1fef0*/  MUFU.RCP64H R11, R13 ;  /* 0x0000000d000b7308 */ /* 0x000e240000001800 */
[----:B0-----:R-:W-:-:S08]  /*1ff00*/  DFMA R14, -R12, R10, 1 ;  /* 0x3ff000000c0e742b */ /* 0x001fd0000000010a */
[----:B------:R-:W-:-:S08]  /*1ff10*/  DFMA R14, R14, R14, R14 ;  /* 0x0000000e0e0e722b */ /* 0x000fd0000000000e */
[----:B------:R-:W-:-:S08]  /*1ff20*/  DFMA R14, R10, R14, R10 ;  /* 0x0000000e0a0e722b */ /* 0x000fd0000000000a */
[----:B------:R-:W-:-:S08]  /*1ff30*/  DFMA R10, -R12, R14, 1 ;  /* 0x3ff000000c0a742b */ /* 0x000fd0000000010e */
[----:B------:R-:W-:-:S08]  /*1ff40*/  DFMA R10, R14, R10, R14 ;  /* 0x0000000a0e0a722b */ /* 0x000fd0000000000e */
[----:B------:R-:W-:Y:S01]  /*1ff50*/  DMUL R14, R10, 8.11296384146066816958e+31 ;  /* 0x469000000a0e7828 */ /* 0x000fe20000000000 */
[----:B------:R-:W-:Y:S10]  /*1ff60*/  BRA `(.L_x_431) ;  /* 0x0000000000087947 */ /* 0x000ff40003800000 */
.L_x_430:
[----:B------:R-:W-:Y:S01]  /*1ff70*/  LOP3.LUT R15, R13, 0x80000, RZ, 0xfc, !PT ;  /* 0x000800000d0f7812 */ /* 0x000fe200078efcff */
[----:B------:R-:W-:-:S07]  /*1ff80*/  IMAD.MOV.U32 R14, RZ, RZ, R12 ;  /* 0x000000ffff0e7224 */ /* 0x000fce00078e000c */
.L_x_431:
[----:B------:R-:W-:Y:S05]  /*1ff90*/  BSYNC.RECONVERGENT B0 ;  /* 0x0000000000007941 */ /* 0x000fea0003800200 */
.L_x_429:
[----:B------:R-:W-:Y:S01]  /*1ffa0*/  IMAD.MOV.U32 R12, RZ, RZ, R8 ;  /* 0x000000ffff0c7224 */ /* 0x000fe200078e0008 */
[----:B------:R-:W-:Y:S01]  /*1ffb0*/  MOV R9, R15 ;  /* 0x0000000f00097202 */ /* 0x000fe20000000f00 */
[----:B------:R-:W-:Y:S02]  /*1ffc0*/  IMAD.MOV.U32 R13, RZ, RZ, 0x0 ;  /* 0x00000000ff0d7424 */ /* 0x000fe400078e00ff */
[----:B------:R-:W-:Y:S02]  /*1ffd0*/  IMAD.MOV.U32 R10, RZ, RZ, R14 ;  /* 0x000000ffff0a7224 */ /* 0x000fe400078e000e */
[----:B------:R-:W-:Y:S05]  /*1ffe0*/  RET.REL.NODEC R12 `(_Z5Itot1idPdPsS_S_Pi) ;  /* 0xfffffe000c047950 */ /* 0x000fea0003c3ffff */
        .weak           $__internal_1_$__cuda_sm20_div_rn_f64_full
        .type           $__internal_1_$__cuda_sm20_div_rn_f64_full,@function
        .size           $__internal_1_$__cuda_sm20_div_rn_f64_full,($__internal_2_$__cuda_sm20_dsqrt_rn_f64_mediumpath_v1 - $__internal_1_$__cuda_sm20_div_rn_f64_full)
$__internal_1_$__cuda_sm20_div_rn_f64_full:
[C---:B------:R-:W-:Y:S01]  /*1fff0*/  FSETP.GEU.AND P0, PT, |R9|.reuse, 1.469367938527859385e-39, PT ;  /* 0x001000000900780b */ /* 0x040fe20003f0e200 */
[----:B------:R-:W-:Y:S01]  /*20000*/  IMAD.MOV.U32 R15, RZ, RZ, R9 ;  /* 0x000000ffff0f7224 */ /* 0x000fe200078e0009 */
[----:B------:R-:W-:Y:S01]  /*20010*/  MOV R14, R10 ;  /* 0x0000000a000e7202 */ /* 0x000fe20000000f00 */
[----:B------:R-:W-:Y:S01]  /*20020*/  IMAD.MOV.U32 R16, RZ, RZ, R10 ;  /* 0x000000ffff107224 */ /* 0x000fe200078e000a */
[C---:B------:R-:W-:Y:S01]  /*20030*/  LOP3.LUT R13, R9.reuse, 0x800fffff, RZ, 0xc0, !PT ;  /* 0x800fffff090d7812 */ /* 0x040fe200078ec0ff */
[----:B------:R-:W-:Y:S01]  /*20040*/  IMAD.MOV.U32 R65, RZ, RZ, R11 ;  /* 0x000000ffff417224 */ /* 0x000fe200078e000b */
[----:B------:R-:W-:Y:S01]  /*20050*/  LOP3.LUT R11, R9, 0x7ff00000, RZ, 0xc0, !PT ;  /* 0x7ff00000090b7812 */ /* 0x000fe200078ec0ff */
[----:B------:R-:W-:Y:S01]  /*20060*/  IMAD.MOV.U32 R62, RZ, RZ, 0x1 ;  /* 0x00000001ff3e7424 */ /* 0x000fe200078e00ff */
[----:B------:R-:W-:Y:S01]  /*20070*/  LOP3.LUT R17, R13, 0x3ff00000, RZ, 0xfc, !PT ;  /* 0x3ff000000d117812 */ /* 0x000fe200078efcff */
[----:B------:R-:W-:Y:S01]  /*20080*/  BSSY.RECONVERGENT B0, `(.L_x_433) ;  /* 0x0000057000007945 */ /* 0x000fe20003800200 */
[----:B------:R-:W-:-:S02]  /*20090*/  FSETP.GEU.AND P3, PT, |R65|, 1.469367938527859385e-39, PT ;  /* 0x001000004100780b */ /* 0x000fc40003f6e200 */
[----:B------:R-:W-:Y:S01]  /*200a0*/  LOP3.LUT R10, R65, 0x7ff00000, RZ, 0xc0, !PT ;  /* 0x7ff00000410a7812 */ /* 0x000fe200078ec0ff */
[----:B------:R-:W-:Y:S01]  /*200b0*/  @!P0 DMUL R16, R14, 8.98846567431157953865e+307 ;  /* 0x7fe000000e108828 */ /* 0x000fe20000000000 */
[----:B------:R-:W-:Y:S02]  /*200c0*/  MOV R9, 0x1ca00000 ;  /* 0x1ca0000000097802 */ /* 0x000fe40000000f00 */
[----:B------:R-:W-:Y:S02]  /*200d0*/  MOV R64, R12 ;  /* 0x0000000c00407202 */ /* 0x000fe40000000f00 */
[----:B------:R-:W-:Y:S01]  /*200e0*/  ISETP.GE.U32.AND P2, PT, R10, R11, PT ;  /* 0x0000000b0a00720c */ /* 0x000fe20003f46070 */
[----:B------:R-:W0:Y:S04]  /*200f0*/  MUFU.RCP64H R63, R17 ;  /* 0x00000011003f7308 */ /* 0x000e280000001800 */
[----:B------:R-:W-:-:S02]  /*20100*/  @!P3 LOP3.LUT R13, R15, 0x7ff00000, RZ, 0xc0, !PT ;  /* 0x7ff000000f0db812 */ /* 0x000fc400078ec0ff */
[----:B------:R-:W-:Y:S02]  /*20110*/  @!P0 LOP3.LUT R11, R17, 0x7ff00000, RZ, 0xc0, !PT ;  /* 0x7ff00000110b8812 */ /* 0x000fe400078ec0ff */
[----:B------:R-:W-:Y:S02]  /*20120*/  @!P3 ISETP.GE.U32.AND P4, PT, R10, R13, PT ;  /* 0x0000000d0a00b20c */ /* 0x000fe40003f86070 */
[C---:B------:R-:W-:Y:S02]  /*20130*/  SEL R13, R9.reuse, 0x63400000, !P2 ;  /* 0x63400000090d7807 */ /* 0x040fe40005000000 */
[----:B------:R-:W-:-:S04]  /*20140*/  @!P3 SEL R12, R9, 0x63400000, !P4 ;  /* 0x63400000090cb807 */ /* 0x000fc80006000000 */
[----:B------:R-:W-:Y:S01]  /*20150*/  @!P3 LOP3.LUT R12, R12, 0x80000000, R65, 0xf8, !PT ;  /* 0x800000000c0cb812 */ /* 0x000fe200078ef841 */
[----:B0-----:R-:W-:-:S08]  /*20160*/  DFMA R66, R62, -R16, 1 ;  /* 0x3ff000003e42742b */ /* 0x001fd00000000810 */
[----:B------:R-:W-:-:S08]  /*20170*/  DFMA R66, R66, R66, R66 ;  /* 0x000000424242722b */ /* 0x000fd00000000042 */
[----:B------:R-:W-:Y:S01]  /*20180*/  DFMA R62, R62, R66, R62 ;  /* 0x000000423e3e722b */ /* 0x000fe2000000003e */
[----:B------:R-:W-:Y:S01]  /*20190*/  LOP3.LUT R67, R13, 0x800fffff, R65, 0xf8, !PT ;  /* 0x800fffff0d437812 */ /* 0x000fe200078ef841 */
[----:B------:R-:W-:Y:S01]  /*201a0*/  IMAD.MOV.U32 R66, RZ, RZ, R64 ;  /* 0x000000ffff427224 */ /* 0x000fe200078e0040 */
[----:B------:R-:W-:Y:S01]  /*201b0*/  @!P3 LOP3.LUT R13, R12, 0x100000, RZ, 0xfc, !PT ;  /* 0x001000000c0db812 */ /* 0x000fe200078efcff */
[----:B------:R-:W-:-:S04]  /*201c0*/  @!P3 IMAD.MOV.U32 R12, RZ, RZ, RZ ;  /* 0x000000ffff0cb224 */ /* 0x000fc800078e00ff */
[----:B------:R-:W-:Y:S02]  /*201d0*/  DFMA R68, R62, -R16, 1 ;  /* 0x3ff000003e44742b */ /* 0x000fe40000000810 */
[----:B------:R-:W-:-:S06]  /*201e0*/  @!P3 DFMA R66, R66, 2, -R12 ;  /* 0x400000004242b82b */ /* 0x000fcc000000080c */
[----:B------:R-:W-:-:S08]  /*201f0*/  DFMA R68, R62, R68, R62 ;  /* 0x000000443e44722b */ /* 0x000fd0000000003e */
[----:B------:R-:W-:-:S08]  /*20200*/  DMUL R12, R68, R66 ;  /* 0x00000042440c7228 */ /* 0x000fd00000000000 */
[----:B------:R-:W-:-:S08]  /*20210*/  DFMA R62, R12, -R16, R66 ;  /* 0x800000100c3e722b */ /* 0x000fd00000000042 */
[----:B------:R-:W-:Y:S01]  /*20220*/  DFMA R62, R68, R62, R12 ;  /* 0x0000003e443e722b */ /* 0x000fe2000000000c */
[----:B------:R-:W-:Y:S02]  /*20230*/  MOV R12, R10 ;  /* 0x0000000a000c7202 */ /* 0x000fe40000000f00 */
[----:B------:R-:W-:-:S05]  /*20240*/  @!P3 LOP3.LUT R12, R67, 0x7ff00000, RZ, 0xc0, !PT ;  /* 0x7ff00000430cb812 */ /* 0x000fca00078ec0ff */
[----:B------:R-:W-:-:S05]  /*20250*/  VIADD R13, R12, 0xffffffff ;  /* 0xffffffff0c0d7836 */ /* 0x000fca0000000000 */
[----:B------:R-:W-:Y:S01]  /*20260*/  ISETP.GT.U32.AND P0, PT, R13, 0x7feffffe, PT ;  /* 0x7feffffe0d00780c */ /* 0x000fe20003f04070 */
[----:B------:R-:W-:-:S05]  /*20270*/  VIADD R13, R11, 0xffffffff ;  /* 0xffffffff0b0d7836 */ /* 0x000fca0000000000 */
[----:B------:R-:W-:-:S13]  /*20280*/  ISETP.GT.U32.OR P0, PT, R13, 0x7feffffe, P0 ;  /* 0x7feffffe0d00780c */ /* 0x000fda0000704470 */
[----:B------:R-:W-:Y:S05]  /*20290*/  @P0 BRA `(.L_x_434) ;  /* 0x0000000000740947 */ /* 0x000fea0003800000 */
[----:B------:R-:W-:-:S04]  /*202a0*/  LOP3.LUT R11, R15, 0x7ff00000, RZ, 0xc0, !PT ;  /* 0x7ff000000f0b7812 */ /* 0x000fc800078ec0ff */
[CC--:B------:R-:W-:Y:S02]  /*202b0*/  VIADDMNMX R12, R10.reuse, -R11.reuse, 0xb9600000, !PT ;  /* 0xb96000000a0c7446 */ /* 0x0c0fe4000780090b */
[----:B------:R-:W-:Y:S01]  /*202c0*/  ISETP.GE.U32.AND P0, PT, R10, R11, PT ;  /* 0x0000000b0a00720c */ /* 0x000fe20003f06070 */
[----:B------:R-:W-:Y:S01]  /*202d0*/  IMAD.MOV.U32 R10, RZ, RZ, RZ ;  /* 0x000000ffff0a7224 */ /* 0x000fe200078e00ff */
[----:B------:R-:W-:Y:S02]  /*202e0*/  VIMNMX R12, PT, PT, R12, 0x46a00000, PT ;  /* 0x46a000000c0c7848 */ /* 0x000fe40003fe0100 */
[----:B------:R-:W-:-:S04]  /*202f0*/  SEL R9, R9, 0x63400000, !P0 ;  /* 0x6340000009097807 */ /* 0x000fc80004000000 */
[----:B------:R-:W-:-:S05]  /*20300*/  IADD3 R12, PT, PT, -R9, R12, RZ ;  /* 0x0000000c090c7210 */ /* 0x000fca0007ffe1ff */
[----:B------:R-:W-:-:S06]  /*20310*/  VIADD R11, R12, 0x7fe00000 ;  /* 0x7fe000000c0b7836 */ /* 0x000fcc0000000000 */
[----:B------:R-:W-:-:S10]  /*20320*/  DMUL R68, R62, R10 ;  /* 0x0000000a3e447228 */ /* 0x000fd40000000000 */
[----:B------:R-:W-:-:S13]  /*20330*/  FSETP.GTU.AND P0, PT, |R69|, 1.469367938527859385e-39, PT ;  /* 0x001000004500780b */ /* 0x000fda0003f0c200 */
[----:B------:R-:W-:Y:S05]  /*20340*/  @P0 BRA `(.L_x_435) ;  /* 0x0000000000a80947 */ /* 0x000fea0003800000 */
[----:B------:R-:W-:Y:S01]  /*20350*/  DFMA R16, R62, -R16, R66 ;  /* 0x800000103e10722b */ /* 0x000fe20000000042 */
[----:B------:R-:W-:-:S09]  /*20360*/  MOV R10, RZ ;  /* 0x000000ff000a7202 */ /* 0x000fd20000000f00 */
[C---:B------:R-:W-:Y:S02]  /*20370*/  FSETP.NEU.AND P0, PT, R17.reuse, RZ, PT ;  /* 0x000000ff1100720b */ /* 0x040fe40003f0d000 */
[----:B------:R-:W-:-:S04]  /*20380*/  LOP3.LUT R9, R17, 0x80000000, R15, 0x48, !PT ;  /* 0x8000000011097812 */ /* 0x000fc800078e480f */
[----:B------:R-:W-:-:S07]  /*20390*/  LOP3.LUT R11, R9, R11, RZ, 0xfc, !PT ;  /* 0x0000000b090b7212 */ /* 0x000fce00078efcff */
[----:B------:R-:W-:Y:S05]  /*203a0*/  @!P0 BRA `(.L_x_435) ;  /* 0x0000000000908947 */ /* 0x000fea0003800000 */
[----:B------:R-:W-:Y:S01]  /*203b0*/  IMAD.MOV R15, RZ, RZ, -R12 ;  /* 0x000000ffff0f7224 */ /* 0x000fe200078e0a0c */
[----:B------:R-:W-:Y:S01]  /*203c0*/  DMUL.RP R10, R62, R10 ;  /* 0x0000000a3e0a7228 */ /* 0x000fe20000008000 */
[----:B------:R-:W-:Y:S01]  /*203d0*/  IMAD.MOV.U32 R14, RZ, RZ, RZ ;  /* 0x000000ffff0e7224 */ /* 0x000fe200078e00ff */
[----:B------:R-:W-:-:S05]  /*203e0*/  IADD3 R12, PT, PT, -R12, -0x43300000, RZ ;  /* 0xbcd000000c0c7810 */ /* 0x000fca0007ffe1ff */
[----:B------:R-:W-:-:S03]  /*203f0*/  DFMA R14, R68, -R14, R62 ;  /* 0x8000000e440e722b */ /* 0x000fc6000000003e */
[----:B------:R-:W-:-:S07]  /*20400*/  LOP3.LUT R9, R11, R9, RZ, 0x3c, !PT ;  /* 0x000000090b097212 */ /* 0x000fce00078e3cff */
[----:B------:R-:W-:-:S04]  /*20410*/  FSETP.NEU.AND P0, PT, |R15|, R12, PT ;  /* 0x0000000c0f00720b */ /* 0x000fc80003f0d200 */
[----:B------:R-:W-:Y:S02]  /*20420*/  FSEL R11, R9, R69, !P0 ;  /* 0x00000045090b7208 */ /* 0x000fe40004000000 */
[----:B------:R-:W-:-:S03]  /*20430*/  FSEL R10, R10, R68, !P0 ;  /* 0x000000440a0a7208 */ /* 0x000fc60004000000 */
[----:B------:R-:W-:Y:S01]  /*20440*/  IMAD.MOV.U32 R69, RZ, RZ, R11 ;  /* 0x000000ffff457224 */ /* 0x000fe200078e000b */
[----:B------:R-:W-:Y:S01]  /*20450*/  MOV R68, R10 ;  /* 0x0000000a00447202 */ /* 0x000fe20000000f00 */
[----:B------:R-:W-:Y:S06]  /*20460*/  BRA `(.L_x_435) ;  /* 0x0000000000607947 */ /* 0x000fec0003800000 */
.L_x_434:
[----:B------:R-:W-:-:S14]  /*20470*/  DSETP.NAN.AND P0, PT, R64, R64, PT ;  /* 0x000000404000722a */ /* 0x000fdc0003f08000 */
[----:B------:R-:W-:Y:S05]  /*20480*/  @P0 BRA `(.L_x_436) ;  /* 0x00000000004c0947 */ /* 0x000fea0003800000 */
[----:B------:R-:W-:-:S14]  /*20490*/  DSETP.NAN.AND P0, PT, R14, R14, PT ;  /* 0x0000000e0e00722a */ /* 0x000fdc0003f08000 */
[----:B------:R-:W-:Y:S05]  /*204a0*/  @P0 BRA `(.L_x_437) ;  /* 0x0000000000340947 */ /* 0x000fea0003800000 */
[----:B------:R-:W-:Y:S01]  /*204b0*/  ISETP.NE.AND P0, PT, R12, R11, PT ;  /* 0x0000000b0c00720c */ /* 0x000fe20003f05270 */
[----:B------:R-:W-:Y:S01]  /*204c0*/  IMAD.MOV.U32 R68, RZ, RZ, 0x0 ;  /* 0x00000000ff447424 */ /* 0x000fe200078e00ff */
[----:B------:R-:W-:-:S11]  /*204d0*/  MOV R69, 0xfff80000 ;  /* 0xfff8000000457802 */ /* 0x000fd60000000f00 */
[----:B------:R-:W-:Y:S05]  /*204e0*/  @!P0 BRA `(.L_x_435) ;  /* 0x0000000000408947 */ /* 0x000fea0003800000 */
[----:B------:R-:W-:Y:S02]  /*204f0*/  ISETP.NE.AND P0, PT, R12, 0x7ff00000, PT ;  /* 0x7ff000000c00780c */ /* 0x000fe40003f05270 */
[----:B------:R-:W-:Y:S02]  /*20500*/  LOP3.LUT R9, R65, 0x80000000, R15, 0x48, !PT ;  /* 0x8000000041097812 */ /* 0x000fe400078e480f */
[----:B------:R-:W-:-:S13]  /*20510*/  ISETP.EQ.OR P0, PT, R11, RZ, !P0 ;  /* 0x000000ff0b00720c */ /* 0x000fda0004702670 */
[----:B------:R-:W-:Y:S01]  /*20520*/  @P0 LOP3.LUT R10, R9, 0x7ff00000, RZ, 0xfc, !PT ;  /* 0x7ff00000090a0812 */ /* 0x000fe200078efcff */
[----:B------:R-:W-:Y:S01]  /*20530*/  @!P0 IMAD.MOV.U32 R68, RZ, RZ, RZ ;  /* 0x000000ffff448224 */ /* 0x000fe200078e00ff */
[----:B------:R-:W-:Y:S01]  /*20540*/  @P0 MOV R68, RZ ;  /* 0x000000ff00440202 */ /* 0x000fe20000000f00 */
[----:B------:R-:W-:Y:S02]  /*20550*/  @!P0 IMAD.MOV.U32 R69, RZ, RZ, R9 ;  /* 0x000000ffff458224 */ /* 0x000fe400078e0009 */
[----:B------:R-:W-:Y:S01]  /*20560*/  @P0 IMAD.MOV.U32 R69, RZ, RZ, R10 ;  /* 0x000000ffff450224 */ /* 0x000fe200078e000a */
[----:B------:R-:W-:Y:S06]  /*20570*/  BRA `(.L_x_435) ;  /* 0x00000000001c7947 */ /* 0x000fec0003800000 */
.L_x_437:
[----:B------:R-:W-:Y:S01]  /*20580*/  LOP3.LUT R9, R15, 0x80000, RZ, 0xfc, !PT ;  /* 0x000800000f097812 */ /* 0x000fe200078efcff */
[----:B------:R-:W-:-:S03]  /*20590*/  IMAD.MOV.U32 R68, RZ, RZ, R14 ;  /* 0x000000ffff447224 */ /* 0x000fc600078e000e */
[----:B------:R-:W-:Y:S01]  /*205a0*/  MOV R69, R9 ;  /* 0x0000000900457202 */ /* 0x000fe20000000f00 */
[----:B------:R-:W-:Y:S06]  /*205b0*/  BRA `(.L_x_435) ;  /* 0x00000000000c7947 */ /* 0x000fec0003800000 */
.L_x_436:
[----:B------:R-:W-:Y:S01]  /*205c0*/  LOP3.LUT R9, R65, 0x80000, RZ, 0xfc, !PT ;  /* 0x0008000041097812 */ /* 0x000fe200078efcff */
[----:B------:R-:W-:-:S04]  /*205d0*/  IMAD.MOV.U32 R68, RZ, RZ, R64 ;  /* 0x000000ffff447224 */ /* 0x000fc800078e0040 */
[----:B------:R-:W-:-:S07]  /*205e0*/  IMAD.MOV.U32 R69, RZ, RZ, R9 ;  /* 0x000000ffff457224 */ /* 0x000fce00078e0009 */
.L_x_435:
[----:B------:R-:W-:Y:S05]  /*205f0*/  BSYNC.RECONVERGENT B0 ;  /* 0x0000000000007941 */ /* 0x000fea0003800200 */
.L_x_433:
[----:B------:R-:W-:Y:S02]  /*20600*/  HFMA2 R13, -RZ, RZ, 0, 0 ;  /* 0x00000000ff0d7431 */ /* 0x000fe400000001ff */
[----:B------:R-:W-:Y:S01]  /*20610*/  IMAD.MOV.U32 R12, RZ, RZ, R8 ;  /* 0x000000ffff0c7224 */ /* 0x000fe200078e0008 */
[----:B------:R-:W-:Y:S01]  /*20620*/  MOV R10, R68 ;  /* 0x00000044000a7202 */ /* 0x000fe20000000f00 */
[----:B------:R-:W-:Y:S02]  /*20630*/  IMAD.MOV.U32 R9, RZ, RZ, R69 ;  /* 0x000000ffff097224 */ /* 0x000fe400078e0045 */
[----:B------:R-:W-:Y:S05]  /*20640*/  RET.REL.NODEC R12 `(_Z5Itot1idPdPsS_S_Pi) ;  /* 0xfffffdf80c6c7950 */ /* 0x000fea0003c3ffff */
        .weak           $__internal_2_$__cuda_sm20_dsqrt_rn_f64_mediumpath_v1
        .type           $__internal_2_$__cuda_sm20_dsqrt_rn_f64_mediumpath_v1,@function
        .size           $__internal_2_$__cuda_sm20_dsqrt_rn_f64_mediumpath_v1,(.L_x_532 - $__internal_2_$__cuda_sm20_dsqrt_rn_f64_mediumpath_v1)
$__internal_2_$__cuda_sm20_dsqrt_rn_f64_mediumpath_v1:
[----:B------:R-:W-:Y:S01]  /*20650*/  ISETP.GE.U32.AND P0, PT, R8, -0x3400000, PT ;  /* 0xfcc000000800780c */ /* 0x000fe20003f06070 */
[----:B------:R-:W-:Y:S01]  /*20660*/  BSSY.RECONVERGENT B1, `(.L_x_438) ;  /* 0x0000024000017945 */ /* 0x000fe20003800200 */
[----:B------:R-:W-:-:S11]  /*20670*/  IMAD.MOV.U32 R17, RZ, RZ, R9 ;  /* 0x000000ffff117224 */ /* 0x000fd600078e0009 */
[----:B------:R-:W-:Y:S05]  /*20680*/  @!P0 BRA `(.L_x_439) ;  /* 0x0000000000208947 */ /* 0x000fea0003800000 */
[----:B------:R-:W-:-:S10]  /*20690*/  DFMA.RM R10, R12, R16, R10 ;  /* 0x000000100c0a722b */ /* 0x000fd4000000400a */
[----:B------:R-:W-:-:S05]  /*206a0*/  IADD3 R8, P0, PT, R10, 0x1, RZ ;  /* 0x000000010a087810 */ /* 0x000fca0007f1e0ff */
[----:B------:R-:W-:-:S06]  /*206b0*/  IMAD.X R9, RZ, RZ, R11, P0 ;  /* 0x000000ffff097224 */ /* 0x000fcc00000e060b */
[----:B------:R-:W-:-:S08]  /*206c0*/  DFMA.RP R14, -R10, R8, R14 ;  /* 0x000000080a0e722b */ /* 0x000fd0000000810e */
[----:B------:R-:W-:-:S06]  /*206d0*/  DSETP.GT.AND P0, PT, R14, RZ, PT ;  /* 0x000000ff0e00722a */ /* 0x000fcc0003f04000 */
[----:B------:R-:W-:Y:S02]  /*206e0*/  FSEL R8, R8, R10, P0 ;  /* 0x0000000a08087208 */ /* 0x000fe40000000000 */
[----:B------:R-:W-:Y:S01]  /*206f0*/  FSEL R9, R9, R11, P0 ;  /* 0x0000000b09097208 */ /* 0x000fe20000000000 */
[----:B------:R-:W-:Y:S06]  /*20700*/  BRA `(.L_x_440) ;  /* 0x0000000000647947 */ /* 0x000fec0003800000 */
.L_x_439:
[----:B------:R-:W-:-:S14]  /*20710*/  DSETP.NE.AND P0, PT, R14, RZ, PT ;  /* 0x000000ff0e00722a */ /* 0x000fdc0003f05000 */
[----:B------:R-:W-:Y:S05]  /*20720*/  @!P0 BRA `(.L_x_441) ;  /* 0x0000000000588947 */ /* 0x000fea0003800000 */
[----:B------:R-:W-:-:S13]  /*20730*/  ISETP.GE.AND P0, PT, R15, RZ, PT ;  /* 0x000000ff0f00720c */ /* 0x000fda0003f06270 */
[----:B------:R-:W-:Y:S01]  /*20740*/  @!P0 MOV R8, 0x0 ;  /* 0x0000000000088802 */ /* 0x000fe20000000f00 */
[----:B------:R-:W-:Y:S01]  /*20750*/  @!P0 IMAD.MOV.U32 R9, RZ, RZ, -0x80000 ;  /* 0xfff80000ff098424 */ /* 0x000fe200078e00ff */
[----:B------:R-:W-:Y:S06]  /*20760*/  @!P0 BRA `(.L_x_440) ;  /* 0x00000000004c8947 */ /* 0x000fec0003800000 */
[----:B------:R-:W-:-:S13]  /*20770*/  ISETP.GT.AND P0, PT, R15, 0x7fefffff, PT ;  /* 0x7fefffff0f00780c */ /* 0x000fda0003f04270 */
[----:B------:R-:W-:Y:S05]  /*20780*/  @P0 BRA `(.L_x_441) ;  /* 0x0000000000400947 */ /* 0x000fea0003800000 */
[----:B------:R-:W-:Y:S01]  /*20790*/  DMUL R14, R14, 8.11296384146066816958e+31 ;  /* 0x469000000e0e7828 */ /* 0x000fe20000000000 */
[----:B------:R-:W-:Y:S01]  /*207a0*/  IMAD.MOV.U32 R12, RZ, RZ, RZ ;  /* 0x000000ffff0c7224 */ /* 0x000fe200078e00ff */
[----:B------:R-:W-:Y:S01]  /*207b0*/  MOV R8, 0x0 ;  /* 0x0000000000087802 */ /* 0x000fe20000000f00 */
[----:B------:R-:W-:-:S03]  /*207c0*/  IMAD.MOV.U32 R9, RZ, RZ, 0x3fd80000 ;  /* 0x3fd80000ff097424 */ /* 0x000fc600078e00ff */
[----:B------:R-:W0:Y:S02]  /*207d0*/  MUFU.RSQ64H R13, R15 ;  /* 0x0000000f000d7308 */ /* 0x000e240000001c00 */
[----:B0-----:R-:W-:-:S08]  /*207e0*/  DMUL R10, R12, R12 ;  /* 0x0000000c0c0a7228 */ /* 0x001fd00000000000 */
[----:B------:R-:W-:-:S08]  /*207f0*/  DFMA R10, R14, -R10, 1 ;  /* 0x3ff000000e0a742b */ /* 0x000fd0000000080a */
[----:B------:R-:W-:Y:S02]  /*20800*/  DFMA R8, R10, R8, 0.5 ;  /* 0x3fe000000a08742b */ /* 0x000fe40000000008 */
[----:B------:R-:W-:-:S08]  /*20810*/  DMUL R10, R12, R10 ;  /* 0x0000000a0c0a7228 */ /* 0x000fd00000000000 */
[----:B------:R-:W-:-:S08]  /*20820*/  DFMA R10, R8, R10, R12 ;  /* 0x0000000a080a722b */ /* 0x000fd0000000000c */
[----:B------:R-:W-:Y:S02]  /*20830*/  DMUL R8, R14, R10 ;  /* 0x0000000a0e087228 */ /* 0x000fe40000000000 */
[----:B------:R-:W-:-:S06]  /*20840*/  VIADD R11, R11, 0xfff00000 ;  /* 0xfff000000b0b7836 */ /* 0x000fcc0000000000 */
[----:B------:R-:W-:-:S08]  /*20850*/  DFMA R12, R8, -R8, R14 ;  /* 0x80000008080c722b */ /* 0x000fd0000000000e */
[----:B------:R-:W-:-:S10]  /*20860*/  DFMA R8, R10, R12, R8 ;  /* 0x0000000c0a08722b */ /* 0x000fd40000000008 */
[----:B------:R-:W-:Y:S01]  /*20870*/  IADD3 R9, PT, PT, R9, -0x3500000, RZ ;  /* 0xfcb0000009097810 */ /* 0x000fe20007ffe0ff */
[----:B------:R-:W-:Y:S06]  /*20880*/  BRA `(.L_x_440) ;  /* 0x0000000000047947 */ /* 0x000fec0003800000 */
.L_x_441:
[----:B------:R-:W-:-:S11]  /*20890*/  DADD R8, R14, R14 ;  /* 0x000000000e087229 */ /* 0x000fd6000000000e */
.L_x_440:
[----:B------:R-:W-:Y:S05]  /*208a0*/  BSYNC.RECONVERGENT B1 ;  /* 0x0000000000017941 */ /* 0x000fea0003800200 */
.L_x_438:
[----:B------:R-:W-:-:S04]  /*208b0*/  IMAD.MOV.U32 R19, RZ, RZ, 0x0 ;  /* 0x00000000ff137424 */ /* 0x000fc800078e00ff */
[----:B------:R-:W-:Y:S05]  /*208c0*/  RET.REL.NODEC R18 `(_Z5Itot1idPdPsS_S_Pi) ;  /* 0xfffffdf412cc7950 */ /* 0x000fea0003c3ffff */
.L_x_442:
        /* <DEDUP_REMOVED lines=11> */
.L_x_532:


//--------------------- .text._Z11set_S2IstimiPddPiS0_Ps --------------------------
	.section	.text._Z11set_S2IstimiPddPiS0_Ps,"ax",@progbits
	.align	128
        .global         _Z11set_S2IstimiPddPiS0_Ps
        .type           _Z11set_S2IstimiPddPiS0_Ps,@function
        .size           _Z11set_S2IstimiPddPiS0_Ps,(.L_x_536 - _Z11set_S2IstimiPddPiS0_Ps)
        .other          _Z11set_S2IstimiPddPiS0_Ps,@"STO_CUDA_ENTRY STV_DEFAULT"
_Z11set_S2IstimiPddPiS0_Ps:
.text._Z11set_S2IstimiPddPiS0_Ps:
        /* <DEDUP_REMOVED lines=10> */
[----:B------:R-:W2:Y:S01]  /*00a0*/  LDC.64 R4, c[0x0][0x3a8] ;  /* 0x0000ea00ff047b82 */ /* 0x000ea20000000a00 */
[----:B0-----:R-:W-:-:S06]  /*00b0*/  IMAD.WIDE R2, R7, 0x4, R2 ;  /* 0x0000000407027825 */ /* 0x001fcc00078e0202 */
[----:B-1----:R-:W3:Y:S01]  /*00c0*/  LDG.E R2, desc[UR4][R2.64+0x4] ;  /* 0x0000040402027981 */ /* 0x002ee2000c1e1900 */
[----:B--2---:R-:W-:-:S06]  /*00d0*/  IMAD.WIDE R4, R7, 0x2, R4 ;  /* 0x0000000207047825 */ /* 0x004fcc00078e0204 */
[----:B------:R-:W2:Y:S01]  /*00e0*/  LDG.E.U16 R4, desc[UR4][R4.64] ;  /* 0x0000000404047981 */ /* 0x000ea2000c1e1500 */
[----:B---3--:R-:W-:-:S05]  /*00f0*/  IMAD.HI R0, R2, 0x1b4e81b5, RZ ;  /* 0x1b4e81b502007827 */ /* 0x008fca00078e02ff */
[----:B------:R-:W-:Y:S02]  /*0100*/  SHF.R.U32.HI R9, RZ, 0x1f, R0 ;  /* 0x0000001fff097819 */ /* 0x000fe40000011600 */
[----:B--2---:R-:W-:Y:S02]  /*0110*/  PRMT R6, R4, 0x9910, RZ ;  /* 0x0000991004067816 */ /* 0x004fe400000000ff */
[----:B------:R-:W-:Y:S02]  /*0120*/  LEA.HI.SX32 R9, R0, R9, 0x1a ;  /* 0x0000000900097211 */ /* 0x000fe400078fd2ff */
[----:B------:R-:W-:-:S03]  /*0130*/  IADD3 R0, PT, PT, R2, -0xbb80, RZ ;  /* 0xffff448002007810 */ /* 0x000fc60007ffe0ff */
[----:B------:R-:W-:-:S05]  /*0140*/  IMAD R9, R9, -0x258, R2 ;  /* 0xfffffda809097824 */ /* 0x000fca00078e0202 */
[----:B------:R-:W-:-:S04]  /*0150*/  ISETP.GT.U32.AND P0, PT, R9, 0xc8, PT ;  /* 0x000000c80900780c */ /* 0x000fc80003f04070 */
[----:B------:R-:W-:-:S04]  /*0160*/  ISETP.GT.U32.OR P0, PT, R0, 0x263b7, P0 ;  /* 0x000263b70000780c */ /* 0x000fc80000704470 */
[----:B------:R-:W-:-:S13]  /*0170*/  ISETP.NE.OR P0, PT, R6, 0x3, P0 ;  /* 0x000000030600780c */ /* 0x000fda0000705670 */
[----:B------:R-:W-:Y:S05]  /*0180*/  @P0 EXIT ;  /* 0x000000000000094d */ /* 0x000fea0003800000 */
[----:B------:R-:W0:Y:S01]  /*0190*/  LDC.64 R2, c[0x0][0x388] ;  /* 0x0000e200ff027b82 */ /* 0x000e220000000a00 */
[----:B------:R-:W-:-:S07]  /*01a0*/  IMAD R7, R7, 0x14, RZ ;  /* 0x0000001407077824 */ /* 0x000fce00078e02ff */
[----:B------:R-:W1:Y:S01]  /*01b0*/  LDC.64 R4, c[0x0][0x390] ;  /* 0x0000e400ff047b82 */ /* 0x000e620000000a00 */
[----:B0-----:R-:W-:-:S05]  /*01c0*/  IMAD.WIDE R2, R7, 0x8, R2 ;  /* 0x0000000807027825 */ /* 0x001fca00078e0202 */
[----:B-1----:R-:W-:Y:S01]  /*01d0*/  STG.E.64 desc[UR4][R2.64], R4 ;  /* 0x0000000402007986 */ /* 0x002fe2000c101b04 */
[----:B------:R-:W-:Y:S05]  /*01e0*/  EXIT ;  /* 0x000000000000794d */ /* 0x000fea0003800000 */
.L_x_443:
        /* <DEDUP_REMOVED lines=9> */
.L_x_536:


//--------------------- .text._Z11set_S1IstimiPddPi --------------------------
	.section	.text._Z11set_S1IstimiPddPi,"ax",@progbits
	.align	128
        .global         _Z11set_S1IstimiPddPi
        .type           _Z11set_S1IstimiPddPi,@function
        .size           _Z11set_S1IstimiPddPi,(.L_x_537 - _Z11set_S1IstimiPddPi)
        .other          _Z11set_S1IstimiPddPi,@"STO_CUDA_ENTRY STV_DEFAULT"
_Z11set_S1IstimiPddPi:
.text._Z11set_S1IstimiPddPi:
        /* <DEDUP_REMOVED lines=9> */
[----:B------:R-:W1:Y:S01]  /*0090*/  LDCU.64 UR4, c[0x0][0x358] ;  /* 0x00006b00ff0477ac */ /* 0x000e620008000a00 */
[----:B0-----:R-:W-:-:S06]  /*00a0*/  IMAD.WIDE R2, R7, 0x4, R2 ;  /* 0x0000000407027825 */ /* 0x001fcc00078e0202 */
[----:B-1----:R-:W2:Y:S02]  /*00b0*/  LDG.E R2, desc[UR4][R2.64] ;  /* 0x0000000402027981 */ /* 0x002ea4000c1e1900 */
[----:B--2---:R-:W-:-:S13]  /*00c0*/  ISETP.NE.AND P0, PT, R2, RZ, PT ;  /* 0x000000ff0200720c */ /* 0x004fda0003f05270 */
[----:B------:R-:W-:Y:S05]  /*00d0*/  @!P0 EXIT ;  /* 0x000000000000894d */ /* 0x000fea0003800000 */
[----:B------:R-:W0:Y:S01]  /*00e0*/  LDC.64 R2, c[0x0][0x388] ;  /* 0x0000e200ff027b82 */ /* 0x000e220000000a00 */
[----:B------:R-:W-:-:S07]  /*00f0*/  IMAD R7, R7, 0x14, RZ ;  /* 0x0000001407077824 */ /* 0x000fce00078e02ff */
[----:B------:R-:W1:Y:S01]  /*0100*/  LDC.64 R4, c[0x0][0x390] ;  /* 0x0000e400ff047b82 */ /* 0x000e620000000a00 */
[----:B0-----:R-:W-:-:S05]  /*0110*/  IMAD.WIDE R2, R7, 0x8, R2 ;  /* 0x0000000807027825 */ /* 0x001fca00078e0202 */
[----:B-1----:R-:W-:Y:S01]  /*0120*/  STG.E.64 desc[UR4][R2.64], R4 ;  /* 0x0000000402007986 */ /* 0x002fe2000c101b04 */
[----:B------:R-:W-:Y:S05]  /*0130*/  EXIT ;  /* 0x000000000000794d */ /* 0x000fea0003800000 */
.L_x_444:
        /* <DEDUP_REMOVED lines=12> */
.L_x_537:


//--------------------- .text._Z10init_IstimiPd   --------------------------
	.section	.text._Z10init_IstimiPd,"ax",@progbits
	.align	128
        .global         _Z10init_IstimiPd
        .type           _Z10init_IstimiPd,@function
        .size           _Z10init_IstimiPd,(.L_x_538 - _Z10init_IstimiPd)
        .other          _Z10init_IstimiPd,@"STO_CUDA_ENTRY STV_DEFAULT"
_Z10init_IstimiPd:
.text._Z10init_IstimiPd:
        /* <DEDUP_REMOVED lines=10> */
[----:B------:R-:W-:-:S04]  /*00a0*/  IMAD R5, R0, 0x14, RZ ;  /* 0x0000001400057824 */ /* 0x000fc800078e02ff */
[----:B0-----:R-:W-:-:S05]  /*00b0*/  IMAD.WIDE R2, R5, 0x8, R2 ;  /* 0x0000000805027825 */ /* 0x001fca00078e0202 */
[----:B-1----:R-:W-:Y:S01]  /*00c0*/  STG.E.64 desc[UR4][R2.64], RZ ;  /* 0x000000ff02007986 */ /* 0x002fe2000c101b04 */
[----:B------:R-:W-:Y:S05]  /*00d0*/  EXIT ;  /* 0x000000000000794d */ /* 0x000fea0003800000 */
.L_x_445:
        /* <DEDUP_REMOVED lines=10> */
.L_x_538:


//--------------------- .text._Z7calc_duiPdS_PsS_S_S_PiS1_S1_ --------------------------
	.section	.text._Z7calc_duiPdS_PsS_S_S_PiS1_S1_,"ax",@progbits
	.align	128
        .global         _Z7calc_duiPdS_PsS_S_S_PiS1_S1_
        .type           _Z7calc_duiPdS_PsS_S_S_PiS1_S1_,@function
        .size           _Z7calc_duiPdS_PsS_S_S_PiS1_S1_,(.L_x_533 - _Z7calc_duiPdS_PsS_S_S_PiS1_S1_)
        .other          _Z7calc_duiPdS_PsS_S_S_PiS1_S1_,@"STO_CUDA_ENTRY STV_DEFAULT"
_Z7calc_duiPdS_PsS_S_S_PiS1_S1_:
.text._Z7calc_duiPdS_PsS_S_S_PiS1_S1_:
        /* <DEDUP_REMOVED lines=14> */
[----:B-1----:R-:W2:Y:S02]  /*00e0*/  LDG.E R3, desc[UR4][R2.64+0x4] ;  /* 0x0000040402037981 */ /* 0x002ea4000c1e1900 */
[----:B--2---:R-:W-:-:S05]  /*00f0*/  IMAD.WIDE R12, R3, 0x4, R12 ;  /* 0x00000004030c7825 */ /* 0x004fca00078e020c */
[----:B------:R-:W2:Y:S01]  /*0100*/  LDG.E R6, desc[UR4][R12.64+0x964] ;  /* 0x000964040c067981 */ /* 0x000ea2000c1e1900 */
[----:B---3--:R-:W-:-:S03]  /*0110*/  IMAD.WIDE R36, R0, 0x8, R36 ;  /* 0x0000000800247825 */ /* 0x008fc600078e0224 */
[----:B------:R-:W3:Y:S01]  /*0120*/  LDG.E R7, desc[UR4][R12.64+-0x964] ;  /* 0xfff69c040c077981 */ /* 0x000ee2000c1e1900 */
[----:B0-----:R-:W-:-:S03]  /*0130*/  IMAD.WIDE R30, R0, 0x8, R30 ;  /* 0x00000008001e7825 */ /* 0x001fc600078e021e */
[----:B------:R-:W5:Y:S04]  /*0140*/  LDG.E.64 R36, desc[UR4][R36.64] ;  /* 0x0000000424247981 */ /* 0x000f68000c1e1b00 */
[----:B------:R-:W5:Y:S01]  /*0150*/  LDG.E.64 R30, desc[UR4][R30.64] ;  /* 0x000000041e1e7981 */ /* 0x000f62000c1e1b00 */
[----:B--2---:R-:W-:-:S13]  /*0160*/  ISETP.GE.AND P0, PT, R6, 0x1, PT ;  /* 0x000000010600780c */ /* 0x004fda0003f06270 */
[----:B------:R-:W0:Y:S01]  /*0170*/  @P0 LDC.64 R4, c[0x0][0x390] ;  /* 0x0000e400ff040b82 */ /* 0x000e220000000a00 */
[----:B------:R-:W-:-:S04]  /*0180*/  @P0 VIADD R3, R6, 0xffffffff ;  /* 0xffffffff06030836 */ /* 0x000fc80000000000 */
[----:B0-----:R-:W-:-:S06]  /*0190*/  @P0 IMAD.WIDE.U32 R2, R3, 0x8, R4 ;  /* 0x0000000803020825 */ /* 0x001fcc00078e0004 */
[----:B------:R-:W5:Y:S01]  /*01a0*/  @P0 LDG.E.64 R2, desc[UR4][R2.64] ;  /* 0x0000000402020981 */ /* 0x000f62000c1e1b00 */
[----:B------:R-:W-:Y:S01]  /*01b0*/  BSSY.RECONVERGENT B0, `(.L_x_446) ;  /* 0x000000e000007945 */ /* 0x000fe20003800200 */
[----:B---3--:R-:W-:-:S03]  /*01c0*/  ISETP.GE.AND P1, PT, R7, 0x1, PT ;  /* 0x000000010700780c */ /* 0x008fc60003f26270 */
[----:B------:R-:W-:Y:S10]  /*01d0*/  @P0 BRA `(.L_x_447) ;  /* 0x00000000002c0947 */ /* 0x000ff40003800000 */
[----:B------:R-:W-:Y:S01]  /*01e0*/  ISETP.GT.AND P0, PT, R6, -0x1, PT ;  /* 0xffffffff0600780c */ /* 0x000fe20003f04270 */
[----:B-----5:R-:W-:Y:S02]  /*01f0*/  IMAD.MOV.U32 R2, RZ, RZ, 0x0 ;  /* 0x00000000ff027424 */ /* 0x020fe400078e00ff */
[----:B------:R-:W-:-:S10]  /*0200*/  IMAD.MOV.U32 R3, RZ, RZ, -0x3fa98000 ;  /* 0xc0568000ff037424 */ /* 0x000fd400078e00ff */
[----:B------:R-:W-:Y:S05]  /*0210*/  @P0 BRA `(.L_x_447) ;  /* 0x00000000001c0947 */ /* 0x000fea0003800000 */
[----:B------:R-:W0:Y:S01]  /*0220*/  LDCU.64 UR6, c[0x0][0x390] ;  /* 0x00007200ff0677ac */ /* 0x000e220008000a00 */
[----:B------:R-:W-:-:S03]  /*0230*/  IMAD.WIDE.U32 R2, R6, 0x8, RZ ;  /* 0x0000000806027825 */ /* 0x000fc600078e00ff */
[----:B------:R-:W-:Y:S02]  /*0240*/  LOP3.LUT R2, R2, 0xfffffff8, RZ, 0x3c, !PT ;  /* 0xfffffff802027812 */ /* 0x000fe400078e3cff */
[----:B------:R-:W-:Y:S02]  /*0250*/  LOP3.LUT R3, R3, 0x7, RZ, 0x3c, !PT ;  /* 0x0000000703037812 */ /* 0x000fe400078e3cff */
[----:B0-----:R-:W-:-:S04]  /*0260*/  IADD3 R2, P0, PT, R2, UR6, RZ ;  /* 0x0000000602027c10 */ /* 0x001fc8000ff1e0ff */
[----:B------:R-:W-:-:S06]  /*0270*/  IADD3.X R3, PT, PT, R3, UR7, RZ, P0, !PT ;  /* 0x0000000703037c10 */ /* 0x000fcc00087fe4ff */
[----:B------:R-:W5:Y:S03]  /*0280*/  LDG.E.64 R2, desc[UR4][R2.64] ;  /* 0x0000000402027981 */ /* 0x000f66000c1e1b00 */
.L_x_447:
[----:B------:R-:W-:Y:S05]  /*0290*/  BSYNC.RECONVERGENT B0 ;  /* 0x0000000000007941 */ /* 0x000fea0003800200 */
.L_x_446:
[----:B------:R-:W-:Y:S04]  /*02a0*/  BSSY.RECONVERGENT B0, `(.L_x_448) ;  /* 0x0000012000007945 */ /* 0x000fe80003800200 */
[----:B------:R-:W-:Y:S05]  /*02b0*/  @!P1 BRA `(.L_x_449) ;  /* 0x0000000000149947 */ /* 0x000fea0003800000 */
[----:B------:R-:W0:Y:S01]  /*02c0*/  LDC.64 R4, c[0x0][0x390] ;  /* 0x0000e400ff047b82 */ /* 0x000e220000000a00 */
[----:B------:R-:W-:-:S05]  /*02d0*/  IADD3 R7, PT, PT, R7, -0x1, RZ ;  /* 0xffffffff07077810 */ /* 0x000fca0007ffe0ff */
[----:B0-----:R-:W-:-:S06]  /*02e0*/  IMAD.WIDE.U32 R4, R7, 0x8, R4 ;  /* 0x0000000807047825 */ /* 0x001fcc00078e0004 */
[----:B------:R-:W5:Y:S01]  /*02f0*/  LDG.E.64 R4, desc[UR4][R4.64] ;  /* 0x0000000404047981 */ /* 0x000f62000c1e1b00 */
[----:B------:R-:W-:Y:S05]  /*0300*/  BRA `(.L_x_450) ;  /* 0x00000000002c7947 */ /* 0x000fea0003800000 */
.L_x_449:
[----:B------:R-:W-:Y:S01]  /*0310*/  ISETP.GT.AND P0, PT, R7, -0x1, PT ;  /* 0xffffffff0700780c */ /* 0x000fe20003f04270 */
[----:B------:R-:W-:Y:S02]  /*0320*/  IMAD.MOV.U32 R4, RZ, RZ, 0x0 ;  /* 0x00000000ff047424 */ /* 0x000fe400078e00ff */
        /* <DEDUP_REMOVED lines=9> */
.L_x_450:
[----:B------:R-:W-:Y:S05]  /*03c0*/  BSYNC.RECONVERGENT B0 ;  /* 0x0000000000007941 */ /* 0x000fea0003800200 */
.L_x_448:
[----:B------:R-:W2:Y:S01]  /*03d0*/  LDG.E R6, desc[UR4][R12.64+-0x95c] ;  /* 0xfff6a4040c067981 */ /* 0x000ea2000c1e1900 */
[----:B------:R-:W-:Y:S01]  /*03e0*/  BSSY.RECONVERGENT B0, `(.L_x_451) ;  /* 0x0000014000007945 */ /* 0x000fe20003800200 */
[----:B-----5:R-:W-:Y:S01]  /*03f0*/  DADD R4, R4, R2 ;  /* 0x0000000004047229 */ /* 0x020fe20000000002 */
[----:B--2---:R-:W-:-:S13]  /*0400*/  ISETP.GE.AND P0, PT, R6, 0x1, PT ;  /* 0x000000010600780c */ /* 0x004fda0003f06270 */
[----:B------:R-:W-:Y:S05]  /*0410*/  @!P0 BRA `(.L_x_452) ;  /* 0x0000000000148947 */ /* 0x000fea0003800000 */
[----:B------:R-:W0:Y:S01]  /*0420*/  LDC.64 R2, c[0x0][0x390] ;  /* 0x0000e400ff027b82 */ /* 0x000e220000000a00 */
[----:B------:R-:W-:-:S04]  /*0430*/  VIADD R7, R6, 0xffffffff ;  /* 0xffffffff06077836 */ /* 0x000fc80000000000 */
[----:B0-----:R-:W-:-:S06]  /*0440*/  IMAD.WIDE.U32 R2, R7, 0x8, R2 ;  /* 0x0000000807027825 */ /* 0x001fcc00078e0002 */
[----:B------:R-:W5:Y:S01]  /*0450*/  LDG.E.64 R2, desc[UR4][R2.64] ;  /* 0x0000000402027981 */ /* 0x000f62000c1e1b00 */
[----:B------:R-:W-:Y:S05]  /*0460*/  BRA `(.L_x_453) ;  /* 0x00000000002c7947 */ /* 0x000fea0003800000 */
.L_x_452:
[----:B------:R-:W-:Y:S01]  /*0470*/  ISETP.GT.AND P0, PT, R6, -0x1, PT ;  /* 0xffffffff0600780c */ /* 0x000fe20003f04270 */
[----:B------:R-:W-:Y:S01]  /*0480*/  IMAD.MOV.U32 R3, RZ, RZ, -0x3fa98000 ;  /* 0xc0568000ff037424 */ /* 0x000fe200078e00ff */
[----:B------:R-:W-:-:S11]  /*0490*/  MOV R2, 0x0 ;  /* 0x0000000000027802 */ /* 0x000fd60000000f00 */
        /* <DEDUP_REMOVED lines=8> */
.L_x_453:
[----:B------:R-:W-:Y:S05]  /*0520*/  BSYNC.RECONVERGENT B0 ;  /* 0x0000000000007941 */ /* 0x000fea0003800200 */
.L_x_451:
[----:B------:R-:W2:Y:S01]  /*0530*/  LDG.E R6, desc[UR4][R12.64+0x95c] ;  /* 0x00095c040c067981 */ /* 0x000ea2000c1e1900 */
[----:B------:R-:W-:Y:S01]  /*0540*/  BSSY.RECONVERGENT B0, `(.L_x_454) ;  /* 0x0000014000007945 */ /* 0x000fe20003800200 */
[----:B-----5:R-:W-:Y:S01]  /*0550*/  DADD R4, R4, -R2 ;  /* 0x0000000004047229 */ /* 0x020fe20000000802 */
[----:B--2---:R-:W-:-:S13]  /*0560*/  ISETP.GE.AND P0, PT, R6, 0x1, PT ;  /* 0x000000010600780c */ /* 0x004fda0003f06270 */
[----:B------:R-:W-:Y:S05]  /*0570*/  @!P0 BRA `(.L_x_455) ;  /* 0x0000000000148947 */ /* 0x000fea0003800000 */
[----:B------:R-:W0:Y:S01]  /*0580*/  LDC.64 R2, c[0x0][0x390] ;  /* 0x0000e400ff027b82 */ /* 0x000e220000000a00 */
[----:B------:R-:W-:-:S04]  /*0590*/  VIADD R7, R6, 0xffffffff ;  /* 0xffffffff06077836 */ /* 0x000fc80000000000 */
[----:B0-----:R-:W-:-:S05]  /*05a0*/  IMAD.WIDE.U32 R2, R7, 0x8, R2 ;  /* 0x0000000807027825 */ /* 0x001fca00078e0002 */
[----:B------:R0:W5:Y:S01]  /*05b0*/  LDG.E.64 R28, desc[UR4][R2.64] ;  /* 0x00000004021c7981 */ /* 0x000162000c1e1b00 */
[----:B------:R-:W-:Y:S05]  /*05c0*/  BRA `(.L_x_456) ;  /* 0x00000000002c7947 */ /* 0x000fea0003800000 */
.L_x_455:
[----:B------:R-:W-:Y:S01]  /*05d0*/  ISETP.GT.AND P0, PT, R6, -0x1, PT ;  /* 0xffffffff0600780c */ /* 0x000fe20003f04270 */
[----:B------:R-:W-:Y:S01]  /*05e0*/  IMAD.MOV.U32 R28, RZ, RZ, 0x0 ;  /* 0x00000000ff1c7424 */ /* 0x000fe200078e00ff */
        /* <DEDUP_REMOVED lines=9> */
.L_x_456:
[----:B------:R-:W-:Y:S05]  /*0680*/  BSYNC.RECONVERGENT B0 ;  /* 0x0000000000007941 */ /* 0x000fea0003800200 */
.L_x_454:
[----:B------:R-:W2:Y:S01]  /*0690*/  LDG.E R10, desc[UR4][R12.64+-0x960] ;  /* 0xfff6a0040c0a7981 */ /* 0x000ea2000c1e1900 */
[----:B------:R-:W1:Y:S01]  /*06a0*/  LDC.64 R18, c[0x0][0x390] ;  /* 0x0000e400ff127b82 */ /* 0x000e620000000a00 */
[----:B------:R-:W-:Y:S01]  /*06b0*/  BSSY.RECONVERGENT B0, `(.L_x_457) ;  /* 0x0000012000007945 */ /* 0x000fe20003800200 */
[----:B-----5:R-:W-:Y:S01]  /*06c0*/  DADD R28, R4, -R28 ;  /* 0x00000000041c7229 */ /* 0x020fe2000000081c */
[C---:B--2---:R-:W-:Y:S01]  /*06d0*/  ISETP.GE.AND P0, PT, R10.reuse, 0x1, PT ;  /* 0x000000010a00780c */ /* 0x044fe20003f06270 */
[----:B0-----:R-:W-:-:S04]  /*06e0*/  VIADD R3, R10, 0xffffffff ;  /* 0xffffffff0a037836 */ /* 0x001fc80000000000 */
[----:B-1----:R-:W-:-:S08]  /*06f0*/  IMAD.WIDE.U32 R2, R3, 0x8, R18 ;  /* 0x0000000803027825 */ /* 0x002fd000078e0012 */
[----:B------:R-:W-:Y:S05]  /*0700*/  @!P0 BRA `(.L_x_458) ;  /* 0x0000000000088947 */ /* 0x000fea0003800000 */
[----:B------:R1:W5:Y:S01]  /*0710*/  LDG.E.64 R14, desc[UR4][R2.64] ;  /* 0x00000004020e7981 */ /* 0x000362000c1e1b00 */
[----:B------:R-:W-:Y:S05]  /*0720*/  BRA `(.L_x_459) ;  /* 0x0000000000287947 */ /* 0x000fea0003800000 */
.L_x_458:
[----:B------:R-:W0:Y:S01]  /*0730*/  LDCU.64 UR6, c[0x0][0x390] ;  /* 0x00007200ff0677ac */ /* 0x000e220008000a00 */
[C---:B------:R-:W-:Y:S01]  /*0740*/  IMAD.WIDE.U32 R4, R10.reuse, 0x8, RZ ;  /* 0x000000080a047825 */ /* 0x040fe200078e00ff */
[----:B------:R-:W-:-:S03]  /*0750*/  ISETP.GT.AND P1, PT, R10, -0x1, PT ;  /* 0xffffffff0a00780c */ /* 0x000fc60003f24270 */
[----:B------:R-:W-:Y:S01]  /*0760*/  IMAD.MOV.U32 R14, RZ, RZ, 0x0 ;  /* 0x00000000ff0e7424 */ /* 0x000fe200078e00ff */
[----:B------:R-:W-:Y:S01]  /*0770*/  LOP3.LUT R4, R4, 0xfffffff8, RZ, 0x3c, !PT ;  /* 0xfffffff804047812 */ /* 0x000fe200078e3cff */
[----:B------:R-:W-:Y:S01]  /*0780*/  IMAD.MOV.U32 R15, RZ, RZ, -0x3fa98000 ;  /* 0xc0568000ff0f7424 */ /* 0x000fe200078e00ff */
[----:B------:R-:W-:Y:S02]  /*0790*/  LOP3.LUT R5, R5, 0x7, RZ, 0x3c, !PT ;  /* 0x0000000705057812 */ /* 0x000fe400078e3cff */
[----:B0-----:R-:W-:-:S04]  /*07a0*/  IADD3 R4, P2, PT, R4, UR6, RZ ;  /* 0x0000000604047c10 */ /* 0x001fc8000ff5e0ff */
[----:B------:R-:W-:-:S05]  /*07b0*/  IADD3.X R5, PT, PT, R5, UR7, RZ, P2, !PT ;  /* 0x0000000705057c10 */ /* 0x000fca00097fe4ff */
[----:B------:R0:W5:Y:S04]  /*07c0*/  @!P1 LDG.E.64 R14, desc[UR4][R4.64] ;  /* 0x00000004040e9981 */ /* 0x000168000c1e1b00 */
.L_x_459:
[----:B------:R-:W-:Y:S05]  /*07d0*/  BSYNC.RECONVERGENT B0 ;  /* 0x0000000000007941 */ /* 0x000fea0003800200 */
.L_x_457:
[----:B------:R-:W2:Y:S01]  /*07e0*/  LDG.E R38, desc[UR4][R12.64] ;  /* 0x000000040c267981 */ /* 0x000ea2000c1e1900 */
[----:B------:R-:W3:Y:S03]  /*07f0*/  LDCU.64 UR6, c[0x0][0x390] ;  /* 0x00007200ff0677ac */ /* 0x000ee60008000a00 */
[----:B------:R-:W4:Y:S04]  /*0800*/  LDG.E R6, desc[UR4][R12.64+-0x4] ;  /* 0xfffffc040c067981 */ /* 0x000f28000c1e1900 */
[----:B------:R-:W3:Y:S04]  /*0810*/  LDG.E R7, desc[UR4][R12.64+0x4] ;  /* 0x000004040c077981 */ /* 0x000ee8000c1e1900 */
[----:B------:R-:W3:Y:S01]  /*0820*/  LDG.E R11, desc[UR4][R12.64+0x960] ;  /* 0x000960040c0b7981 */ /* 0x000ee2000c1e1900 */
[----:B--2---:R-:W-:-:S02]  /*0830*/  ISETP.GE.AND P1, PT, R38, 0x1, PT ;  /* 0x000000012600780c */ /* 0x004fc40003f26270 */
[----:B------:R-:W-:Y:S02]  /*0840*/  IADD3 R33, PT, PT, R38, -0x1, RZ ;  /* 0xffffffff26217810 */ /* 0x000fe40007ffe0ff */
[C---:B----4-:R-:W-:Y:S01]  /*0850*/  ISETP.GE.AND P2, PT, R6.reuse, 0x1, PT ;  /* 0x000000010600780c */ /* 0x050fe20003f46270 */
[----:B------:R-:W-:Y:S02]  /*0860*/  VIADD R9, R6, 0xffffffff ;  /* 0xffffffff06097836 */ /* 0x000fe40000000000 */
[----:B------:R-:W-:Y:S01]  /*0870*/  IMAD.WIDE.U32 R32, R33, 0x8, R18 ;  /* 0x0000000821207825 */ /* 0x000fe200078e0012 */
[----:B---3--:R-:W-:-:S03]  /*0880*/  ISETP.GE.AND P3, PT, R7, 0x1, PT ;  /* 0x000000010700780c */ /* 0x008fc60003f66270 */
[----:B0-----:R-:W-:Y:S01]  /*0890*/  VIADD R5, R7, 0xffffffff ;  /* 0xffffffff07057836 */ /* 0x001fe20000000000 */
[C---:B------:R-:W-:Y:S01]  /*08a0*/  ISETP.GE.AND P4, PT, R11.reuse, 0x1, PT ;  /* 0x000000010b00780c */ /* 0x040fe20003f86270 */
[----:B------:R-:W-:Y:S01]  /*08b0*/  VIADD R13, R11, 0xffffffff ;  /* 0xffffffff0b0d7836 */ /* 0x000fe20000000000 */
[----:B------:R0:W5:Y:S01]  /*08c0*/  @P1 LDG.E.64 R34, desc[UR4][R32.64] ;  /* 0x0000000420221981 */ /* 0x000162000c1e1b00 */
[----:B------:R-:W-:-:S04]  /*08d0*/  IMAD.WIDE.U32 R8, R9, 0x8, R18 ;  /* 0x0000000809087825 */ /* 0x000fc800078e0012 */
[--C-:B------:R-:W-:Y:S01]  /*08e0*/  IMAD.WIDE.U32 R4, R5, 0x8, R18.reuse ;  /* 0x0000000805047825 */ /* 0x100fe200078e0012 */
[----:B------:R0:W5:Y:S03]  /*08f0*/  @P2 LDG.E.64 R26, desc[UR4][R8.64] ;  /* 0x00000004081a2981 */ /* 0x000166000c1e1b00 */
[----:B------:R-:W-:Y:S01]  /*0900*/  IMAD.WIDE.U32 R18, R13, 0x8, R18 ;  /* 0x000000080d127825 */ /* 0x000fe200078e0012 */
[----:B------:R0:W5:Y:S04]  /*0910*/  @P3 LDG.E.64 R24, desc[UR4][R4.64] ;  /* 0x0000000404183981 */ /* 0x000168000c1e1b00 */
[----:B------:R0:W5:Y:S01]  /*0920*/  @P4 LDG.E.64 R12, desc[UR4][R18.64] ;  /* 0x00000004120c4981 */ /* 0x000162000c1e1b00 */
[----:B------:R-:W-:-:S04]  /*0930*/  IMAD.WIDE.U32 R20, R11, 0x8, RZ ;  /* 0x000000080b147825 */ /* 0x000fc800078e00ff */
[----:B------:R-:W-:Y:S01]  /*0940*/  IMAD.WIDE.U32 R16, R38, 0x8, RZ ;  /* 0x0000000826107825 */ /* 0x000fe200078e00ff */
[----:B------:R-:W-:Y:S01]  /*0950*/  LOP3.LUT R20, R20, 0xfffffff8, RZ, 0x3c, !PT ;  /* 0xfffffff814147812 */ /* 0x000fe200078e3cff */
[----:B------:R-:W-:Y:S01]  /*0960*/  BSSY.RECONVERGENT B0, `(.L_x_460) ;  /* 0x000000d000007945 */ /* 0x000fe20003800200 */
[----:B------:R-:W-:Y:S02]  /*0970*/  LOP3.LUT R21, R21, 0x7, RZ, 0x3c, !PT ;  /* 0x0000000715157812 */ /* 0x000fe400078e3cff */
[----:B------:R-:W-:Y:S02]  /*0980*/  LOP3.LUT R22, R16, 0xfffffff8, RZ, 0x3c, !PT ;  /* 0xfffffff810167812 */ /* 0x000fe400078e3cff */
[----:B------:R-:W-:Y:S02]  /*0990*/  IADD3 R20, P6, PT, R20, UR6, RZ ;  /* 0x0000000614147c10 */ /* 0x000fe4000ffde0ff */
[----:B------:R-:W-:Y:S02]  /*09a0*/  IADD3 R22, P5, PT, R22, UR6, RZ ;  /* 0x0000000616167c10 */ /* 0x000fe4000ffbe0ff */
[----:B------:R-:W-:-:S02]  /*09b0*/  IADD3.X R21, PT, PT, R21, UR7, RZ, P6, !PT ;  /* 0x0000000715157c10 */ /* 0x000fc4000b7fe4ff */
[----:B------:R-:W-:Y:S01]  /*09c0*/  LOP3.LUT R16, R17, 0x7, RZ, 0x3c, !PT ;  /* 0x0000000711107812 */ /* 0x000fe200078e3cff */
[----:B0-----:R-:W-:Y:S08]  /*09d0*/  @P4 BRA `(.L_x_461) ;  /* 0x0000000000144947 */ /* 0x001ff00003800000 */
[----:B------:R-:W-:Y:S01]  /*09e0*/  ISETP.GT.AND P6, PT, R11, -0x1, PT ;  /* 0xffffffff0b00780c */ /* 0x000fe20003fc4270 */
[----:B-----5:R-:W-:Y:S01]  /*09f0*/  IMAD.MOV.U32 R13, RZ, RZ, -0x3fa98000 ;  /* 0xc0568000ff0d7424 */ /* 0x020fe200078e00ff */
[----:B------:R-:W-:-:S11]  /*0a00*/  MOV R12, 0x0 ;  /* 0x00000000000c7802 */ /* 0x000fd60000000f00 */
[----:B------:R-:W-:Y:S05]  /*0a10*/  @P6 BRA `(.L_x_461) ;  /* 0x0000000000046947 */ /* 0x000fea0003800000 */
[----:B------:R0:W5:Y:S02]  /*0a20*/  LDG.E.64 R12, desc[UR4][R20.64] ;  /* 0x00000004140c7981 */ /* 0x000164000c1e1b00 */
.L_x_461:
[----:B------:R-:W-:Y:S05]  /*0a30*/  BSYNC.RECONVERGENT B0 ;  /* 0x0000000000007941 */ /* 0x000fea0003800200 */
.L_x_460:
[----:B-----5:R-:W-:Y:S01]  /*0a40*/  DADD R14, R12, R14 ;  /* 0x000000000c0e7229 */ /* 0x020fe2000000000e */
[----:B------:R-:W-:Y:S01]  /*0a50*/  BSSY.RECONVERGENT B0, `(.L_x_462) ;  /* 0x000000b000007945 */ /* 0x000fe20003800200 */
[----:B------:R-:W-:Y:S01]  /*0a60*/  IMAD.WIDE.U32 R12, R6, 0x8, RZ ;  /* 0x00000008060c7825 */ /* 0x000fe200078e00ff */
[----:B------:R-:W-:-:S03]  /*0a70*/  IADD3.X R23, PT, PT, R16, UR7, RZ, P5, !PT ;  /* 0x0000000710177c10 */ /* 0x000fc6000affe4ff */
[----:B------:R-:W-:Y:S01]  /*0a80*/  IMAD.WIDE.U32 R16, R7, 0x8, RZ ;  /* 0x0000000807107825 */ /* 0x000fe200078e00ff */
[----:B------:R-:W-:Y:S01]  /*0a90*/  LOP3.LUT R39, R12, 0xfffffff8, RZ, 0x3c, !PT ;  /* 0xfffffff80c277812 */ /* 0x000fe200078e3cff */
[----:B------:R-:W-:Y:S06]  /*0aa0*/  @P1 BRA `(.L_x_463) ;  /* 0x0000000000141947 */ /* 0x000fec0003800000 */
[----:B------:R-:W-:Y:S01]  /*0ab0*/  ISETP.GT.AND P5, PT, R38, -0x1, PT ;  /* 0xffffffff2600780c */ /* 0x000fe20003fa4270 */
[----:B------:R-:W-:Y:S02]  /*0ac0*/  IMAD.MOV.U32 R34, RZ, RZ, 0x0 ;  /* 0x00000000ff227424 */ /* 0x000fe400078e00ff */
[----:B------:R-:W-:-:S10]  /*0ad0*/  IMAD.MOV.U32 R35, RZ, RZ, -0x3fa98000 ;  /* 0xc0568000ff237424 */ /* 0x000fd400078e00ff */
[----:B------:R-:W-:Y:S05]  /*0ae0*/  @P5 BRA `(.L_x_463) ;  /* 0x0000000000045947 */ /* 0x000fea0003800000 */
[----:B------:R2:W5:Y:S02]  /*0af0*/  LDG.E.64 R34, desc[UR4][R22.64] ;  /* 0x0000000416227981 */ /* 0x000564000c1e1b00 */
.L_x_463:
[----:B------:R-:W-:Y:S05]  /*0b00*/  BSYNC.RECONVERGENT B0 ;  /* 0x0000000000007941 */ /* 0x000fea0003800200 */
.L_x_462:
[----:B-----5:R-:W-:Y:S01]  /*0b10*/  DADD R34, R34, R34 ;  /* 0x0000000022227229 */ /* 0x020fe20000000022 */
[----:B------:R-:W-:Y:S01]  /*0b20*/  LOP3.LUT R16, R16, 0xfffffff8, RZ, 0x3c, !PT ;  /* 0xfffffff810107812 */ /* 0x000fe200078e3cff */
[----:B------:R-:W-:Y:S01]  /*0b30*/  BSSY.RECONVERGENT B0, `(.L_x_464) ;  /* 0x000000e000007945 */ /* 0x000fe20003800200 */
[----:B------:R-:W-:Y:S02]  /*0b40*/  LOP3.LUT R13, R13, 0x7, RZ, 0x3c, !PT ;  /* 0x000000070d0d7812 */ /* 0x000fe400078e3cff */
[----:B------:R-:W-:Y:S02]  /*0b50*/  LOP3.LUT R17, R17, 0x7, RZ, 0x3c, !PT ;  /* 0x0000000711117812 */ /* 0x000fe400078e3cff */
[----:B------:R-:W-:Y:S01]  /*0b60*/  IADD3 R12, P5, PT, R39, UR6, RZ ;  /* 0x00000006270c7c10 */ /* 0x000fe2000ffbe0ff */
[----:B------:R-:W-:Y:S01]  /*0b70*/  DADD R14, R14, -R34 ;  /* 0x000000000e0e7229 */ /* 0x000fe20000000822 */
[----:B------:R-:W-:Y:S02]  /*0b80*/  IADD3 R16, P6, PT, R16, UR6, RZ ;  /* 0x0000000610107c10 */ /* 0x000fe4000ffde0ff */
[----:B------:R-:W-:-:S02]  /*0b90*/  IADD3.X R13, PT, PT, R13, UR7, RZ, P5, !PT ;  /* 0x000000070d0d7c10 */ /* 0x000fc4000affe4ff */
[----:B------:R-:W-:Y:S01]  /*0ba0*/  IADD3.X R17, PT, PT, R17, UR7, RZ, P6, !PT ;  /* 0x0000000711117c10 */ /* 0x000fe2000b7fe4ff */
[----:B------:R-:W-:Y:S08]  /*0bb0*/  @P2 BRA `(.L_x_465) ;  /* 0x0000000000142947 */ /* 0x000ff00003800000 */
[----:B------:R-:W-:Y:S01]  /*0bc0*/  ISETP.GT.AND P5, PT, R6, -0x1, PT ;  /* 0xffffffff0600780c */ /* 0x000fe20003fa4270 */
[----:B------:R-:W-:Y:S01]  /*0bd0*/  IMAD.MOV.U32 R27, RZ, RZ, -0x3fa98000 ;  /* 0xc0568000ff1b7424 */ /* 0x000fe200078e00ff */
[----:B------:R-:W-:-:S11]  /*0be0*/  MOV R26, 0x0 ;  /* 0x00000000001a7802 */ /* 0x000fd60000000f00 */
[----:B------:R-:W-:Y:S05]  /*0bf0*/  @P5 BRA `(.L_x_465) ;  /* 0x0000000000045947 */ /* 0x000fea0003800000 */
[----:B------:R3:W5:Y:S02]  /*0c00*/  LDG.E.64 R26, desc[UR4][R12.64] ;  /* 0x000000040c1a7981 */ /* 0x000764000c1e1b00 */
.L_x_465:
[----:B------:R-:W-:Y:S05]  /*0c10*/  BSYNC.RECONVERGENT B0 ;  /* 0x0000000000007941 */ /* 0x000fea0003800200 */
.L_x_464:
[----:B------:R-:W-:Y:S04]  /*0c20*/  BSSY.RECONVERGENT B0, `(.L_x_466) ;  /* 0x0000007000007945 */ /* 0x000fe80003800200 */
[----:B------:R-:W-:Y:S05]  /*0c30*/  @P3 BRA `(.L_x_467) ;  /* 0x0000000000143947 */ /* 0x000fea0003800000 */
[----:B------:R-:W-:Y:S01]  /*0c40*/  ISETP.GT.AND P5, PT, R7, -0x1, PT ;  /* 0xffffffff0700780c */ /* 0x000fe20003fa4270 */
[----:B------:R-:W-:Y:S02]  /*0c50*/  IMAD.MOV.U32 R24, RZ, RZ, 0x0 ;  /* 0x00000000ff187424 */ /* 0x000fe400078e00ff */
[----:B------:R-:W-:-:S10]  /*0c60*/  IMAD.MOV.U32 R25, RZ, RZ, -0x3fa98000 ;  /* 0xc0568000ff197424 */ /* 0x000fd400078e00ff */
[----:B------:R-:W-:Y:S05]  /*0c70*/  @P5 BRA `(.L_x_467) ;  /* 0x0000000000045947 */ /* 0x000fea0003800000 */
[----:B------:R4:W5:Y:S02]  /*0c80*/  LDG.E.64 R24, desc[UR4][R16.64] ;  /* 0x0000000410187981 */ /* 0x000964000c1e1b00 */
.L_x_467:
[----:B------:R-:W-:Y:S05]  /*0c90*/  BSYNC.RECONVERGENT B0 ;  /* 0x0000000000007941 */ /* 0x000fea0003800200 */
.L_x_466:
[----:B------:R-:W-:Y:S01]  /*0ca0*/  BSSY.RECONVERGENT B0, `(.L_x_468) ;  /* 0x000000a000007945 */ /* 0x000fe20003800200 */
[----:B-----5:R-:W-:-:S03]  /*0cb0*/  DADD R24, R24, R26 ;  /* 0x0000000018187229 */ /* 0x020fc6000000001a */
[----:B------:R-:W-:Y:S08]  /*0cc0*/  @!P1 BRA `(.L_x_469) ;  /* 0x0000000000089947 */ /* 0x000ff00003800000 */
[----:B------:R-:W5:Y:S01]  /*0cd0*/  LDG.E.64 R32, desc[UR4][R32.64] ;  /* 0x0000000420207981 */ /* 0x000f62000c1e1b00 */
[----:B------:R-:W-:Y:S05]  /*0ce0*/  BRA `(.L_x_470) ;  /* 0x0000000000147947 */ /* 0x000fea0003800000 */
.L_x_469:
[----:B------:R-:W-:Y:S01]  /*0cf0*/  ISETP.GT.AND P1, PT, R38, -0x1, PT ;  /* 0xffffffff2600780c */ /* 0x000fe20003f24270 */
[----:B------:R-:W-:Y:S01]  /*0d00*/  IMAD.MOV.U32 R33, RZ, RZ, -0x3fa98000 ;  /* 0xc0568000ff217424 */ /* 0x000fe200078e00ff */
[----:B------:R-:W-:-:S11]  /*0d10*/  MOV R32, 0x0 ;  /* 0x0000000000207802 */ /* 0x000fd60000000f00 */
[----:B------:R-:W-:Y:S05]  /*0d20*/  @P1 BRA `(.L_x_470) ;  /* 0x0000000000041947 */ /* 0x000fea0003800000 */
[----:B------:R0:W5:Y:S02]  /*0d30*/  LDG.E.64 R32, desc[UR4][R22.64] ;  /* 0x0000000416207981 */ /* 0x000164000c1e1b00 */
.L_x_470:
[----:B------:R-:W-:Y:S05]  /*0d40*/  BSYNC.RECONVERGENT B0 ;  /* 0x0000000000007941 */ /* 0x000fea0003800200 */
.L_x_468:
[----:B-----5:R-:W-:Y:S01]  /*0d50*/  DADD R26, R32, R32 ;  /* 0x00000000201a7229 */ /* 0x020fe20000000020 */
[----:B------:R-:W-:Y:S07]  /*0d60*/  BSSY.RECONVERGENT B0, `(.L_x_471) ;  /* 0x000000a000007945 */ /* 0x000fee0003800200 */
[----:B------:R-:W-:Y:S01]  /*0d70*/  DADD R26, R24, -R26 ;  /* 0x00000000181a7229 */ /* 0x000fe2000000081a */
[----:B------:R-:W-:Y:S10]  /*0d80*/  @!P4 BRA `(.L_x_472) ;  /* 0x000000000008c947 */ /* 0x000ff40003800000 */
[----:B------:R-:W5:Y:S01]  /*0d90*/  LDG.E.64 R18, desc[UR4][R18.64] ;  /* 0x0000000412127981 */ /* 0x000f62000c1e1b00 */
[----:B------:R-:W-:Y:S05]  /*0da0*/  BRA `(.L_x_473) ;  /* 0x0000000000147947 */ /* 0x000fea0003800000 */
.L_x_472:
[----:B------:R-:W-:Y:S01]  /*0db0*/  ISETP.GT.AND P1, PT, R11, -0x1, PT ;  /* 0xffffffff0b00780c */ /* 0x000fe20003f24270 */
[----:B------:R-:W-:Y:S02]  /*0dc0*/  IMAD.MOV.U32 R18, RZ, RZ, 0x0 ;  /* 0x00000000ff127424 */ /* 0x000fe400078e00ff */
[----:B------:R-:W-:-:S10]  /*0dd0*/  IMAD.MOV.U32 R19, RZ, RZ, -0x3fa98000 ;  /* 0xc0568000ff137424 */ /* 0x000fd400078e00ff */
[----:B------:R-:W-:Y:S05]  /*0de0*/  @P1 BRA `(.L_x_473) ;  /* 0x0000000000041947 */ /* 0x000fea0003800000 */
[----:B------:R0:W5:Y:S02]  /*0df0*/  LDG.E.64 R18, desc[UR4][R20.64] ;  /* 0x0000000414127981 */ /* 0x000164000c1e1b00 */
.L_x_473:
[----:B------:R-:W-:Y:S05]  /*0e00*/  BSYNC.RECONVERGENT B0 ;  /* 0x0000000000007941 */ /* 0x000fea0003800200 */
.L_x_471:
[----:B------:R-:W-:Y:S04]  /*0e10*/  BSSY.RECONVERGENT B0, `(.L_x_474) ;  /* 0x000000e000007945 */ /* 0x000fe80003800200 */
[----:B------:R-:W-:Y:S05]  /*0e20*/  @!P0 BRA `(.L_x_475) ;  /* 0x0000000000088947 */ /* 0x000fea0003800000 */
[----:B-1----:R-:W5:Y:S01]  /*0e30*/  LDG.E.64 R2, desc[UR4][R2.64] ;  /* 0x0000000402027981 */ /* 0x002f62000c1e1b00 */
[----:B------:R-:W-:Y:S05]  /*0e40*/  BRA `(.L_x_476) ;  /* 0x0000000000287947 */ /* 0x000fea0003800000 */
.L_x_475:
[----:B------:R-:W-:Y:S01]  /*0e50*/  ISETP.GT.AND P0, PT, R10, -0x1, PT ;  /* 0xffffffff0a00780c */ /* 0x000fe20003f04270 */
[----:B-1----:R-:W-:Y:S01]  /*0e60*/  IMAD.MOV.U32 R3, RZ, RZ, -0x3fa98000 ;  /* 0xc0568000ff037424 */ /* 0x002fe200078e00ff */
[----:B------:R-:W-:-:S11]  /*0e70*/  MOV R2, 0x0 ;  /* 0x0000000000027802 */ /* 0x000fd60000000f00 */
[----:B------:R-:W-:Y:S05]  /*0e80*/  @P0 BRA `(.L_x_476) ;  /* 0x0000000000180947 */ /* 0x000fea0003800000 */
[----:B------:R-:W-:-:S03]  /*0e90*/  IMAD.WIDE.U32 R2, R10, 0x8, RZ ;  /* 0x000000080a027825 */ /* 0x000fc600078e00ff */
[----:B------:R-:W-:Y:S02]  /*0ea0*/  LOP3.LUT R2, R2, 0xfffffff8, RZ, 0x3c, !PT ;  /* 0xfffffff802027812 */ /* 0x000fe400078e3cff */
[----:B------:R-:W-:Y:S02]  /*0eb0*/  LOP3.LUT R3, R3, 0x7, RZ, 0x3c, !PT ;  /* 0x0000000703037812 */ /* 0x000fe400078e3cff */
[----:B------:R-:W-:-:S04]  /*0ec0*/  IADD3 R2, P0, PT, R2, UR6, RZ ;  /* 0x0000000602027c10 */ /* 0x000fc8000ff1e0ff */
[----:B------:R-:W-:-:S06]  /*0ed0*/  IADD3.X R3, PT, PT, R3, UR7, RZ, P0, !PT ;  /* 0x0000000703037c10 */ /* 0x000fcc00087fe4ff */
[----:B------:R-:W5:Y:S03]  /*0ee0*/  LDG.E.64 R2, desc[UR4][R2.64] ;  /* 0x0000000402027981 */ /* 0x000f66000c1e1b00 */
.L_x_476:
[----:B------:R-:W-:Y:S05]  /*0ef0*/  BSYNC.RECONVERGENT B0 ;  /* 0x0000000000007941 */ /* 0x000fea0003800200 */
.L_x_474:
[----:B------:R-:W-:Y:S01]  /*0f00*/  BSSY.RECONVERGENT B0, `(.L_x_477) ;  /* 0x000000a000007945 */ /* 0x000fe20003800200 */
[----:B-----5:R-:W-:-:S03]  /*0f10*/  DADD R2, -R2, R18 ;  /* 0x0000000002027229 */ /* 0x020fc60000000112 */
[----:B------:R-:W-:Y:S08]  /*0f20*/  @!P3 BRA `(.L_x_478) ;  /* 0x000000000008b947 */ /* 0x000ff00003800000 */
[----:B------:R-:W5:Y:S01]  /*0f30*/  LDG.E.64 R4, desc[UR4][R4.64] ;  /* 0x0000000404047981 */ /* 0x000f62000c1e1b00 */
[----:B------:R-:W-:Y:S05]  /*0f40*/  BRA `(.L_x_479) ;  /* 0x0000000000147947 */ /* 0x000fea0003800000 */
.L_x_478:
[----:B------:R-:W-:Y:S01]  /*0f50*/  ISETP.GT.AND P0, PT, R7, -0x1, PT ;  /* 0xffffffff0700780c */ /* 0x000fe20003f04270 */
[----:B------:R-:W-:Y:S02]  /*0f60*/  IMAD.MOV.U32 R4, RZ, RZ, 0x0 ;  /* 0x00000000ff047424 */ /* 0x000fe400078e00ff */
[----:B------:R-:W-:-:S10]  /*0f70*/  IMAD.MOV.U32 R5, RZ, RZ, -0x3fa98000 ;  /* 0xc0568000ff057424 */ /* 0x000fd400078e00ff */
[----:B------:R-:W-:Y:S05]  /*0f80*/  @P0 BRA `(.L_x_479) ;  /* 0x0000000000040947 */ /* 0x000fea0003800000 */
[----:B------:R1:W5:Y:S02]  /*0f90*/  LDG.E.64 R4, desc[UR4][R16.64] ;  /* 0x0000000410047981 */ /* 0x000364000c1e1b00 */
.L_x_479:
[----:B------:R-:W-:Y:S05]  /*0fa0*/  BSYNC.RECONVERGENT B0 ;  /* 0x0000000000007941 */ /* 0x000fea0003800200 */
.L_x_477:
[----:B------:R-:W-:Y:S04]  /*0fb0*/  BSSY.RECONVERGENT B0, `(.L_x_480) ;  /* 0x0000009000007945 */ /* 0x000fe80003800200 */
[----:B------:R-:W-:Y:S05]  /*0fc0*/  @!P2 BRA `(.L_x_481) ;  /* 0x000000000008a947 */ /* 0x000fea0003800000 */
[----:B------:R-:W5:Y:S01]  /*0fd0*/  LDG.E.64 R8, desc[UR4][R8.64] ;  /* 0x0000000408087981 */ /* 0x000f62000c1e1b00 */
[----:B------:R-:W-:Y:S05]  /*0fe0*/  BRA `(.L_x_482) ;  /* 0x0000000000147947 */ /* 0x000fea0003800000 */
.L_x_481:
[----:B------:R-:W-:Y:S01]  /*0ff0*/  ISETP.GT.AND P0, PT, R6, -0x1, PT ;  /* 0xffffffff0600780c */ /* 0x000fe20003f04270 */
[----:B------:R-:W-:Y:S01]  /*1000*/  IMAD.MOV.U32 R9, RZ, RZ, -0x3fa98000 ;  /* 0xc0568000ff097424 */ /* 0x000fe200078e00ff */
[----:B------:R-:W-:-:S11]  /*1010*/  MOV R8, 0x0 ;  /* 0x0000000000087802 */ /* 0x000fd60000000f00 */
[----:B------:R-:W-:Y:S05]  /*1020*/  @P0 BRA `(.L_x_482) ;  /* 0x0000000000040947 */ /* 0x000fea0003800000 */
[----:B------:R0:W5:Y:S02]  /*1030*/  LDG.E.64 R8, desc[UR4][R12.64] ;  /* 0x000000040c087981 */ /* 0x000164000c1e1b00 */
.L_x_482:
[----:B------:R-:W-:Y:S05]  /*1040*/  BSYNC.RECONVERGENT B0 ;  /* 0x0000000000007941 */ /* 0x000fea0003800200 */
.L_x_480:
[----:B0--3--:R-:W-:Y:S01]  /*1050*/  VIMNMX R12, PT, PT, R10, R11, PT ;  /* 0x0000000b0a0c7248 */ /* 0x009fe20003fe0100 */
[----:B------:R-:W-:Y:S01]  /*1060*/  BSSY.RECONVERGENT B1, `(.L_x_483) ;  /* 0x00000cf000017945 */ /* 0x000fe20003800200 */
[----:B-----5:R-:W-:Y:S02]  /*1070*/  DADD R4, -R8, R4 ;  /* 0x0000000008047229 */ /* 0x020fe40000000104 */
[----:B------:R-:W-:-:S13]  /*1080*/  ISETP.GT.AND P0, PT, R12, RZ, PT ;  /* 0x000000ff0c00720c */ /* 0x000fda0003f04270 */
[----:B------:R-:W-:Y:S05]  /*1090*/  @P0 BRA `(.L_x_484) ;  /* 0x0000000800280947 */ /* 0x000fea0003800000 */
[----:B------:R-:W-:-:S13]  /*10a0*/  ISETP.GT.AND P0, PT, R11, RZ, PT ;  /* 0x000000ff0b00720c */ /* 0x000fda0003f04270 */
[----:B------:R-:W-:Y:S05]  /*10b0*/  @P0 BRA `(.L_x_485) ;  /* 0x0000000400180947 */ /* 0x000fea0003800000 */
[----:B------:R-:W-:Y:S02]  /*10c0*/  ISETP.GT.AND P0, PT, R10, RZ, PT ;  /* 0x000000ff0a00720c */ /* 0x000fe40003f04270 */
[----:B------:R-:W-:Y:S02]  /*10d0*/  CS2R R24, SRZ ;  /* 0x0000000000187805 */ /* 0x000fe4000001ff00 */
[----:B--2---:R-:W-:-:S09]  /*10e0*/  CS2R R22, SRZ ;  /* 0x0000000000167805 */ /* 0x004fd2000001ff00 */
[----:B------:R-:W-:Y:S05]  /*10f0*/  @!P0 BRA `(.L_x_486) ;  /* 0x0000000c00148947 */ /* 0x000fea0003800000 */
[----:B-1--4-:R-:W0:Y:S01]  /*1100*/  LDC.64 R16, c[0x0][0x388] ;  /* 0x0000e200ff107b82 */ /* 0x012e220000000a00 */
[----:B------:R-:W-:Y:S02]  /*1110*/  IMAD.MOV.U32 R9, RZ, RZ, 0x5 ;  /* 0x00000005ff097424 */ /* 0x000fe400078e00ff */
[----:B------:R-:W-:Y:S02]  /*1120*/  IMAD R19, R0, 0x5, RZ ;  /* 0x0000000500137824 */ /* 0x000fe400078e02ff */
[----:B------:R-:W-:Y:S02]  /*1130*/  IMAD R9, R10, R9, -0x4 ;  /* 0xfffffffc0a097424 */ /* 0x000fe400078e0209 */
[----:B0-----:R-:W-:-:S04]  /*1140*/  IMAD.WIDE R18, R19, 0x8, R16 ;  /* 0x0000000813127825 */ /* 0x001fc800078e0210 */
[----:B------:R-:W-:Y:S01]  /*1150*/  IMAD.WIDE R16, R9, 0x8, R16 ;  /* 0x0000000809107825 */ /* 0x000fe200078e0210 */
[----:B------:R-:W2:Y:S04]  /*1160*/  LDG.E.64 R10, desc[UR4][R18.64+0x8] ;  /* 0x00000804120a7981 */ /* 0x000ea8000c1e1b00 */
[----:B------:R-:W2:Y:S01]  /*1170*/  LDG.E.64 R12, desc[UR4][R16.64] ;  /* 0x00000004100c7981 */ /* 0x000ea2000c1e1b00 */
[----:B------:R-:W0:Y:S01]  /*1180*/  MUFU.RCP64H R21, 0.14999997615814208984 ;  /* 0x3fc3333300157908 */ /* 0x000e220000001800 */
[----:B------:R-:W-:Y:S01]  /*1190*/  IMAD.MOV.U32 R8, RZ, RZ, 0x33333333 ;  /* 0x33333333ff087424 */ /* 0x000fe200078e00ff */
[----:B------:R-:W-:Y:S01]  /*11a0*/  MOV R9, 0x3fc33333 ;  /* 0x3fc3333300097802 */ /* 0x000fe20000000f00 */
[----:B------:R-:W-:Y:S01]  /*11b0*/  IMAD.MOV.U32 R20, RZ, RZ, 0x1 ;  /* 0x00000001ff147424 */ /* 0x000fe200078e00ff */
[----:B------:R-:W-:Y:S05]  /*11c0*/  BSSY.RECONVERGENT B2, `(.L_x_487) ;  /* 0x0000015000027945 */ /* 0x000fea0003800200 */
[----:B0-----:R-:W-:-:S08]  /*11d0*/  DFMA R22, R20, -R8, 1 ;  /* 0x3ff000001416742b */ /* 0x001fd00000000808 */
[----:B------:R-:W-:-:S08]  /*11e0*/  DFMA R22, R22, R22, R22 ;  /* 0x000000161616722b */ /* 0x000fd00000000016 */
[----:B------:R-:W-:-:S08]  /*11f0*/  DFMA R22, R20, R22, R20 ;  /* 0x000000161416722b */ /* 0x000fd00000000014 */
[----:B------:R-:W-:-:S08]  /*1200*/  DFMA R20, R22, -R8, 1 ;  /* 0x3ff000001614742b */ /* 0x000fd00000000808 */
[----:B------:R-:W-:Y:S02]  /*1210*/  DFMA R20, R22, R20, R22 ;  /* 0x000000141614722b */ /* 0x000fe40000000016 */
[----:B--2---:R-:W-:-:S08]  /*1220*/  DADD R12, R10, -R12 ;  /* 0x000000000a0c7229 */ /* 0x004fd0000000080c */
[----:B------:R-:W-:Y:S02]  /*1230*/  DMUL R10, R12, R20 ;  /* 0x000000140c0a7228 */ /* 0x000fe40000000000 */
[----:B------:R-:W-:-:S06]  /*1240*/  FSETP.GEU.AND P1, PT, |R13|, 6.5827683646048100446e-37, PT ;  /* 0x036000000d00780b */ /* 0x000fcc0003f2e200 */
[----:B------:R-:W-:-:S08]  /*1250*/  DFMA R8, R10, -R8, R12 ;  /* 0x800000080a08722b */ /* 0x000fd0000000000c */
[----:B------:R-:W-:-:S10]  /*1260*/  DFMA R10, R20, R8, R10 ;  /* 0x00000008140a722b */ /* 0x000fd4000000000a */
[----:B------:R-:W-:-:S05]  /*1270*/  FFMA R8, RZ, 1.5249999761581420898, R11 ;  /* 0x3fc33333ff087823 */ /* 0x000fca000000000b */
[----:B------:R-:W-:-:S13]  /*1280*/  FSETP.GT.AND P0, PT, |R8|, 1.469367938527859385e-39, PT ;  /* 0x001000000800780b */ /* 0x000fda0003f04200 */
[----:B------:R-:W-:Y:S05]  /*1290*/  @P0 BRA P1, `(.L_x_488) ;  /* 0x00000000001c0947 */ /* 0x000fea0000800000 */
[----:B------:R-:W-:Y:S01]  /*12a0*/  IMAD.MOV.U32 R10, RZ, RZ, R12 ;  /* 0x000000ffff0a7224 */ /* 0x000fe200078e000c */
[----:B------:R-:W-:Y:S01]  /*12b0*/  MOV R34, 0x33333333 ;  /* 0x3333333300227802 */ /* 0x000fe20000000f00 */
[----:B------:R-:W-:Y:S01]  /*12c0*/  IMAD.MOV.U32 R11, RZ, RZ, R13 ;  /* 0x000000ffff0b7224 */ /* 0x000fe200078e000d */
[----:B------:R-:W-:Y:S01]  /*12d0*/  MOV R8, 0x1300 ;  /* 0x0000130000087802 */ /* 0x000fe20000000f00 */
[----:B------:R-:W-:-:S07]  /*12e0*/  IMAD.MOV.U32 R35, RZ, RZ, 0x3fc33333 ;  /* 0x3fc33333ff237424 */ /* 0x000fce00078e00ff */
[----:B------:R-:W-:Y:S05]  /*12f0*/  CALL.REL.NOINC `($__internal_3_$__cuda_sm20_div_rn_f64_full) ;  /* 0x0000002000247944 */ /* 0x000fea0003c00000 */
[----:B------:R-:W-:-:S07]  /*1300*/  IMAD.MOV.U32 R11, RZ, RZ, R9 ;  /* 0x000000ffff0b7224 */ /* 0x000fce00078e0009 */
.L_x_488:
[----:B------:R-:W-:Y:S05]  /*1310*/  BSYNC.RECONVERGENT B2 ;  /* 0x0000000000027941 */ /* 0x000fea0003800200 */
.L_x_487:
[----:B------:R-:W2:Y:S04]  /*1320*/  LDG.E.64 R18, desc[UR4][R18.64+0x10] ;  /* 0x0000100412127981 */ /* 0x000ea8000c1e1b00 */
[----:B------:R-:W2:Y:S01]  /*1330*/  LDG.E.64 R16, desc[UR4][R16.64+0x8] ;  /* 0x0000080410107981 */ /* 0x000ea2000c1e1b00 */
[----:B------:R-:W0:Y:S01]  /*1340*/  MUFU.RCP64H R9, 0.14999997615814208984 ;  /* 0x3fc3333300097908 */ /* 0x000e220000001800 */
[----:B------:R-:W-:Y:S01]  /*1350*/  IMAD.MOV.U32 R12, RZ, RZ, 0x33333333 ;  /* 0x33333333ff0c7424 */ /* 0x000fe200078e00ff */
[----:B------:R-:W-:Y:S01]  /*1360*/  MOV R13, 0x3fc33333 ;  /* 0x3fc33333000d7802 */ /* 0x000fe20000000f00 */
[----:B------:R-:W-:Y:S01]  /*1370*/  IMAD.MOV.U32 R8, RZ, RZ, 0x1 ;  /* 0x00000001ff087424 */ /* 0x000fe200078e00ff */
[----:B------:R-:W-:Y:S01]  /*1380*/  BSSY.RECONVERGENT B2, `(.L_x_489) ;  /* 0x0000018000027945 */ /* 0x000fe20003800200 */
[----:B------:R-:W-:-:S02]  /*1390*/  IMAD.MOV.U32 R24, RZ, RZ, R10 ;  /* 0x000000ffff187224 */ /* 0x000fc400078e000a */
[----:B------:R-:W-:Y:S02]  /*13a0*/  IMAD.MOV.U32 R25, RZ, RZ, R11 ;  /* 0x000000ffff197224 */ /* 0x000fe400078e000b */
        /* <DEDUP_REMOVED lines=13> */
[----:B------:R-:W-:Y:S01]  /*1480*/  MOV R10, R8 ;  /* 0x00000008000a7202 */ /* 0x000fe20000000f00 */
[----:B------:R-:W-:Y:S01]  /*1490*/  IMAD.MOV.U32 R11, RZ, RZ, R9 ;  /* 0x000000ffff0b7224 */ /* 0x000fe200078e0009 */
[----:B------:R-:W-:Y:S01]  /*14a0*/  MOV R8, 0x14e0 ;  /* 0x000014e000087802 */ /* 0x000fe20000000f00 */
[----:B------:R-:W-:Y:S02]  /*14b0*/  IMAD.MOV.U32 R34, RZ, RZ, 0x33333333 ;  /* 0x33333333ff227424 */ /* 0x000fe400078e00ff */
[----:B------:R-:W-:-:S07]  /*14c0*/  IMAD.MOV.U32 R35, RZ, RZ, 0x3fc33333 ;  /* 0x3fc33333ff237424 */ /* 0x000fce00078e00ff */
[----:B------:R-:W-:Y:S05]  /*14d0*/  CALL.REL.NOINC `($__internal_3_$__cuda_sm20_div_rn_f64_full) ;  /* 0x0000001c00ac7944 */ /* 0x000fea0003c00000 */
[----:B------:R-:W-:Y:S01]  /*14e0*/  MOV R22, R10 ;  /* 0x0000000a00167202 */ /* 0x000fe20000000f00 */
[----:B------:R-:W-:-:S07]  /*14f0*/  IMAD.MOV.U32 R23, RZ, RZ, R9 ;  /* 0x000000ffff177224 */ /* 0x000fce00078e0009 */
.L_x_490:
[----:B------:R-:W-:Y:S05]  /*1500*/  BSYNC.RECONVERGENT B2 ;  /* 0x0000000000027941 */ /* 0x000fea0003800200 */
.L_x_489:
[----:B------:R-:W-:Y:S05]  /*1510*/  BRA `(.L_x_486) ;  /* 0x00000008000c7947 */ /* 0x000fea0003800000 */
.L_x_485:
[----:B------:R-:W0:Y:S01]  /*1520*/  LDC.64 R18, c[0x0][0x388] ;  /* 0x0000e200ff127b82 */ /* 0x000e220000000a00 */
[----:B------:R-:W-:Y:S02]  /*1530*/  IMAD.MOV.U32 R8, RZ, RZ, 0x5 ;  /* 0x00000005ff087424 */ /* 0x000fe400078e00ff */
[----:B-1--4-:R-:W-:Y:S02]  /*1540*/  IMAD R17, R0, 0x5, RZ ;  /* 0x0000000500117824 */ /* 0x012fe400078e02ff */
[----:B------:R-:W-:Y:S02]  /*1550*/  IMAD R11, R11, R8, -0x4 ;  /* 0xfffffffc0b0b7424 */ /* 0x000fe400078e0208 */
[----:B0-----:R-:W-:-:S04]  /*1560*/  IMAD.WIDE R16, R17, 0x8, R18 ;  /* 0x0000000811107825 */ /* 0x001fc800078e0212 */
[----:B------:R-:W-:Y:S01]  /*1570*/  IMAD.WIDE R18, R11, 0x8, R18 ;  /* 0x000000080b127825 */ /* 0x000fe200078e0212 */
[----:B------:R-:W3:Y:S04]  /*1580*/  LDG.E.64 R12, desc[UR4][R16.64+0x8] ;  /* 0x00000804100c7981 */ /* 0x000ee8000c1e1b00 */
[----:B------:R-:W3:Y:S01]  /*1590*/  LDG.E.64 R10, desc[UR4][R18.64] ;  /* 0x00000004120a7981 */ /* 0x000ee2000c1e1b00 */
[----:B------:R-:W2:Y:S01]  /*15a0*/  MUFU.RCP64H R21, 0.14999997615814208984 ;  /* 0x3fc3333300157908 */ /* 0x000ea20000001800 */
[----:B------:R-:W-:Y:S02]  /*15b0*/  HFMA2 R9, -RZ, RZ, 1.9404296875, 0.2249755859375 ;  /* 0x3fc33333ff097431 */ /* 0x000fe400000001ff */
[----:B------:R-:W-:Y:S01]  /*15c0*/  IMAD.MOV.U32 R8, RZ, RZ, 0x33333333 ;  /* 0x33333333ff087424 */ /* 0x000fe200078e00ff */
[----:B------:R-:W-:Y:S01]  /*15d0*/  BSSY.RECONVERGENT B2, `(.L_x_491) ;  /* 0x0000016000027945 */ /* 0x000fe20003800200 */
[----:B------:R-:W-:-:S06]  /*15e0*/  IMAD.MOV.U32 R20, RZ, RZ, 0x1 ;  /* 0x00000001ff147424 */ /* 0x000fcc00078e00ff */
[----:B--2---:R-:W-:-:S08]  /*15f0*/  DFMA R22, R20, -R8, 1 ;  /* 0x3ff000001416742b */ /* 0x004fd00000000808 */
[----:B------:R-:W-:-:S08]  /*1600*/  DFMA R22, R22, R22, R22 ;  /* 0x000000161616722b */ /* 0x000fd00000000016 */
[----:B------:R-:W-:-:S08]  /*1610*/  DFMA R22, R20, R22, R20 ;  /* 0x000000161416722b */ /* 0x000fd00000000014 */
[----:B------:R-:W-:-:S08]  /*1620*/  DFMA R20, R22, -R8, 1 ;  /* 0x3ff000001614742b */ /* 0x000fd00000000808 */
[----:B------:R-:W-:Y:S02]  /*1630*/  DFMA R20, R22, R20, R22 ;  /* 0x000000141614722b */ /* 0x000fe40000000016 */
[----:B---3--:R-:W-:-:S08]  /*1640*/  DADD R12, R10, -R12 ;  /* 0x000000000a0c7229 */ /* 0x008fd0000000080c */
        /* <DEDUP_REMOVED lines=14> */
.L_x_492:
[----:B------:R-:W-:Y:S05]  /*1730*/  BSYNC.RECONVERGENT B2 ;  /* 0x0000000000027941 */ /* 0x000fea0003800200 */
.L_x_491:
        /* <DEDUP_REMOVED lines=30> */
.L_x_494:
[----:B------:R-:W-:Y:S05]  /*1920*/  BSYNC.RECONVERGENT B2 ;  /* 0x0000000000027941 */ /* 0x000fea0003800200 */
.L_x_493:
[----:B------:R-:W-:Y:S05]  /*1930*/  BRA `(.L_x_486) ;  /* 0x0000000400047947 */ /* 0x000fea0003800000 */
.L_x_484:
[----:B-1--4-:R-:W0:Y:S01]  /*1940*/  LDC.64 R16, c[0x0][0x388] ;  /* 0x0000e200ff107b82 */ /* 0x012e220000000a00 */
[----:B------:R-:W-:-:S04]  /*1950*/  IMAD.MOV.U32 R8, RZ, RZ, 0x5 ;  /* 0x00000005ff087424 */ /* 0x000fc800078e00ff */
[-C--:B------:R-:W-:Y:S02]  /*1960*/  IMAD R19, R11, R8.reuse, -0x4 ;  /* 0xfffffffc0b137424 */ /* 0x080fe400078e0208 */
[----:B------:R-:W-:Y:S02]  /*1970*/  IMAD R9, R10, R8, -0x4 ;  /* 0xfffffffc0a097424 */ /* 0x000fe400078e0208 */
[----:B0-----:R-:W-:-:S04]  /*1980*/  IMAD.WIDE R18, R19, 0x8, R16 ;  /* 0x0000000813127825 */ /* 0x001fc800078e0210 */
[----:B------:R-:W-:Y:S01]  /*1990*/  IMAD.WIDE R16, R9, 0x8, R16 ;  /* 0x0000000809107825 */ /* 0x000fe200078e0210 */
[----:B------:R-:W3:Y:S04]  /*19a0*/  LDG.E.64 R10, desc[UR4][R18.64] ;  /* 0x00000004120a7981 */ /* 0x000ee8000c1e1b00 */
[----:B------:R-:W3:Y:S01]  /*19b0*/  LDG.E.64 R12, desc[UR4][R16.64] ;  /* 0x00000004100c7981 */ /* 0x000ee2000c1e1b00 */
[----:B------:R-:W2:Y:S01]  /*19c0*/  MUFU.RCP64H R21, 0.29999995231628417969 ;  /* 0x3fd3333300157908 */ /* 0x000ea20000001800 */
[----:B------:R-:W-:Y:S01]  /*19d0*/  IMAD.MOV.U32 R8, RZ, RZ, 0x33333333 ;  /* 0x33333333ff087424 */ /* 0x000fe200078e00ff */
[----:B------:R-:W-:Y:S01]  /*19e0*/  MOV R9, 0x3fd33333 ;  /* 0x3fd3333300097802 */ /* 0x000fe20000000f00 */
[----:B------:R-:W-:Y:S01]  /*19f0*/  IMAD.MOV.U32 R20, RZ, RZ, 0x1 ;  /* 0x00000001ff147424 */ /* 0x000fe200078e00ff */
[----:B------:R-:W-:Y:S05]  /*1a00*/  BSSY.RECONVERGENT B2, `(.L_x_495) ;  /* 0x0000015000027945 */ /* 0x000fea0003800200 */
        /* <DEDUP_REMOVED lines=10> */
[----:B------:R-:W-:-:S05]  /*1ab0*/  FFMA R8, RZ, 1.6499999761581420898, R11 ;  /* 0x3fd33333ff087823 */ /* 0x000fca000000000b */
        /* <DEDUP_REMOVED lines=9> */
.L_x_496:
[----:B------:R-:W-:Y:S05]  /*1b50*/  BSYNC.RECONVERGENT B2 ;  /* 0x0000000000027941 */ /* 0x000fea0003800200 */
.L_x_495:
[----:B------:R-:W2:Y:S04]  /*1b60*/  LDG.E.64 R18, desc[UR4][R18.64+0x8] ;  /* 0x0000080412127981 */ /* 0x000ea8000c1e1b00 */
[----:B------:R-:W2:Y:S01]  /*1b70*/  LDG.E.64 R16, desc[UR4][R16.64+0x8] ;  /* 0x0000080410107981 */ /* 0x000ea2000c1e1b00 */
[----:B------:R-:W0:Y:S01]  /*1b80*/  MUFU.RCP64H R9, 0.29999995231628417969 ;  /* 0x3fd3333300097908 */ /* 0x000e220000001800 */
        /* <DEDUP_REMOVED lines=16> */
[----:B------:R-:W-:-:S05]  /*1c90*/  FFMA R12, RZ, 1.6499999761581420898, R23 ;  /* 0x3fd33333ff0c7823 */ /* 0x000fca0000000017 */
        /* <DEDUP_REMOVED lines=10> */
.L_x_497:
[----:B------:R-:W-:Y:S05]  /*1d40*/  BSYNC.RECONVERGENT B2 ;  /* 0x0000000000027941 */ /* 0x000fea0003800200 */
.L_x_486:
[----:B------:R-:W-:Y:S05]  /*1d50*/  BSYNC.RECONVERGENT B1 ;  /* 0x0000000000017941 */ /* 0x000fea0003800200 */
.L_x_483:
[----:B------:R-:W-:Y:S01]  /*1d60*/  VIMNMX R8, PT, PT, R6, R7, PT ;  /* 0x0000000706087248 */ /* 0x000fe20003fe0100 */
[----:B------:R-:W-:Y:S03]  /*1d70*/  BSSY.RECONVERGENT B1, `(.L_x_498) ;  /* 0x00000ce000017945 */ /* 0x000fe60003800200 */
[----:B------:R-:W-:-:S13]  /*1d80*/  ISETP.GT.AND P0, PT, R8, RZ, PT ;  /* 0x000000ff0800720c */ /* 0x000fda0003f04270 */
[----:B------:R-:W-:Y:S05]  /*1d90*/  @P0 BRA `(.L_x_499) ;  /* 0x0000000800280947 */ /* 0x000fea0003800000 */
[----:B------:R-:W-:-:S13]  /*1da0*/  ISETP.GT.AND P0, PT, R7, RZ, PT ;  /* 0x000000ff0700720c */ /* 0x000fda0003f04270 */
[----:B------:R-:W-:Y:S05]  /*1db0*/  @P0 BRA `(.L_x_500) ;  /* 0x0000000400180947 */ /* 0x000fea0003800000 */
[----:B------:R-:W-:Y:S02]  /*1dc0*/  ISETP.GT.AND P0, PT, R6, RZ, PT ;  /* 0x000000ff0600720c */ /* 0x000fe40003f04270 */
[----:B------:R-:W-:Y:S02]  /*1dd0*/  CS2R R20, SRZ ;  /* 0x0000000000147805 */ /* 0x000fe4000001ff00 */
[----:B------:R-:W-:-:S09]  /*1de0*/  CS2R R18, SRZ ;  /* 0x0000000000127805 */ /* 0x000fd2000001ff00 */
        /* <DEDUP_REMOVED lines=10> */
[----:B------:R-:W-:Y:S02]  /*1e90*/  HFMA2 R9, -RZ, RZ, 1.9404296875, 0.2249755859375 ;  /* 0x3fc33333ff097431 */ /* 0x000fe400000001ff */
[----:B------:R-:W-:Y:S01]  /*1ea0*/  IMAD.MOV.U32 R8, RZ, RZ, 0x33333333 ;  /* 0x33333333ff087424 */ /* 0x000fe200078e00ff */
[----:B------:R-:W-:Y:S01]  /*1eb0*/  BSSY.RECONVERGENT B2, `(.L_x_502) ;  /* 0x0000016000027945 */ /* 0x000fe20003800200 */
[----:B------:R-:W-:-:S06]  /*1ec0*/  IMAD.MOV.U32 R18, RZ, RZ, 0x1 ;  /* 0x00000001ff127424 */ /* 0x000fcc00078e00ff */
        /* <DEDUP_REMOVED lines=20> */
.L_x_503:
[----:B------:R-:W-:Y:S05]  /*2010*/  BSYNC.RECONVERGENT B2 ;  /* 0x0000000000027941 */ /* 0x000fea0003800200 */
.L_x_502:
        /* <DEDUP_REMOVED lines=16> */
[----:B------:R-:W-:Y:S01]  /*2120*/  DFMA R18, R20, R6, R18 ;  /* 0x000000061412722b */ /* 0x000fe20000000012 */
[----:B------:R-:W-:Y:S02]  /*2130*/  IMAD.MOV.U32 R20, RZ, RZ, R10 ;  /* 0x000000ffff147224 */ /* 0x000fe400078e000a */
[----:B------:R-:W-:-:S07]  /*2140*/  IMAD.MOV.U32 R21, RZ, RZ, R11 ;  /* 0x000000ffff157224 */ /* 0x000fce00078e000b */
        /* <DEDUP_REMOVED lines=11> */
.L_x_505:
[----:B------:R-:W-:Y:S05]  /*2200*/  BSYNC.RECONVERGENT B2 ;  /* 0x0000000000027941 */ /* 0x000fea0003800200 */
.L_x_504:
[----:B------:R-:W-:Y:S05]  /*2210*/  BRA `(.L_x_501) ;  /* 0x00000008000c7947 */ /* 0x000fea0003800000 */
.L_x_500:
        /* <DEDUP_REMOVED lines=9> */
[----:B------:R-:W-:Y:S02]  /*22b0*/  HFMA2 R8, -RZ, RZ, 0.2249755859375, 0.2249755859375 ;  /* 0x33333333ff087431 */ /* 0x000fe400000001ff */
        /* <DEDUP_REMOVED lines=19> */
[----:B------:R-:W-:Y:S01]  /*23f0*/  IMAD.MOV.U32 R34, RZ, RZ, 0x33333333 ;  /* 0x33333333ff227424 */ /* 0x000fe200078e00ff */
[----:B------:R-:W-:-:S07]  /*2400*/  MOV R8, 0x2420 ;  /* 0x0000242000087802 */ /* 0x000fce0000000f00 */
[----:B------:R-:W-:Y:S05]  /*2410*/  CALL.REL.NOINC `($__internal_3_$__cuda_sm20_div_rn_f64_full) ;  /* 0x0000000c00dc7944 */ /* 0x000fea0003c00000 */
[----:B------:R-:W-:-:S07]  /*2420*/  IMAD.MOV.U32 R11, RZ, RZ, R9 ;  /* 0x000000ffff0b7224 */ /* 0x000fce00078e0009 */
.L_x_507:
[----:B------:R-:W-:Y:S05]  /*2430*/  BSYNC.RECONVERGENT B2 ;  /* 0x0000000000027941 */ /* 0x000fea0003800200 */
.L_x_506:
        /* <DEDUP_REMOVED lines=17> */
[----:B------:R-:W-:Y:S01]  /*2550*/  IMAD.MOV.U32 R20, RZ, RZ, R10 ;  /* 0x000000ffff147224 */ /* 0x000fe200078e000a */
[----:B------:R-:W-:-:S08]  /*2560*/  MOV R21, R11 ;  /* 0x0000000b00157202 */ /* 0x000fd00000000f00 */
        /* <DEDUP_REMOVED lines=9> */
[----:B------:R-:W-:Y:S01]  /*2600*/  IMAD.MOV.U32 R18, RZ, RZ, R10 ;  /* 0x000000ffff127224 */ /* 0x000fe200078e000a */
[----:B------:R-:W-:-:S07]  /*2610*/  MOV R19, R9 ;  /* 0x0000000900137202 */ /* 0x000fce0000000f00 */
.L_x_509:
[----:B------:R-:W-:Y:S05]  /*2620*/  BSYNC.RECONVERGENT B2 ;  /* 0x0000000000027941 */ /* 0x000fea0003800200 */
.L_x_508:
[----:B------:R-:W-:Y:S05]  /*2630*/  BRA `(.L_x_501) ;  /* 0x0000000400047947 */ /* 0x000fea0003800000 */
.L_x_499:
[----:B------:R-:W0:Y:S01]  /*2640*/  LDC.64 R8, c[0x0][0x388] ;  /* 0x0000e200ff087b82 */ /* 0x000e220000000a00 */
[----:B------:R-:W-:-:S04]  /*2650*/  IMAD.MOV.U32 R10, RZ, RZ, 0x5 ;  /* 0x00000005ff0a7424 */ /* 0x000fc800078e00ff */
[-C--:B-1--4-:R-:W-:Y:S02]  /*2660*/  IMAD R17, R7, R10.reuse, -0x2 ;  /* 0xfffffffe07117424 */ /* 0x092fe400078e020a */
[----:B------:R-:W-:Y:S02]  /*2670*/  IMAD R7, R6, R10, -0x2 ;  /* 0xfffffffe06077424 */ /* 0x000fe400078e020a */
[----:B0-----:R-:W-:-:S04]  /*2680*/  IMAD.WIDE R16, R17, 0x8, R8 ;  /* 0x0000000811107825 */ /* 0x001fc800078e0208 */
[----:B------:R-:W-:Y:S01]  /*2690*/  IMAD.WIDE R6, R7, 0x8, R8 ;  /* 0x0000000807067825 */ /* 0x000fe200078e0208 */
[----:B------:R-:W2:Y:S04]  /*26a0*/  LDG.E.64 R10, desc[UR4][R16.64] ;  /* 0x00000004100a7981 */ /* 0x000ea8000c1e1b00 */
[----:B------:R-:W2:Y:S01]  /*26b0*/  LDG.E.64 R12, desc[UR4][R6.64] ;  /* 0x00000004060c7981 */ /* 0x000ea2000c1e1b00 */
[----:B------:R-:W0:Y:S01]  /*26c0*/  MUFU.RCP64H R19, 0.29999995231628417969 ;  /* 0x3fd3333300137908 */ /* 0x000e220000001800 */
[----:B------:R-:W-:Y:S02]  /*26d0*/  HFMA2 R9, -RZ, RZ, 1.9560546875, 0.2249755859375 ;  /* 0x3fd33333ff097431 */ /* 0x000fe400000001ff */
        /* <DEDUP_REMOVED lines=17> */
[----:B------:R-:W-:Y:S01]  /*27f0*/  MOV R11, R13 ;  /* 0x0000000d000b7202 */ /* 0x000fe20000000f00 */
[----:B------:R-:W-:Y:S01]  /*2800*/  IMAD.MOV.U32 R34, RZ, RZ, 0x33333333 ;  /* 0x33333333ff227424 */ /* 0x000fe200078e00ff */
[----:B------:R-:W-:Y:S01]  /*2810*/  MOV R8, 0x2840 ;  /* 0x0000284000087802 */ /* 0x000fe20000000f00 */
[----:B------:R-:W-:-:S07]  /*2820*/  IMAD.MOV.U32 R35, RZ, RZ, 0x3fd33333 ;  /* 0x3fd33333ff237424 */ /* 0x000fce00078e00ff */
[----:B------:R-:W-:Y:S05]  /*2830*/  CALL.REL.NOINC `($__internal_3_$__cuda_sm20_div_rn_f64_full) ;  /* 0x0000000800d47944 */ /* 0x000fea0003c00000 */
[----:B------:R-:W-:-:S07]  /*2840*/  MOV R11, R9 ;  /* 0x00000009000b7202 */ /* 0x000fce0000000f00 */
.L_x_511:
[----:B------:R-:W-:Y:S05]  /*2850*/  BSYNC.RECONVERGENT B2 ;  /* 0x0000000000027941 */ /* 0x000fea0003800200 */
.L_x_510:
[----:B------:R-:W2:Y:S04]  /*2860*/  LDG.E.64 R16, desc[UR4][R16.64+0x8] ;  /* 0x0000080410107981 */ /* 0x000ea8000c1e1b00 */
[----:B------:R-:W2:Y:S01]  /*2870*/  LDG.E.64 R6, desc[UR4][R6.64+0x8] ;  /* 0x0000080406067981 */ /* 0x000ea2000c1e1b00 */
[----:B------:R-:W0:Y:S01]  /*2880*/  MUFU.RCP64H R9, 0.29999995231628417969 ;  /* 0x3fd3333300097908 */ /* 0x000e220000001800 */
[----:B------:R-:W-:Y:S02]  /*2890*/  HFMA2 R8, -RZ, RZ, 0, 5.9604644775390625e-08 ;  /* 0x00000001ff087431 */ /* 0x000fe400000001ff */
        /* <DEDUP_REMOVED lines=15> */
[----:B------:R-:W-:-:S05]  /*2990*/  FFMA R6, RZ, 1.6499999761581420898, R19 ;  /* 0x3fd33333ff067823 */ /* 0x000fca0000000013 */
        /* <DEDUP_REMOVED lines=8> */
[----:B------:R-:W-:Y:S02]  /*2a20*/  IMAD.MOV.U32 R18, RZ, RZ, R10 ;  /* 0x000000ffff127224 */ /* 0x000fe400078e000a */
[----:B------:R-:W-:-:S07]  /*2a30*/  IMAD.MOV.U32 R19, RZ, RZ, R9 ;  /* 0x000000ffff137224 */ /* 0x000fce00078e0009 */
.L_x_512:
[----:B------:R-:W-:Y:S05]  /*2a40*/  BSYNC.RECONVERGENT B2 ;  /* 0x0000000000027941 */ /* 0x000fea0003800200 */
.L_x_501:
[----:B------:R-:W-:Y:S05]  /*2a50*/  BSYNC.RECONVERGENT B1 ;  /* 0x0000000000017941 */ /* 0x000fea0003800200 */
.L_x_498:
[----:B------:R-:W0:Y:S01]  /*2a60*/  MUFU.RCP64H R7, 0.29999995231628417969 ;  /* 0x3fd3333300077908 */ /* 0x000e220000001800 */
[----:B------:R-:W-:Y:S01]  /*2a70*/  MOV R8, 0x33333333 ;  /* 0x3333333300087802 */ /* 0x000fe20000000f00 */
[----:B------:R-:W-:Y:S01]  /*2a80*/  IMAD.MOV.U32 R9, RZ, RZ, 0x3fd33333 ;  /* 0x3fd33333ff097424 */ /* 0x000fe200078e00ff */
[----:B------:R-:W-:Y:S01]  /*2a90*/  FSETP.GEU.AND P1, PT, |R5|, 6.5827683646048100446e-37, PT ;  /* 0x036000000500780b */ /* 0x000fe20003f2e200 */
[----:B------:R-:W-:Y:S01]  /*2aa0*/  IMAD.MOV.U32 R6, RZ, RZ, 0x1 ;  /* 0x00000001ff067424 */ /* 0x000fe200078e00ff */
[----:B------:R-:W-:Y:S05]  /*2ab0*/  BSSY.RECONVERGENT B1, `(.L_x_513) ;  /* 0x0000014000017945 */ /* 0x000fea0003800200 */
        /* <DEDUP_REMOVED lines=16> */
[----:B-1--4-:R-:W-:Y:S05]  /*2bc0*/  CALL.REL.NOINC `($__internal_3_$__cuda_sm20_div_rn_f64_full) ;  /* 0x0000000400f07944 */ /* 0x012fea0003c00000 */
[----:B------:R-:W-:Y:S02]  /*2bd0*/  IMAD.MOV.U32 R6, RZ, RZ, R10 ;  /* 0x000000ffff067224 */ /* 0x000fe400078e000a */
[----:B------:R-:W-:-:S07]  /*2be0*/  IMAD.MOV.U32 R7, RZ, RZ, R9 ;  /* 0x000000ffff077224 */ /* 0x000fce00078e0009 */
.L_x_514:
[----:B------:R-:W-:Y:S05]  /*2bf0*/  BSYNC.RECONVERGENT B1 ;  /* 0x0000000000017941 */ /* 0x000fea0003800200 */
.L_x_513:
        /* <DEDUP_REMOVED lines=25> */
.L_x_516:
[----:B------:R-:W-:Y:S05]  /*2d90*/  BSYNC.RECONVERGENT B1 ;  /* 0x0000000000017941 */ /* 0x000fea0003800200 */
.L_x_515:
[----:B------:R-:W0:Y:S01]  /*2da0*/  MUFU.RCP64H R3, 0.022499993443489074707 ;  /* 0x3f970a3d00037908 */ /* 0x000e220000001800 */
        /* <DEDUP_REMOVED lines=13> */
[----:B------:R-:W-:-:S05]  /*2e80*/  FFMA R8, RZ, 1.1799999475479125977, R3 ;  /* 0x3f970a3dff087823 */ /* 0x000fca0000000003 */
        /* <DEDUP_REMOVED lines=10> */
.L_x_518:
[----:B------:R-:W-:Y:S05]  /*2f30*/  BSYNC.RECONVERGENT B1 ;  /* 0x0000000000017941 */ /* 0x000fea0003800200 */
.L_x_517:
[----:B------:R-:W0:Y:S01]  /*2f40*/  MUFU.RCP64H R9, 0.022499993443489074707 ;  /* 0x3f970a3d00097908 */ /* 0x000e220000001800 */
[----:B------:R-:W-:Y:S01]  /*2f50*/  MOV R10, 0x70a3d70a ;  /* 0x70a3d70a000a7802 */ /* 0x000fe20000000f00 */
[----:B------:R-:W-:Y:S01]  /*2f60*/  IMAD.MOV.U32 R11, RZ, RZ, 0x3f970a3d ;  /* 0x3f970a3dff0b7424 */ /* 0x000fe200078e00ff */
[----:B------:R-:W-:Y:S01]  /*2f70*/  FSETP.GEU.AND P1, PT, |R27|, 6.5827683646048100446e-37, PT ;  /* 0x036000001b00780b */ /* 0x000fe20003f2e200 */
[----:B------:R-:W-:Y:S01]  /*2f80*/  IMAD.MOV.U32 R8, RZ, RZ, 0x1 ;  /* 0x00000001ff087424 */ /* 0x000fe200078e00ff */
[----:B------:R-:W-:Y:S01]  /*2f90*/  DMUL R14, RZ, R30 ;  /* 0x0000001eff0e7228 */ /* 0x000fe20000000000 */
[----:B------:R-:W-:Y:S01]  /*2fa0*/  UMOV UR6, 0xa1cac083 ;  /* 0xa1cac08300067882 */ /* 0x000fe20000000000 */
[----:B-1--4-:R-:W-:Y:S01]  /*2fb0*/  DMUL R16, RZ, R36 ;  /* 0x00000024ff107228 */ /* 0x012fe20000000000 */
[----:B------:R-:W-:Y:S01]  /*2fc0*/  UMOV UR7, 0x3fc3b645 ;  /* 0x3fc3b64500077882 */ /* 0x000fe20000000000 */
[----:B------:R-:W-:Y:S04]  /*2fd0*/  BSSY.RECONVERGENT B1, `(.L_x_519) ;  /* 0x0000015000017945 */ /* 0x000fe80003800200 */
[----:B------:R-:W-:-:S02]  /*2fe0*/  DFMA R14, R30, R14, UR6 ;  /* 0x000000061e0e7e2b */ /* 0x000fc4000800000e */
[----:B------:R-:W-:Y:S02]  /*2ff0*/  DFMA R36, R36, R16, UR6 ;  /* 0x0000000624247e2b */ /* 0x000fe40008000010 */
        /* <DEDUP_REMOVED lines=18> */
.L_x_520:
[----:B------:R-:W-:Y:S05]  /*3120*/  BSYNC.RECONVERGENT B1 ;  /* 0x0000000000017941 */ /* 0x000fea0003800200 */
.L_x_519:
[----:B------:R-:W0:Y:S01]  /*3130*/  MUFU.RCP64H R11, 0.089999973773956298828 ;  /* 0x3fb70a3d000b7908 */ /* 0x000e220000001800 */
[----:B------:R-:W-:Y:S01]  /*3140*/  IMAD.MOV.U32 R26, RZ, RZ, 0x70a3d70a ;  /* 0x70a3d70aff1a7424 */ /* 0x000fe200078e00ff */
[----:B------:R-:W-:Y:S01]  /*3150*/  MOV R27, 0x3fb70a3d ;  /* 0x3fb70a3d001b7802 */ /* 0x000fe20000000f00 */
[----:B------:R-:W-:Y:S01]  /*3160*/  IMAD.MOV.U32 R10, RZ, RZ, 0x1 ;  /* 0x00000001ff0a7424 */ /* 0x000fe200078e00ff */
[----:B------:R-:W-:Y:S01]  /*3170*/  DMUL R14, R14, R8 ;  /* 0x000000080e0e7228 */ /* 0x000fe20000000000 */
[----:B------:R-:W-:Y:S01]  /*3180*/  FSETP.GEU.AND P1, PT, |R29|, 6.5827683646048100446e-37, PT ;  /* 0x036000001d00780b */ /* 0x000fe20003f2e200 */
[----:B------:R-:W-:Y:S01]  /*3190*/  BSSY.RECONVERGENT B1, `(.L_x_521) ;  /* 0x0000015000017945 */ /* 0x000fe20003800200 */
[----:B------:R-:W-:-:S05]  /*31a0*/  DMUL R16, R30, R16 ;  /* 0x000000101e107228 */ /* 0x000fca0000000000 */
[----:B------:R-:W-:Y:S02]  /*31b0*/  DFMA R36, R2, R36, R14 ;  /* 0x000000240224722b */ /* 0x000fe4000000000e */
        /* <DEDUP_REMOVED lines=8> */
[----:B------:R-:W-:-:S05]  /*3240*/  FFMA R8, RZ, 1.4299999475479125977, R11 ;  /* 0x3fb70a3dff087823 */ /* 0x000fca000000000b */
        /* <DEDUP_REMOVED lines=9> */
.L_x_522:
[----:B------:R-:W-:Y:S05]  /*32e0*/  BSYNC.RECONVERGENT B1 ;  /* 0x0000000000017941 */ /* 0x000fea0003800200 */
.L_x_521:
[----:B------:R-:W-:Y:S01]  /*32f0*/  DMUL R16, R16, R10 ;  /* 0x0000000a10107228 */ /* 0x000fe20000000000 */
[----:B------:R-:W0:Y:S07]  /*3300*/  LDC.64 R2, c[0x0][0x3b0] ;  /* 0x0000ec00ff027b82 */ /* 0x000e2e0000000a00 */
[----:B------:R-:W-:-:S08]  /*3310*/  DFMA R16, R16, 2, R36 ;  /* 0x400000001010782b */ /* 0x000fd00000000024 */
[----:B------:R-:W-:-:S08]  /*3320*/  DFMA R16, R4, R24, R16 ;  /* 0x000000180410722b */ /* 0x000fd00000000010 */
[----:B------:R-:W-:Y:S01]  /*3330*/  DFMA R16, R6, R22, R16 ;  /* 0x000000160610722b */ /* 0x000fe20000000010 */
[----:B0-----:R-:W-:-:S07]  /*3340*/  IMAD.WIDE R2, R0, 0x8, R2 ;  /* 0x0000000800027825 */ /* 0x001fce00078e0202 */
[----:B------:R-:W-:-:S08]  /*3350*/  DFMA R16, R4, R20, R16 ;  /* 0x000000140410722b */ /* 0x000fd00000000010 */
[----:B------:R-:W-:-:S07]  /*3360*/  DFMA R16, R6, R18, R16 ;  /* 0x000000120610722b */ /* 0x000fce0000000010 */
[----:B------:R-:W-:Y:S01]  /*3370*/  STG.E.64 desc[UR4][R2.64], R16 ;  /* 0x0000001002007986 */ /* 0x000fe2000c101b04 */
[----:B------:R-:W-:Y:S05]  /*3380*/  EXIT ;  /* 0x000000000000794d */ /* 0x000fea0003800000 */
        .weak           $__internal_3_$__cuda_sm20_div_rn_f64_full
        .type           $__internal_3_$__cuda_sm20_div_rn_f64_full,@function
        .size           $__internal_3_$__cuda_sm20_div_rn_f64_full,(.L_x_533 - $__internal_3_$__cuda_sm20_div_rn_f64_full)
$__internal_3_$__cuda_sm20_div_rn_f64_full:
[C---:B------:R-:W-:Y:S01]  /*3390*/  FSETP.GEU.AND P0, PT, |R35|.reuse, 1.469367938527859385e-39, PT ;  /* 0x001000002300780b */ /* 0x040fe20003f0e200 */
[----:B------:R-:W-:Y:S01]  /*33a0*/  IMAD.MOV.U32 R40, RZ, RZ, 0x1 ;  /* 0x00000001ff287424 */ /* 0x000fe200078e00ff */
[----:B------:R-:W-:Y:S01]  /*33b0*/  LOP3.LUT R32, R35, 0x800fffff, RZ, 0xc0, !PT ;  /* 0x800fffff23207812 */ /* 0x000fe200078ec0ff */
[----:B------:R-:W-:Y:S01]  /*33c0*/  IMAD.MOV.U32 R38, RZ, RZ, R10 ;  /* 0x000000ffff267224 */ /* 0x000fe200078e000a */
[----:B------:R-:W-:Y:S01]  /*33d0*/  MOV R39, R11 ;  /* 0x0000000b00277202 */ /* 0x000fe20000000f00 */
[----:B------:R-:W-:Y:S01]  /*33e0*/  BSSY.RECONVERGENT B0, `(.L_x_523) ;  /* 0x000005b000007945 */ /* 0x000fe20003800200 */
[----:B------:R-:W-:Y:S01]  /*33f0*/  LOP3.LUT R33, R32, 0x3ff00000, RZ, 0xfc, !PT ;  /* 0x3ff0000020217812 */ /* 0x000fe200078efcff */
[----:B------:R-:W-:Y:S01]  /*3400*/  IMAD.MOV.U32 R32, RZ, RZ, R34 ;  /* 0x000000ffff207224 */ /* 0x000fe200078e0022 */
[C---:B------:R-:W-:Y:S02]  /*3410*/  FSETP.GEU.AND P2, PT, |R39|.reuse, 1.469367938527859385e-39, PT ;  /* 0x001000002700780b */ /* 0x040fe40003f4e200 */
[----:B------:R-:W-:-:S02]  /*3420*/  LOP3.LUT R9, R39, 0x7ff00000, RZ, 0xc0, !PT ;  /* 0x7ff0000027097812 */ /* 0x000fc400078ec0ff */
[----:B------:R-:W-:Y:S01]  /*3430*/  LOP3.LUT R10, R35, 0x7ff00000, RZ, 0xc0, !PT ;  /* 0x7ff00000230a7812 */ /* 0x000fe200078ec0ff */
[----:B------:R-:W-:Y:S01]  /*3440*/  @!P0 DMUL R32, R34, 8.98846567431157953865e+307 ;  /* 0x7fe0000022208828 */ /* 0x000fe20000000000 */
[----:B------:R-:W-:Y:S02]  /*3450*/  MOV R11, 0x1ca00000 ;  /* 0x1ca00000000b7802 */ /* 0x000fe40000000f00 */
[----:B------:R-:W-:-:S03]  /*3460*/  ISETP.GE.U32.AND P1, PT, R9, R10, PT ;  /* 0x0000000a0900720c */ /* 0x000fc60003f26070 */
[----:B------:R-:W0:Y:S01]  /*3470*/  MUFU.RCP64H R41, R33 ;  /* 0x0000002100297308 */ /* 0x000e220000001800 */
[----:B------:R-:W-:Y:S02]  /*3480*/  SEL R11, R11, 0x63400000, !P1 ;  /* 0x634000000b0b7807 */ /* 0x000fe40004800000 */
[----:B------:R-:W-:Y:S02]  /*3490*/  @!P2 LOP3.LUT R12, R35, 0x7ff00000, RZ, 0xc0, !PT ;  /* 0x7ff00000230ca812 */ /* 0x000fe400078ec0ff */
[----:B------:R-:W-:Y:S02]  /*34a0*/  @!P0 LOP3.LUT R10, R33, 0x7ff00000, RZ, 0xc0, !PT ;  /* 0x7ff00000210a8812 */ /* 0x000fe400078ec0ff */
[----:B------:R-:W-:Y:S01]  /*34b0*/  @!P2 ISETP.GE.U32.AND P3, PT, R9, R12, PT ;  /* 0x0000000c0900a20c */ /* 0x000fe20003f66070 */
[----:B------:R-:W-:-:S05]  /*34c0*/  IMAD.MOV.U32 R12, RZ, RZ, 0x1ca00000 ;  /* 0x1ca00000ff0c7424 */ /* 0x000fca00078e00ff */
[----:B------:R-:W-:Y:S01]  /*34d0*/  @!P2 SEL R12, R12, 0x63400000, !P3 ;  /* 0x634000000c0ca807 */ /* 0x000fe20005800000 */
[----:B0-----:R-:W-:-:S03]  /*34e0*/  DFMA R42, R40, -R32, 1 ;  /* 0x3ff00000282a742b */ /* 0x001fc60000000820 */
[----:B------:R-:W-:-:S04]  /*34f0*/  @!P2 LOP3.LUT R12, R12, 0x80000000, R39, 0xf8, !PT ;  /* 0x800000000c0ca812 */ /* 0x000fc800078ef827 */
[----:B------:R-:W-:Y:S01]  /*3500*/  @!P2 LOP3.LUT R13, R12, 0x100000, RZ, 0xfc, !PT ;  /* 0x001000000c0da812 */ /* 0x000fe200078efcff */
[----:B------:R-:W-:Y:S01]  /*3510*/  @!P2 IMAD.MOV.U32 R12, RZ, RZ, RZ ;  /* 0x000000ffff0ca224 */ /* 0x000fe200078e00ff */
[----:B------:R-:W-:-:S08]  /*3520*/  DFMA R42, R42, R42, R42 ;  /* 0x0000002a2a2a722b */ /* 0x000fd0000000002a */
[----:B------:R-:W-:Y:S01]  /*3530*/  DFMA R40, R40, R42, R40 ;  /* 0x0000002a2828722b */ /* 0x000fe20000000028 */
[----:B------:R-:W-:Y:S01]  /*3540*/  LOP3.LUT R43, R11, 0x800fffff, R39, 0xf8, !PT ;  /* 0x800fffff0b2b7812 */ /* 0x000fe200078ef827 */
[----:B------:R-:W-:Y:S01]  /*3550*/  IMAD.MOV.U32 R42, RZ, RZ, R38 ;  /* 0x000000ffff2a7224 */ /* 0x000fe200078e0026 */
[----:B------:R-:W-:-:S05]  /*3560*/  MOV R11, R9 ;  /* 0x00000009000b7202 */ /* 0x000fca0000000f00 */
[----:B------:R-:W-:Y:S02]  /*3570*/  DFMA R44, R40, -R32, 1 ;  /* 0x3ff00000282c742b */ /* 0x000fe40000000820 */
[----:B------:R-:W-:-:S06]  /*3580*/  @!P2 DFMA R42, R42, 2, -R12 ;  /* 0x400000002a2aa82b */ /* 0x000fcc000000080c */
[----:B------:R-:W-:-:S04]  /*3590*/  DFMA R44, R40, R44, R40 ;  /* 0x0000002c282c722b */ /* 0x000fc80000000028 */
[----:B------:R-:W-:-:S04]  /*35a0*/  @!P2 LOP3.LUT R11, R43, 0x7ff00000, RZ, 0xc0, !PT ;  /* 0x7ff000002b0ba812 */ /* 0x000fc800078ec0ff */
[----:B------:R-:W-:-:S08]  /*35b0*/  DMUL R12, R44, R42 ;  /* 0x0000002a2c0c7228 */ /* 0x000fd00000000000 */
[----:B------:R-:W-:-:S08]  /*35c0*/  DFMA R40, R12, -R32, R42 ;  /* 0x800000200c28722b */ /* 0x000fd0000000002a */
[----:B------:R-:W-:Y:S01]  /*35d0*/  DFMA R40, R44, R40, R12 ;  /* 0x000000282c28722b */ /* 0x000fe2000000000c */
[----:B------:R-:W-:-:S05]  /*35e0*/  VIADD R12, R11, 0xffffffff ;  /* 0xffffffff0b0c7836 */ /* 0x000fca0000000000 */
[----:B------:R-:W-:Y:S01]  /*35f0*/  ISETP.GT.U32.AND P0, PT, R12, 0x7feffffe, PT ;  /* 0x7feffffe0c00780c */ /* 0x000fe20003f04070 */
[----:B------:R-:W-:-:S05]  /*3600*/  VIADD R12, R10, 0xffffffff ;  /* 0xffffffff0a0c7836 */ /* 0x000fca0000000000 */
[----:B------:R-:W-:-:S13]  /*3610*/  ISETP.GT.U32.OR P0, PT, R12, 0x7feffffe, P0 ;  /* 0x7feffffe0c00780c */ /* 0x000fda0000704470 */
[----:B------:R-:W-:Y:S05]  /*3620*/  @P0 BRA `(.L_x_524) ;  /* 0x0000000000780947 */ /* 0x000fea0003800000 */
[----:B------:R-:W-:Y:S02]  /*3630*/  LOP3.LUT R10, R35, 0x7ff00000, RZ, 0xc0, !PT ;  /* 0x7ff00000230a7812 */ /* 0x000fe400078ec0ff */
[----:B------:R-:W-:Y:S02]  /*3640*/  MOV R11, 0x1ca00000 ;  /* 0x1ca00000000b7802 */ /* 0x000fe40000000f00 */
[CC--:B------:R-:W-:Y:S02]  /*3650*/  VIADDMNMX R12, R9.reuse, -R10.reuse, 0xb9600000, !PT ;  /* 0xb9600000090c7446 */ /* 0x0c0fe4000780090a */
[----:B------:R-:W-:Y:S02]  /*3660*/  ISETP.GE.U32.AND P0, PT, R9, R10, PT ;  /* 0x0000000a0900720c */ /* 0x000fe40003f06070 */
[----:B------:R-:W-:Y:S02]  /*3670*/  VIMNMX R12, PT, PT, R12, 0x46a00000, PT ;  /* 0x46a000000c0c7848 */ /* 0x000fe40003fe0100 */
[----:B------:R-:W-:-:S02]  /*3680*/  SEL R11, R11, 0x63400000, !P0 ;  /* 0x634000000b0b7807 */ /* 0x000fc40004000000 */
[----:B------:R-:W-:-:S03]  /*3690*/  MOV R38, RZ ;  /* 0x000000ff00267202 */ /* 0x000fc60000000f00 */
[----:B------:R-:W-:-:S04]  /*36a0*/  IMAD.IADD R11, R12, 0x1, -R11 ;  /* 0x000000010c0b7824 */ /* 0x000fc800078e0a0b */
[----:B------:R-:W-:-:S06]  /*36b0*/  VIADD R39, R11, 0x7fe00000 ;  /* 0x7fe000000b277836 */ /* 0x000fcc0000000000 */
[----:B------:R-:W-:-:S10]  /*36c0*/  DMUL R12, R40, R38 ;  /* 0x00000026280c7228 */ /* 0x000fd40000000000 */
[----:B------:R-:W-:-:S13]  /*36d0*/  FSETP.GTU.AND P0, PT, |R13|, 1.469367938527859385e-39, PT ;  /* 0x001000000d00780b */ /* 0x000fda0003f0c200 */
[----:B------:R-:W-:Y:S05]  /*36e0*/  @P0 BRA `(.L_x_525) ;  /* 0x0000000000a80947 */ /* 0x000fea0003800000 */
[----:B------:R-:W-:Y:S01]  /*36f0*/  DFMA R32, R40, -R32, R42 ;  /* 0x800000202820722b */ /* 0x000fe2000000002a */
[----:B------:R-:W-:-:S09]  /*3700*/  IMAD.MOV.U32 R38, RZ, RZ, RZ ;  /* 0x000000ffff267224 */ /* 0x000fd200078e00ff */
[C---:B------:R-:W-:Y:S02]  /*3710*/  FSETP.NEU.AND P0, PT, R33.reuse, RZ, PT ;  /* 0x000000ff2100720b */ /* 0x040fe40003f0d000 */
[----:B------:R-:W-:-:S04]  /*3720*/  LOP3.LUT R34, R33, 0x80000000, R35, 0x48, !PT ;  /* 0x8000000021227812 */ /* 0x000fc800078e4823 */
[----:B------:R-:W-:-:S07]  /*3730*/  LOP3.LUT R39, R34, R39, RZ, 0xfc, !PT ;  /* 0x0000002722277212 */ /* 0x000fce00078efcff */
[----:B------:R-:W-:Y:S05]  /*3740*/  @!P0 BRA `(.L_x_525) ;  /* 0x0000000000908947 */ /* 0x000fea0003800000 */
[----:B------:R-:W-:Y:S01]  /*3750*/  IMAD.MOV R33, RZ, RZ, -R11 ;  /* 0x000000ffff217224 */ /* 0x000fe200078e0a0b */
[----:B------:R-:W-:Y:S02]  /*3760*/  MOV R32, RZ ;  /* 0x000000ff00207202 */ /* 0x000fe40000000f00 */
[----:B------:R-:W-:-:S04]  /*3770*/  IADD3 R11, PT, PT, -R11, -0x43300000, RZ ;  /* 0xbcd000000b0b7810 */ /* 0x000fc80007ffe1ff */
[----:B------:R-:W-:Y:S02]  /*3780*/  DFMA R32, R12, -R32, R40 ;  /* 0x800000200c20722b */ /* 0x000fe40000000028 */
[----:B------:R-:W-:-:S08]  /*3790*/  DMUL.RP R40, R40, R38 ;  /* 0x0000002628287228 */ /* 0x000fd00000008000 */
[----:B------:R-:W-:Y:S02]  /*37a0*/  FSETP.NEU.AND P0, PT, |R33|, R11, PT ;  /* 0x0000000b2100720b */ /* 0x000fe40003f0d200 */
[----:B------:R-:W-:Y:S02]  /*37b0*/  LOP3.LUT R34, R41, R34, RZ, 0x3c, !PT ;  /* 0x0000002229227212 */ /* 0x000fe400078e3cff */
[----:B------:R-:W-:Y:S02]  /*37c0*/  FSEL R10, R40, R12, !P0 ;  /* 0x0000000c280a7208 */ /* 0x000fe40004000000 */
[----:B------:R-:W-:-:S03]  /*37d0*/  FSEL R11, R34, R13, !P0 ;  /* 0x0000000d220b7208 */ /* 0x000fc60004000000 */
[----:B------:R-:W-:Y:S02]  /*37e0*/  IMAD.MOV.U32 R12, RZ, RZ, R10 ;  /* 0x000000ffff0c7224 */ /* 0x000fe400078e000a */
[----:B------:R-:W-:Y:S01]  /*37f0*/  IMAD.MOV.U32 R13, RZ, RZ, R11 ;  /* 0x000000ffff0d7224 */ /* 0x000fe200078e000b */
[----:B------:R-:W-:Y:S06]  /*3800*/  BRA `(.L_x_525) ;  /* 0x0000000000607947 */ /* 0x000fec0003800000 */
.L_x_524:
[----:B------:R-:W-:-:S14]  /*3810*/  DSETP.NAN.AND P0, PT, R38, R38, PT ;  /* 0x000000262600722a */ /* 0x000fdc0003f08000 */
[----:B------:R-:W-:Y:S05]  /*3820*/  @P0 BRA `(.L_x_526) ;  /* 0x00000000004c0947 */ /* 0x000fea0003800000 */
[----:B------:R-:W-:-:S14]  /*3830*/  DSETP.NAN.AND P0, PT, R34, R34, PT ;  /* 0x000000222200722a */ /* 0x000fdc0003f08000 */
[----:B------:R-:W-:Y:S05]  /*3840*/  @P0 BRA `(.L_x_527) ;  /* 0x0000000000340947 */ /* 0x000fea0003800000 */
[----:B------:R-:W-:Y:S01]  /*3850*/  ISETP.NE.AND P0, PT, R11, R10, PT ;  /* 0x0000000a0b00720c */ /* 0x000fe20003f05270 */
[----:B------:R-:W-:Y:S01]  /*3860*/  IMAD.MOV.U32 R13, RZ, RZ, -0x80000 ;  /* 0xfff80000ff0d7424 */ /* 0x000fe200078e00ff */
[----:B------:R-:W-:-:S11]  /*3870*/  MOV R12, 0x0 ;  /* 0x00000000000c7802 */ /* 0x000fd60000000f00 */
[----:B------:R-:W-:Y:S05]  /*3880*/  @!P0 BRA `(.L_x_525) ;  /* 0x0000000000408947 */ /* 0x000fea0003800000 */
[----:B------:R-:W-:Y:S02]  /*3890*/  ISETP.NE.AND P0, PT, R11, 0x7ff00000, PT ;  /* 0x7ff000000b00780c */ /* 0x000fe40003f05270 */
[----:B------:R-:W-:Y:S02]  /*38a0*/  LOP3.LUT R35, R39, 0x80000000, R35, 0x48, !PT ;  /* 0x8000000027237812 */ /* 0x000fe400078e4823 */
[----:B------:R-:W-:-:S13]  /*38b0*/  ISETP.EQ.OR P0, PT, R10, RZ, !P0 ;  /* 0x000000ff0a00720c */ /* 0x000fda0004702670 */
[----:B------:R-:W-:Y:S01]  /*38c0*/  @P0 LOP3.LUT R9, R35, 0x7ff00000, RZ, 0xfc, !PT ;  /* 0x7ff0000023090812 */ /* 0x000fe200078efcff */
[----:B------:R-:W-:Y:S01]  /*38d0*/  @!P0 IMAD.MOV.U32 R12, RZ, RZ, RZ ;  /* 0x000000ffff0c8224 */ /* 0x000fe200078e00ff */
[----:B------:R-:W-:Y:S01]  /*38e0*/  @!P0 MOV R13, R35 ;  /* 0x00000023000d8202 */ /* 0x000fe20000000f00 */
[----:B------:R-:W-:Y:S02]  /*38f0*/  @P0 IMAD.MOV.U32 R12, RZ, RZ, RZ ;  /* 0x000000ffff0c0224 */ /* 0x000fe400078e00ff */
[----:B------:R-:W-:Y:S01]  /*3900*/  @P0 IMAD.MOV.U32 R13, RZ, RZ, R9 ;  /* 0x000000ffff0d0224 */ /* 0x000fe200078e0009 */
[----:B------:R-:W-:Y:S06]  /*3910*/  BRA `(.L_x_525) ;  /* 0x00000000001c7947 */ /* 0x000fec0003800000 */
.L_x_527:
[----:B------:R-:W-:Y:S02]  /*3920*/  LOP3.LUT R9, R35, 0x80000, RZ, 0xfc, !PT ;  /* 0x0008000023097812 */ /* 0x000fe400078efcff */
[----:B------:R-:W-:-:S03]  /*3930*/  MOV R12, R34 ;  /* 0x00000022000c7202 */ /* 0x000fc60000000f00 */
[----:B------:R-:W-:Y:S01]  /*3940*/  IMAD.MOV.U32 R13, RZ, RZ, R9 ;  /* 0x000000ffff0d7224 */ /* 0x000fe200078e0009 */
[----:B------:R-:W-:Y:S06]  /*3950*/  BRA `(.L_x_525) ;  /* 0x00000000000c7947 */ /* 0x000fec0003800000 */
.L_x_526:
[----:B------:R-:W-:Y:S01]  /*3960*/  LOP3.LUT R9, R39, 0x80000, RZ, 0xfc, !PT ;  /* 0x0008000027097812 */ /* 0x000fe200078efcff */
[----:B------:R-:W-:-:S03]  /*3970*/  IMAD.MOV.U32 R12, RZ, RZ, R38 ;  /* 0x000000ffff0c7224 */ /* 0x000fc600078e0026 */
[----:B------:R-:W-:-:S07]  /*3980*/  MOV R13, R9 ;  /* 0x00000009000d7202 */ /* 0x000fce0000000f00 */
.L_x_525:
[----:B------:R-:W-:Y:S05]  /*3990*/  BSYNC.RECONVERGENT B0 ;  /* 0x0000000000007941 */ /* 0x000fea0003800200 */
.L_x_523:
[----:B------:R-:W-:Y:S01]  /*39a0*/  IMAD.MOV.U32 R10, RZ, RZ, R12 ;  /* 0x000000ffff0a7224 */ /* 0x000fe200078e000c */
[----:B------:R-:W-:Y:S01]  /*39b0*/  MOV R12, R8 ;  /* 0x00000008000c7202 */ /* 0x000fe20000000f00 */
[----:B------:R-:W-:Y:S02]  /*39c0*/  IMAD.MOV.U32 R9, RZ, RZ, R13 ;  /* 0x000000ffff097224 */ /* 0x000fe400078e000d */
[----:B------:R-:W-:-:S04]  /*39d0*/  IMAD.MOV.U32 R13, RZ, RZ, 0x0 ;  /* 0x00000000ff0d7424 */ /* 0x000fc800078e00ff */
[----:B------:R-:W-:Y:S05]  /*39e0*/  RET.REL.NODEC R12 `(_Z7calc_duiPdS_PsS_S_S_PiS1_S1_) ;  /* 0xffffffc40c847950 */ /* 0x000fea0003c3ffff */
.L_x_528:
        /* <DEDUP_REMOVED lines=9> */
.L_x_533:


//--------------------- .text._Z8init_u_viPd      --------------------------
	.section	.text._Z8init_u_viPd,"ax",@progbits
	.align	128
        .global         _Z8init_u_viPd
        .type           _Z8init_u_viPd,@function
        .size           _Z8init_u_viPd,(.L_x_540 - _Z8init_u_viPd)
        .other          _Z8init_u_viPd,@"STO_CUDA_ENTRY STV_DEFAULT"
_Z8init_u_viPd:
.text._Z8init_u_viPd:
        /* <DEDUP_REMOVED lines=10> */
[----:B------:R-:W-:Y:S01]  /*00a0*/  HFMA2 R4, -RZ, RZ, -19.1875, -19.203125 ;  /* 0xcccccccdff047431 */ /* 0x000fe200000001ff */
[----:B------:R-:W-:Y:S01]  /*00b0*/  MOV R5, 0xc0558ccc ;  /* 0xc0558ccc00057802 */ /* 0x000fe20000000f00 */
[----:B0-----:R-:W-:-:S05]  /*00c0*/  IMAD.WIDE R2, R7, 0x8, R2 ;  /* 0x0000000807027825 */ /* 0x001fca00078e0202 */
[----:B-1----:R-:W-:Y:S01]  /*00d0*/  STG.E.64 desc[UR4][R2.64], R4 ;  /* 0x0000000402007986 */ /* 0x002fe2000c101b04 */
[----:B------:R-:W-:Y:S05]  /*00e0*/  EXIT ;  /* 0x000000000000794d */ /* 0x000fea0003800000 */
.L_x_529:
        /* <DEDUP_REMOVED lines=9> */
.L_x_540:


//--------------------- .nv.shared.reserved.0     --------------------------
	.section	.nv.shared.reserved.0,"aw",@nobits
	.weak		__nv_reservedSMEM_offset_0_alias
	.size		__nv_reservedSMEM_offset_0_alias, 0, 64
	.other		__nv_reservedSMEM_offset_0_alias,@"STO_CUDA_RESERVED_SHARED STV_DEFAULT"
__nv_reservedSMEM_offset_0_alias:
	.zero		0
	.zero		64


//--------------------- .nv.constant0._Z7new_u_viPddS_S_ --------------------------
	.section	.nv.constant0._Z7new_u_viPddS_S_,"a",@progbits
	.sectionflags	@""
	.align	4
.nv.constant0._Z7new_u_viPddS_S_:
	.zero		936


//--------------------- .nv.constant0._Z5Itot1idPdPsS_S_Pi --------------------------
	.section	.nv.constant0._Z5Itot1idPdPsS_S_Pi,"a",@progbits
	.sectionflags	@""
	.align	4
.nv.constant0._Z5Itot1idPdPsS_S_Pi:
	.zero		952


//--------------------- .nv.constant0._Z11set_S2IstimiPddPiS0_Ps --------------------------
	.section	.nv.constant0._Z11set_S2IstimiPddPiS0_Ps,"a",@progbits
	.sectionflags	@""
	.align	4
.nv.constant0._Z11set_S2IstimiPddPiS0_Ps:
	.zero		944


//--------------------- .nv.constant0._Z11set_S1IstimiPddPi --------------------------
	.section	.nv.constant0._Z11set_S1IstimiPddPi,"a",@progbits
	.sectionflags	@""
	.align	4
.nv.constant0._Z11set_S1IstimiPddPi:
	.zero		928


//--------------------- .nv.constant0._Z10init_IstimiPd --------------------------
	.section	.nv.constant0._Z10init_IstimiPd,"a",@progbits
	.sectionflags	@""
	.align	4
.nv.constant0._Z10init_IstimiPd:
	.zero		912


//--------------------- .nv.constant0._Z7calc_duiPdS_PsS_S_S_PiS1_S1_ --------------------------
	.section	.nv.constant0._Z7calc_duiPdS_PsS_S_S_PiS1_S1_,"a",@progbits
	.sectionflags	@""
	.align	4
.nv.constant0._Z7calc_duiPdS_PsS_S_S_PiS1_S1_:
	.zero		976


//--------------------- .nv.constant0._Z8init_u_viPd --------------------------
	.section	.nv.constant0._Z8init_u_viPd,"a",@progbits
	.sectionflags	@""
	.align	4
.nv.constant0._Z8init_u_viPd:
	.zero		912


//--------------------- SYMBOLS --------------------------

	.type		.nv.reservedSmem.offset0,@object
	.size		.nv.reservedSmem.offset0,0x4
